// auto-generated by cutlass_sweep.gemm — config: {"arch": "sm_100", "cluster_m": 2, "cluster_n": 1, "dtype": "mxfp8_e4m3", "dtype_b": "mxfp8_e4m3", "layout": "nt", "stages": 0, "tile_k": 128, "tile_m": 128, "tile_n": 64}
#include "cutlass/cutlass.h"
#include "cutlass/gemm/collective/collective_builder.hpp"
#include "cutlass/gemm/device/gemm_universal_adapter.h"
#include "cutlass/gemm/kernel/gemm_universal.hpp"
#include "cutlass/epilogue/collective/collective_builder.hpp"

using ElemA = cutlass::mx_float8_t<cutlass::float_e4m3_t>;
using ElemB = cutlass::mx_float8_t<cutlass::float_e4m3_t>;
using ElemCD = cutlass::bfloat16_t;
using Acc  = float;
using TileShape    = cute::Shape<cute::_128, cute::_64, cute::_128>;
using ClusterShape = cute::Shape<cute::_2, cute::_1, cute::_1>;

using CollectiveEpilogue = typename cutlass::epilogue::collective::CollectiveBuilder<
    cutlass::arch::Sm100, cutlass::arch::OpClassTensorOp,
    TileShape, ClusterShape,
    cutlass::epilogue::collective::EpilogueTileAuto,
    Acc, Acc,
    ElemCD, cutlass::layout::RowMajor, 128 / cutlass::sizeof_bits<ElemCD>::value,
    ElemCD, cutlass::layout::RowMajor, 128 / cutlass::sizeof_bits<ElemCD>::value,
    cutlass::epilogue::collective::EpilogueScheduleAuto
  >::CollectiveOp;

using CollectiveMainloop = typename cutlass::gemm::collective::CollectiveBuilder<
    cutlass::arch::Sm100, cutlass::arch::OpClassBlockScaledTensorOp,
    ElemA, cutlass::layout::RowMajor, 32,
    ElemB, cutlass::layout::ColumnMajor, 32,
    Acc,
    TileShape, ClusterShape,
    cutlass::gemm::collective::StageCountAutoCarveout<static_cast<int>(sizeof(typename CollectiveEpilogue::SharedStorage))>,
    cutlass::gemm::collective::KernelScheduleAuto
  >::CollectiveOp;

using GemmKernel = cutlass::gemm::kernel::GemmUniversal<
    cute::Shape<int,int,int,int>,
    CollectiveMainloop,
    CollectiveEpilogue
>;
using Gemm = cutlass::gemm::device::GemmUniversalAdapter<GemmKernel>;

// Force the device kernel symbol into the cubin without needing a host main.
auto* _anchor = &cutlass::device_kernel<GemmKernel>;


// ===== COMPILED SASS (sm_100a) =====

	.target	sm_100a

	.elftype	@"ET_EXEC"


//--------------------- .note.nv.tkinfo           --------------------------
	.section	.note.nv.tkinfo,"",@"SHT_NOTE"
	.sectionflags	@"SHF_NOTE_NV_TKINFO"
	.tkinfo
        /*0018*/ 	.word	0x00000002
        /*0030*/ 	.string	""
        /*0030*/ 	.string	"ptxas"
        /*0030*/ 	.string	"Cuda compilation tools, release 13.0, V13.0.88"
        /*0030*/ 	.string	"Build cuda_13.0.r13.0/compiler.36424714_0"
        /*0030*/ 	.string	"-arch sm_100a -m 64 "



//--------------------- .note.nv.cuinfo           --------------------------
	.section	.note.nv.cuinfo,"",@"SHT_NOTE"
	.sectionflags	@"SHF_NOTE_NV_CUINFO"
        /*0018*/ 	.short	0x0002
        /*001a*/ 	.short	0x0064
        /*001c*/ 	.short	0x0082
	.zero		2


//--------------------- .nv.info                  --------------------------
	.section	.nv.info,"",@"SHT_CUDA_INFO"
	.align	4


	//----- nvinfo : EIATTR_REGCOUNT
	.align		4
        /*0000*/ 	.byte	0x04, 0x2f
        /*0002*/ 	.short	(.L_19 - .L_18)
	.align		4
.L_18:
        /*0004*/ 	.word	index@(_ZN7cutlass13device_kernelINS_4gemm6kernel13GemmUniversalIN4cute5tupleIJiiiiEEENS1_10collective13CollectiveMmaINS1_46MainloopSm100TmaUmmaWarpSpecializedBlockScaledILi8ELi2ELi2ENS5_IJNS4_1CILi2EEENSA_ILi1EEESC_EEEEENS5_IJNSA_ILi128EEENSA_ILi64EEESF_EEENS5_IJNS_12float_e4m3_tENS_13float_ue8m0_tEEEENS5_IJNS5_IJlSC_lEEENS4_6LayoutINS5_IJNS5_IJNS5_IJNSA_ILi32EEENSA_ILi4EEEEEEiEEESQ_NS5_IJSC_iEEEEEENS5_IJNS5_IJNS5_IJNSA_ILi16EEESO_EEEiEEENS5_IJNS5_IJNSA_ILi0EEESC_EEENSA_ILi512EEEEEENS5_IJSW_iEEEEEEEEEEESK_S13_NS4_8TiledMMAINS4_8MMA_AtomIJNS4_21SM100_MMA_MXF8F6F4_SSISI_SI_fSJ_Li128ELi64ELNS4_4UMMA5MajorE0ELS18_0ELNS17_7ScaleInE0ELS19_0EEEEEENSM_INS5_IJSC_SC_SC_EEENS5_IJSW_SW_SW_EEEEENS5_IJNS4_10UnderscoreES1F_S1F_EEEEENS5_IJNS4_13SM90_TMA_LOADES1I_EEENS5_IJNS4_14ComposedLayoutINS4_7SwizzleILi3ELi4ELi3EEENS4_18smem_ptr_flag_bitsILi8EEENSM_INS5_IJNSA_ILi8EEESF_EEENS5_IJSF_SC_EEEEEEENSM_INS5_IJNS5_IJNS5_IJSP_SC_EEENS5_IJSN_SC_EEEEEESC_NS5_IJSO_SC_EEEEEENS5_IJNS5_IJNS5_IJSU_SY_EEESX_EEESW_NS5_IJSC_SY_EEEEEEEEEEEvNS4_8identityENS5_IJNS4_23SM90_TMA_LOAD_MULTICASTES26_EEES24_vS25_EENS_8epilogue10collective18CollectiveEpilogueINS29_23Sm100TmaWarpSpecializedILi3ELi2ELi16ELb1ELb0EEEJNS5_IJSG_SG_SF_EEENS5_IJNSM_ISG_SC_EENSM_INS5_IJST_SB_EEENS5_IJSC_SN_EEEEEEEENS_10bfloat16_tESL_S2K_SL_NS29_6fusion15FusionCallbacksIS2D_NS2L_17LinearCombinationIS2K_fS2K_fLNS_15FloatRoundStyleE2EEES2E_S2J_JEEENS4_5SM1004TMEM4LOAD26SM100_TMEM_LOAD_32dp32b16xES1I_NS1K_INS1L_ILi1ELi4ELi3EEENS1N_ILi16EEENSM_INS5_IJS1P_ST_EEENS5_IJST_SC_EEEEEEENS4_39AutoVectorizingCopyWithAssumedAlignmentILi128EEENS4_14SM90_TMA_STOREES30_S32_S32_EEEvvEEEEvNT_6ParamsE)
        /*0008*/ 	.word	0x00000074


	//----- nvinfo : EIATTR_FRAME_SIZE
	.align		4
.L_19:
        /*000c*/ 	.byte	0x04, 0x11
        /*000e*/ 	.short	(.L_21 - .L_20)
	.align		4
.L_20:
        /*0010*/ 	.word	index@($__internal_2_$__cuda_sm10x_tcgen05_guardrail_trap_unallocated_columns_being_dealloced)
        /*0014*/ 	.word	0x00000000


	//----- nvinfo : EIATTR_FRAME_SIZE
	.align		4
.L_21:
        /*0018*/ 	.byte	0x04, 0x11
        /*001a*/ 	.short	(.L_23 - .L_22)
	.align		4
.L_22:
        /*001c*/ 	.word	index@($__internal_1_$__cuda_sm10x_tcgen05_guardrail_trap_phase_invalid_during_alloc)
        /*0020*/ 	.word	0x00000000


	//----- nvinfo : EIATTR_FRAME_SIZE
	.align		4
.L_23:
        /*0024*/ 	.byte	0x04, 0x11
        /*0026*/ 	.short	(.L_25 - .L_24)
	.align		4
.L_24:
        /*0028*/ 	.word	index@($__internal_0_$__cuda_sm10x_tcgen05_guardrail_trap_col_being_dealloced_not_returned_by_alloc)
        /*002c*/ 	.word	0x00000000


	//----- nvinfo : EIATTR_FRAME_SIZE
	.align		4
.L_25:
        /*0030*/ 	.byte	0x04, 0x11
        /*0032*/ 	.short	(.L_27 - .L_26)
	.align		4
.L_26:
        /*0034*/ 	.word	index@(_ZN7cutlass13device_kernelINS_4gemm6kernel13GemmUniversalIN4cute5tupleIJiiiiEEENS1_10collective13CollectiveMmaINS1_46MainloopSm100TmaUmmaWarpSpecializedBlockScaledILi8ELi2ELi2ENS5_IJNS4_1CILi2EEENSA_ILi1EEESC_EEEEENS5_IJNSA_ILi128EEENSA_ILi64EEESF_EEENS5_IJNS_12float_e4m3_tENS_13float_ue8m0_tEEEENS5_IJNS5_IJlSC_lEEENS4_6LayoutINS5_IJNS5_IJNS5_IJNSA_ILi32EEENSA_ILi4EEEEEEiEEESQ_NS5_IJSC_iEEEEEENS5_IJNS5_IJNS5_IJNSA_ILi16EEESO_EEEiEEENS5_IJNS5_IJNSA_ILi0EEESC_EEENSA_ILi512EEEEEENS5_IJSW_iEEEEEEEEEEESK_S13_NS4_8TiledMMAINS4_8MMA_AtomIJNS4_21SM100_MMA_MXF8F6F4_SSISI_SI_fSJ_Li128ELi64ELNS4_4UMMA5MajorE0ELS18_0ELNS17_7ScaleInE0ELS19_0EEEEEENSM_INS5_IJSC_SC_SC_EEENS5_IJSW_SW_SW_EEEEENS5_IJNS4_10UnderscoreES1F_S1F_EEEEENS5_IJNS4_13SM90_TMA_LOADES1I_EEENS5_IJNS4_14ComposedLayoutINS4_7SwizzleILi3ELi4ELi3EEENS4_18smem_ptr_flag_bitsILi8EEENSM_INS5_IJNSA_ILi8EEESF_EEENS5_IJSF_SC_EEEEEEENSM_INS5_IJNS5_IJNS5_IJSP_SC_EEENS5_IJSN_SC_EEEEEESC_NS5_IJSO_SC_EEEEEENS5_IJNS5_IJNS5_IJSU_SY_EEESX_EEESW_NS5_IJSC_SY_EEEEEEEEEEEvNS4_8identityENS5_IJNS4_23SM90_TMA_LOAD_MULTICASTES26_EEES24_vS25_EENS_8epilogue10collective18CollectiveEpilogueINS29_23Sm100TmaWarpSpecializedILi3ELi2ELi16ELb1ELb0EEEJNS5_IJSG_SG_SF_EEENS5_IJNSM_ISG_SC_EENSM_INS5_IJST_SB_EEENS5_IJSC_SN_EEEEEEEENS_10bfloat16_tESL_S2K_SL_NS29_6fusion15FusionCallbacksIS2D_NS2L_17LinearCombinationIS2K_fS2K_fLNS_15FloatRoundStyleE2EEES2E_S2J_JEEENS4_5SM1004TMEM4LOAD26SM100_TMEM_LOAD_32dp32b16xES1I_NS1K_INS1L_ILi1ELi4ELi3EEENS1N_ILi16EEENSM_INS5_IJS1P_ST_EEENS5_IJST_SC_EEEEEEENS4_39AutoVectorizingCopyWithAssumedAlignmentILi128EEENS4_14SM90_TMA_STOREES30_S32_S32_EEEvvEEEEvNT_6ParamsE)
        /*0038*/ 	.word	0x00000000


	//----- nvinfo : EIATTR_MIN_STACK_SIZE
	.align		4
.L_27:
        /*003c*/ 	.byte	0x04, 0x12
        /*003e*/ 	.short	(.L_29 - .L_28)
	.align		4
.L_28:
        /*0040*/ 	.word	index@(_ZN7cutlass13device_kernelINS_4gemm6kernel13GemmUniversalIN4cute5tupleIJiiiiEEENS1_10collective13CollectiveMmaINS1_46MainloopSm100TmaUmmaWarpSpecializedBlockScaledILi8ELi2ELi2ENS5_IJNS4_1CILi2EEENSA_ILi1EEESC_EEEEENS5_IJNSA_ILi128EEENSA_ILi64EEESF_EEENS5_IJNS_12float_e4m3_tENS_13float_ue8m0_tEEEENS5_IJNS5_IJlSC_lEEENS4_6LayoutINS5_IJNS5_IJNS5_IJNSA_ILi32EEENSA_ILi4EEEEEEiEEESQ_NS5_IJSC_iEEEEEENS5_IJNS5_IJNS5_IJNSA_ILi16EEESO_EEEiEEENS5_IJNS5_IJNSA_ILi0EEESC_EEENSA_ILi512EEEEEENS5_IJSW_iEEEEEEEEEEESK_S13_NS4_8TiledMMAINS4_8MMA_AtomIJNS4_21SM100_MMA_MXF8F6F4_SSISI_SI_fSJ_Li128ELi64ELNS4_4UMMA5MajorE0ELS18_0ELNS17_7ScaleInE0ELS19_0EEEEEENSM_INS5_IJSC_SC_SC_EEENS5_IJSW_SW_SW_EEEEENS5_IJNS4_10UnderscoreES1F_S1F_EEEEENS5_IJNS4_13SM90_TMA_LOADES1I_EEENS5_IJNS4_14ComposedLayoutINS4_7SwizzleILi3ELi4ELi3EEENS4_18smem_ptr_flag_bitsILi8EEENSM_INS5_IJNSA_ILi8EEESF_EEENS5_IJSF_SC_EEEEEEENSM_INS5_IJNS5_IJNS5_IJSP_SC_EEENS5_IJSN_SC_EEEEEESC_NS5_IJSO_SC_EEEEEENS5_IJNS5_IJNS5_IJSU_SY_EEESX_EEESW_NS5_IJSC_SY_EEEEEEEEEEEvNS4_8identityENS5_IJNS4_23SM90_TMA_LOAD_MULTICASTES26_EEES24_vS25_EENS_8epilogue10collective18CollectiveEpilogueINS29_23Sm100TmaWarpSpecializedILi3ELi2ELi16ELb1ELb0EEEJNS5_IJSG_SG_SF_EEENS5_IJNSM_ISG_SC_EENSM_INS5_IJST_SB_EEENS5_IJSC_SN_EEEEEEEENS_10bfloat16_tESL_S2K_SL_NS29_6fusion15FusionCallbacksIS2D_NS2L_17LinearCombinationIS2K_fS2K_fLNS_15FloatRoundStyleE2EEES2E_S2J_JEEENS4_5SM1004TMEM4LOAD26SM100_TMEM_LOAD_32dp32b16xES1I_NS1K_INS1L_ILi1ELi4ELi3EEENS1N_ILi16EEENSM_INS5_IJS1P_ST_EEENS5_IJST_SC_EEEEEEENS4_39AutoVectorizingCopyWithAssumedAlignmentILi128EEENS4_14SM90_TMA_STOREES30_S32_S32_EEEvvEEEEvNT_6ParamsE)
        /*0044*/ 	.word	0x00000000
.L_29:


//--------------------- .nv.compat                --------------------------
	.section	.nv.compat,"",@"SHT_CUDA_COMPAT_INFO"
	.align	4
        /*0000*/ 	.byte	0x02, 0x09, 0x01, 0x00, 0x02, 0x02, 0x02, 0x00, 0x02, 0x05, 0x05, 0x00, 0x03, 0x07, 0x01, 0x01
        /*0010*/ 	.byte	0x02, 0x03, 0x01, 0x00, 0x02, 0x06, 0x01, 0x00, 0x04, 0x0b, 0x08, 0x00, 0x09, 0x00, 0x00, 0x00
        /*0020*/ 	.byte	0x00, 0x00, 0x00, 0x00


//--------------------- .nv.info._ZN7cutlass13device_kernelINS_4gemm6kernel13GemmUniversalIN4cute5tupleIJiiiiEEENS1_10collective13CollectiveMmaINS1_46MainloopSm100TmaUmmaWarpSpecializedBlockScaledILi8ELi2ELi2ENS5_IJNS4_1CILi2EEENSA_ILi1EEESC_EEEEENS5_IJNSA_ILi128EEENSA_ILi64EEESF_EEENS5_IJNS_12float_e4m3_tENS_13float_ue8m0_tEEEENS5_IJNS5_IJlSC_lEEENS4_6LayoutINS5_IJNS5_IJNS5_IJNSA_ILi32EEENSA_ILi4EEEEEEiEEESQ_NS5_IJSC_iEEEEEENS5_IJNS5_IJNS5_IJNSA_ILi16EEESO_EEEiEEENS5_IJNS5_IJNSA_ILi0EEESC_EEENSA_ILi512EEEEEENS5_IJSW_iEEEEEEEEEEESK_S13_NS4_8TiledMMAINS4_8MMA_AtomIJNS4_21SM100_MMA_MXF8F6F4_SSISI_SI_fSJ_Li128ELi64ELNS4_4UMMA5MajorE0ELS18_0ELNS17_7ScaleInE0ELS19_0EEEEEENSM_INS5_IJSC_SC_SC_EEENS5_IJSW_SW_SW_EEEEENS5_IJNS4_10UnderscoreES1F_S1F_EEEEENS5_IJNS4_13SM90_TMA_LOADES1I_EEENS5_IJNS4_14ComposedLayoutINS4_7SwizzleILi3ELi4ELi3EEENS4_18smem_ptr_flag_bitsILi8EEENSM_INS5_IJNSA_ILi8EEESF_EEENS5_IJSF_SC_EEEEEEENSM_INS5_IJNS5_IJNS5_IJSP_SC_EEENS5_IJSN_SC_EEEEEESC_NS5_IJSO_SC_EEEEEENS5_IJNS5_IJNS5_IJSU_SY_EEESX_EEESW_NS5_IJSC_SY_EEEEEEEEEEEvNS4_8identityENS5_IJNS4_23SM90_TMA_LOAD_MULTICASTES26_EEES24_vS25_EENS_8epilogue10collective18CollectiveEpilogueINS29_23Sm100TmaWarpSpecializedILi3ELi2ELi16ELb1ELb0EEEJNS5_IJSG_SG_SF_EEENS5_IJNSM_ISG_SC_EENSM_INS5_IJST_SB_EEENS5_IJSC_SN_EEEEEEEENS_10bfloat16_tESL_S2K_SL_NS29_6fusion15FusionCallbacksIS2D_NS2L_17LinearCombinationIS2K_fS2K_fLNS_15FloatRoundStyleE2EEES2E_S2J_JEEENS4_5SM1004TMEM4LOAD26SM100_TMEM_LOAD_32dp32b16xES1I_NS1K_INS1L_ILi1ELi4ELi3EEENS1N_ILi16EEENSM_INS5_IJS1P_ST_EEENS5_IJST_SC_EEEEEEENS4_39AutoVectorizingCopyWithAssumedAlignmentILi128EEENS4_14SM90_TMA_STOREES30_S32_S32_EEEvvEEEEvNT_6ParamsE --------------------------
	.section	.nv.info._ZN7cutlass13device_kernelINS_4gemm6kernel13GemmUniversalIN4cute5tupleIJiiiiEEENS1_10collective13CollectiveMmaINS1_46MainloopSm100TmaUmmaWarpSpecializedBlockScaledILi8ELi2ELi2ENS5_IJNS4_1CILi2EEENSA_ILi1EEESC_EEEEENS5_IJNSA_ILi128EEENSA_ILi64EEESF_EEENS5_IJNS_12float_e4m3_tENS_13float_ue8m0_tEEEENS5_IJNS5_IJlSC_lEEENS4_6LayoutINS5_IJNS5_IJNS5_IJNSA_ILi32EEENSA_ILi4EEEEEEiEEESQ_NS5_IJSC_iEEEEEENS5_IJNS5_IJNS5_IJNSA_ILi16EEESO_EEEiEEENS5_IJNS5_IJNSA_ILi0EEESC_EEENSA_ILi512EEEEEENS5_IJSW_iEEEEEEEEEEESK_S13_NS4_8TiledMMAINS4_8MMA_AtomIJNS4_21SM100_MMA_MXF8F6F4_SSISI_SI_fSJ_Li128ELi64ELNS4_4UMMA5MajorE0ELS18_0ELNS17_7ScaleInE0ELS19_0EEEEEENSM_INS5_IJSC_SC_SC_EEENS5_IJSW_SW_SW_EEEEENS5_IJNS4_10UnderscoreES1F_S1F_EEEEENS5_IJNS4_13SM90_TMA_LOADES1I_EEENS5_IJNS4_14ComposedLayoutINS4_7SwizzleILi3ELi4ELi3EEENS4_18smem_ptr_flag_bitsILi8EEENSM_INS5_IJNSA_ILi8EEESF_EEENS5_IJSF_SC_EEEEEEENSM_INS5_IJNS5_IJNS5_IJSP_SC_EEENS5_IJSN_SC_EEEEEESC_NS5_IJSO_SC_EEEEEENS5_IJNS5_IJNS5_IJSU_SY_EEESX_EEESW_NS5_IJSC_SY_EEEEEEEEEEEvNS4_8identityENS5_IJNS4_23SM90_TMA_LOAD_MULTICASTES26_EEES24_vS25_EENS_8epilogue10collective18CollectiveEpilogueINS29_23Sm100TmaWarpSpecializedILi3ELi2ELi16ELb1ELb0EEEJNS5_IJSG_SG_SF_EEENS5_IJNSM_ISG_SC_EENSM_INS5_IJST_SB_EEENS5_IJSC_SN_EEEEEEEENS_10bfloat16_tESL_S2K_SL_NS29_6fusion15FusionCallbacksIS2D_NS2L_17LinearCombinationIS2K_fS2K_fLNS_15FloatRoundStyleE2EEES2E_S2J_JEEENS4_5SM1004TMEM4LOAD26SM100_TMEM_LOAD_32dp32b16xES1I_NS1K_INS1L_ILi1ELi4ELi3EEENS1N_ILi16EEENSM_INS5_IJS1P_ST_EEENS5_IJST_SC_EEEEEEENS4_39AutoVectorizingCopyWithAssumedAlignmentILi128EEENS4_14SM90_TMA_STOREES30_S32_S32_EEEvvEEEEvNT_6ParamsE,"",@"SHT_CUDA_INFO"
	.sectionflags	@""
	.align	4


	//----- nvinfo : EIATTR_CUDA_API_VERSION
	.align		4
        /*0000*/ 	.byte	0x04, 0x37
        /*0002*/ 	.short	(.L_31 - .L_30)
.L_30:
        /*0004*/ 	.word	0x00000082


	//----- nvinfo : EIATTR_KPARAM_INFO
	.align		4
.L_31:
        /*0008*/ 	.byte	0x04, 0x17
        /*000a*/ 	.short	(.L_33 - .L_32)
.L_32:
        /*000c*/ 	.word	0x00000000
        /*0010*/ 	.short	0x0000
        /*0012*/ 	.short	0x0000
        /*0014*/ 	.byte	0x00, 0xf0, 0x01, 0x30


	//----- nvinfo : EIATTR_AT_ENTRY_FRAGMENTS
	.align		4
.L_33:
        /*0018*/ 	.byte	0x04, 0x4f
        /*001a*/ 	.short	(.L_35 - .L_34)


	//   ....[0]....
.L_34:
        /*001c*/ 	.word	0x00000006


	//----- nvinfo : EIATTR_RESERVED_SMEM_USED
	.align		4
.L_35:
        /*0020*/ 	.byte	0x01, 0x41
	.zero		2


	//----- nvinfo : EIATTR_SPARSE_MMA_MASK
	.align		4
        /*0024*/ 	.byte	0x03, 0x50
        /*0026*/ 	.short	0x0000


	//----- nvinfo : EIATTR_TCGEN05_1CTA_USED
	.align		4
        /*0028*/ 	.byte	0x01, 0x51
	.zero		2


	//----- nvinfo : EIATTR_MAXREG_COUNT
	.align		4
        /*002c*/ 	.byte	0x03, 0x1b
        /*002e*/ 	.short	0x00ff


	//----- nvinfo : EIATTR_NUM_BARRIERS
	.align		4
        /*0030*/ 	.byte	0x02, 0x4c
        /*0032*/ 	.byte	0x07
	.zero		1


	//----- nvinfo : EIATTR_EXTERNS
	.align		4
        /*0034*/ 	.byte	0x04, 0x0f
        /*0036*/ 	.short	(.L_37 - .L_36)


	//   ....[0]....
	.align		4
.L_36:
        /*0038*/ 	.word	index@(__assertfail)


	//----- nvinfo : EIATTR_MERCURY_ISA_VERSION
	.align		4
.L_37:
        /*003c*/ 	.byte	0x03, 0x5f
        /*003e*/ 	.short	0x0101


	//----- nvinfo : EIATTR_INT_WARP_WIDE_INSTR_OFFSETS
	.align		4
        /*0040*/ 	.byte	0x04, 0x31
        /*0042*/ 	.short	(.L_39 - .L_38)


	//   ....[0]....
.L_38:
        /*0044*/ 	.word	0x00004910


	//   ....[1]....
        /*0048*/ 	.word	0x00004940


	//   ....[2]....
        /*004c*/ 	.word	0x00004960


	//   ....[3]....
        /*0050*/ 	.word	0x000054e0


	//   ....[4]....
        /*0054*/ 	.word	0x00005630


	//   ....[5]....
        /*0058*/ 	.word	0x000056e0


	//   ....[6]....
        /*005c*/ 	.word	0x00005740


	//   ....[7]....
        /*0060*/ 	.word	0x00005880


	//   ....[8]....
        /*0064*/ 	.word	0x00005960


	//   ....[9]....
        /*0068*/ 	.word	0x000059c0


	//   ....[10]....
        /*006c*/ 	.word	0x00005b30


	//   ....[11]....
        /*0070*/ 	.word	0x00005bf0


	//   ....[12]....
        /*0074*/ 	.word	0x00005cb0


	//   ....[13]....
        /*0078*/ 	.word	0x00005e00


	//   ....[14]....
        /*007c*/ 	.word	0x00005eb0


	//----- nvinfo : EIATTR_COOP_GROUP_MASK_REGIDS
	.align		4
.L_39:
        /*0080*/ 	.byte	0x04, 0x29
        /*0082*/ 	.short	(.L_41 - .L_40)


	//   ....[0]....
.L_40:
        /*0084*/ 	.word	0xffffffff


	//   ....[1]....
        /*0088*/ 	.word	0xffffffff


	//   ....[2]....
        /*008c*/ 	.word	0xffffffff


	//   ....[3]....
        /*0090*/ 	.word	0xffffffff


	//   ....[4]....
        /*0094*/ 	.word	0xffffffff


	//   ....[5]....
        /*0098*/ 	.word	0xffffffff


	//   ....[6]....
        /*009c*/ 	.word	0xffffffff


	//   ....[7]....
        /*00a0*/ 	.word	0xffffffff


	//   ....[8]....
        /*00a4*/ 	.word	0xffffffff


	//   ....[9]....
        /*00a8*/ 	.word	0xffffffff


	//   ....[10]....
        /*00ac*/ 	.word	0xffffffff


	//   ....[11]....
        /*00b0*/ 	.word	0xffffffff


	//   ....[12]....
        /*00b4*/ 	.word	0xffffffff


	//   ....[13]....
        /*00b8*/ 	.word	0xffffffff


	//----- nvinfo : EIATTR_COOP_GROUP_INSTR_OFFSETS
	.align		4
.L_41:
        /*00bc*/ 	.byte	0x04, 0x28
        /*00be*/ 	.short	(.L_43 - .L_42)


	//   ....[0]....
.L_42:
        /*00c0*/ 	.word	0x00000080


	//   ....[1]....
        /*00c4*/ 	.word	0x00000550


	//   ....[2]....
        /*00c8*/ 	.word	0x00000790


	//   ....[3]....
        /*00cc*/ 	.word	0x00000910


	//   ....[4]....
        /*00d0*/ 	.word	0x00000a10


	//   ....[5]....
        /*00d4*/ 	.word	0x00000b80


	//   ....[6]....
        /*00d8*/ 	.word	0x00000ce0


	//   ....[7]....
        /*00dc*/ 	.word	0x00000ea0


	//   ....[8]....
        /*00e0*/ 	.word	0x00002340


	//   ....[9]....
        /*00e4*/ 	.word	0x00003440


	//   ....[10]....
        /*00e8*/ 	.word	0x00003650


	//   ....[11]....
        /*00ec*/ 	.word	0x00003680


	//   ....[12]....
        /*00f0*/ 	.word	0x000047f0


	//   ....[13]....
        /*00f4*/ 	.word	0x00004a20


	//----- nvinfo : EIATTR_VRC_CTA_INIT_COUNT
	.align		4
.L_43:
        /*00f8*/ 	.byte	0x02, 0x4a
        /*00fa*/ 	.byte	0x80
	.zero		1


	//----- nvinfo : EIATTR_SYSCALL_OFFSETS
	.align		4
        /*00fc*/ 	.byte	0x04, 0x46
        /*00fe*/ 	.short	(.L_45 - .L_44)


	//   ....[0]....
.L_44:
        /*0100*/ 	.word	0x00006ba0


	//   ....[1]....
        /*0104*/ 	.word	0x00006c90


	//   ....[2]....
        /*0108*/ 	.word	0x00007670


	//   ....[3]....
        /*010c*/ 	.word	0x000077e0


	//   ....[4]....
        /*0110*/ 	.word	0x000085c0


	//   ....[5]....
        /*0114*/ 	.word	0x00008730


	//   ....[6]....
        /*0118*/ 	.word	0x000095a0


	//   ....[7]....
        /*011c*/ 	.word	0x00009710


	//   ....[8]....
        /*0120*/ 	.word	0x0000a520


	//   ....[9]....
        /*0124*/ 	.word	0x0000a690


	//----- nvinfo : EIATTR_MBARRIER_INSTR_OFFSETS
	.align		4
.L_45:
        /*0128*/ 	.byte	0x04, 0x39
        /*012a*/ 	.short	(.L_47 - .L_46)


	//   ....[0]....
.L_46:
        /*012c*/ 	.word	0x00000670
        /*0130*/ 	.word	0x000000ff
        /*0134*/ 	.word	0x00000000
        /*0138*/ 	.short	0x0100
        /*013a*/ 	.byte	0x04
	.zero		1


	//   ....[1]....
        /*013c*/ 	.word	0x00000680
        /*0140*/ 	.word	0x000000ff
        /*0144*/ 	.word	0x00000040
        /*0148*/ 	.short	0x0100
        /*014a*/ 	.byte	0x04
	.zero		1


	//   ....[2]....
        /*014c*/ 	.word	0x00000690
        /*0150*/ 	.word	0x000000ff
        /*0154*/ 	.word	0x00000008
        /*0158*/ 	.short	0x0100
        /*015a*/ 	.byte	0x04
	.zero		1


	//   ....[3]....
        /*015c*/ 	.word	0x000006a0
        /*0160*/ 	.word	0x000000ff
        /*0164*/ 	.word	0x00000048
        /*0168*/ 	.short	0x0100
        /*016a*/ 	.byte	0x04
	.zero		1


	//   ....[4]....
        /*016c*/ 	.word	0x000006b0
        /*0170*/ 	.word	0x000000ff
        /*0174*/ 	.word	0x00000010
        /*0178*/ 	.short	0x0100
        /*017a*/ 	.byte	0x04
	.zero		1


	//   ....[5]....
        /*017c*/ 	.word	0x000006c0
        /*0180*/ 	.word	0x000000ff
        /*0184*/ 	.word	0x00000050
        /*0188*/ 	.short	0x0100
        /*018a*/ 	.byte	0x04
	.zero		1


	//   ....[6]....
        /*018c*/ 	.word	0x000006d0
        /*0190*/ 	.word	0x000000ff
        /*0194*/ 	.word	0x00000018
        /*0198*/ 	.short	0x0100
        /*019a*/ 	.byte	0x04
	.zero		1


	//   ....[7]....
        /*019c*/ 	.word	0x000006e0
        /*01a0*/ 	.word	0x000000ff
        /*01a4*/ 	.word	0x00000058
        /*01a8*/ 	.short	0x0100
        /*01aa*/ 	.byte	0x04
	.zero		1


	//   ....[8]....
        /*01ac*/ 	.word	0x000006f0
        /*01b0*/ 	.word	0x000000ff
        /*01b4*/ 	.word	0x00000020
        /*01b8*/ 	.short	0x0100
        /*01ba*/ 	.byte	0x04
	.zero		1


	//   ....[9]....
        /*01bc*/ 	.word	0x00000700
        /*01c0*/ 	.word	0x000000ff
        /*01c4*/ 	.word	0x00000060
        /*01c8*/ 	.short	0x0100
        /*01ca*/ 	.byte	0x04
	.zero		1


	//   ....[10]....
        /*01cc*/ 	.word	0x00000710
        /*01d0*/ 	.word	0x000000ff
        /*01d4*/ 	.word	0x00000028
        /*01d8*/ 	.short	0x0100
        /*01da*/ 	.byte	0x04
	.zero		1


	//   ....[11]....
        /*01dc*/ 	.word	0x00000720
        /*01e0*/ 	.word	0x000000ff
        /*01e4*/ 	.word	0x00000068
        /*01e8*/ 	.short	0x0100
        /*01ea*/ 	.byte	0x04
	.zero		1


	//   ....[12]....
        /*01ec*/ 	.word	0x00000730
        /*01f0*/ 	.word	0x000000ff
        /*01f4*/ 	.word	0x00000030
        /*01f8*/ 	.short	0x0100
        /*01fa*/ 	.byte	0x04
	.zero		1


	//   ....[13]....
        /*01fc*/ 	.word	0x00000740
        /*0200*/ 	.word	0x000000ff
        /*0204*/ 	.word	0x00000070
        /*0208*/ 	.short	0x0100
        /*020a*/ 	.byte	0x04
	.zero		1


	//   ....[14]....
        /*020c*/ 	.word	0x00000750
        /*0210*/ 	.word	0x000000ff
        /*0214*/ 	.word	0x00000038
        /*0218*/ 	.short	0x0100
        /*021a*/ 	.byte	0x04
	.zero		1


	//   ....[15]....
        /*021c*/ 	.word	0x00000760
        /*0220*/ 	.word	0x000000ff
        /*0224*/ 	.word	0x00000078
        /*0228*/ 	.short	0x0100
        /*022a*/ 	.byte	0x04
	.zero		1


	//   ....[16]....
        /*022c*/ 	.word	0x000008a0
        /*0230*/ 	.word	0x000000ff
        /*0234*/ 	.word	0x00000080
        /*0238*/ 	.short	0x0100
        /*023a*/ 	.byte	0x04
	.zero		1


	//   ....[17]....
        /*023c*/ 	.word	0x000008b0
        /*0240*/ 	.word	0x000000ff
        /*0244*/ 	.word	0x00000098
        /*0248*/ 	.short	0x0100
        /*024a*/ 	.byte	0x04
	.zero		1


	//   ....[18]....
        /*024c*/ 	.word	0x000008c0
        /*0250*/ 	.word	0x000000ff
        /*0254*/ 	.word	0x00000088
        /*0258*/ 	.short	0x0100
        /*025a*/ 	.byte	0x04
	.zero		1


	//   ....[19]....
        /*025c*/ 	.word	0x000008d0
        /*0260*/ 	.word	0x000000ff
        /*0264*/ 	.word	0x000000a0
        /*0268*/ 	.short	0x0100
        /*026a*/ 	.byte	0x04
	.zero		1


	//   ....[20]....
        /*026c*/ 	.word	0x000008e0
        /*0270*/ 	.word	0x000000ff
        /*0274*/ 	.word	0x00000090
        /*0278*/ 	.short	0x0100
        /*027a*/ 	.byte	0x04
	.zero		1


	//   ....[21]....
        /*027c*/ 	.word	0x000008f0
        /*0280*/ 	.word	0x000000ff
        /*0284*/ 	.word	0x000000a8
        /*0288*/ 	.short	0x0100
        /*028a*/ 	.byte	0x04
	.zero		1


	//   ....[22]....
        /*028c*/ 	.word	0x000009e0
        /*0290*/ 	.word	0x000000ff
        /*0294*/ 	.word	0x000000b0
        /*0298*/ 	.short	0x0100
        /*029a*/ 	.byte	0x06
	.zero		1


	//   ....[23]....
        /*029c*/ 	.word	0x000009f0
        /*02a0*/ 	.word	0x000000ff
        /*02a4*/ 	.word	0x000000b8
        /*02a8*/ 	.short	0x0100
        /*02aa*/ 	.byte	0x06
	.zero		1


	//   ....[24]....
        /*02ac*/ 	.word	0x00000b30
        /*02b0*/ 	.word	0x000000ff
        /*02b4*/ 	.word	0x000000c0
        /*02b8*/ 	.short	0x0100
        /*02ba*/ 	.byte	0x06
	.zero		1


	//   ....[25]....
        /*02bc*/ 	.word	0x00000b40
        /*02c0*/ 	.word	0x000000ff
        /*02c4*/ 	.word	0x000000d0
        /*02c8*/ 	.short	0x0100
        /*02ca*/ 	.byte	0x06
	.zero		1


	//   ....[26]....
        /*02cc*/ 	.word	0x00000b50
        /*02d0*/ 	.word	0x000000ff
        /*02d4*/ 	.word	0x000000c8
        /*02d8*/ 	.short	0x0100
        /*02da*/ 	.byte	0x06
	.zero		1


	//   ....[27]....
        /*02dc*/ 	.word	0x00000b60
        /*02e0*/ 	.word	0x000000ff
        /*02e4*/ 	.word	0x000000d8
        /*02e8*/ 	.short	0x0100
        /*02ea*/ 	.byte	0x06
	.zero		1


	//   ....[28]....
        /*02ec*/ 	.word	0x00000c90
        /*02f0*/ 	.word	0x000000ff
        /*02f4*/ 	.word	0x000000e0
        /*02f8*/ 	.short	0x0100
        /*02fa*/ 	.byte	0x04
	.zero		1


	//   ....[29]....
        /*02fc*/ 	.word	0x00000ca0
        /*0300*/ 	.word	0x000000ff
        /*0304*/ 	.word	0x000000f0
        /*0308*/ 	.short	0x0100
        /*030a*/ 	.byte	0x04
	.zero		1


	//   ....[30]....
        /*030c*/ 	.word	0x00000cb0
        /*0310*/ 	.word	0x000000ff
        /*0314*/ 	.word	0x000000e8
        /*0318*/ 	.short	0x0100
        /*031a*/ 	.byte	0x04
	.zero		1


	//   ....[31]....
        /*031c*/ 	.word	0x00000cc0
        /*0320*/ 	.word	0x000000ff
        /*0324*/ 	.word	0x000000f8
        /*0328*/ 	.short	0x0100
        /*032a*/ 	.byte	0x04
	.zero		1


	//   ....[32]....
        /*032c*/ 	.word	0x00000db0
        /*0330*/ 	.word	0x000000ff
        /*0334*/ 	.word	0x00000100
        /*0338*/ 	.short	0x0100
        /*033a*/ 	.byte	0x04
	.zero		1


	//   ....[33]....
        /*033c*/ 	.word	0x00000dc0
        /*0340*/ 	.word	0x000000ff
        /*0344*/ 	.word	0x00000110
        /*0348*/ 	.short	0x0100
        /*034a*/ 	.byte	0x04
	.zero		1


	//   ....[34]....
        /*034c*/ 	.word	0x00000dd0
        /*0350*/ 	.word	0x000000ff
        /*0354*/ 	.word	0x00000108
        /*0358*/ 	.short	0x0100
        /*035a*/ 	.byte	0x04
	.zero		1


	//   ....[35]....
        /*035c*/ 	.word	0x00000de0
        /*0360*/ 	.word	0x000000ff
        /*0364*/ 	.word	0x00000118
        /*0368*/ 	.short	0x0100
        /*036a*/ 	.byte	0x04
	.zero		1


	//   ....[36]....
        /*036c*/ 	.word	0x00001940
        /*0370*/ 	.word	0x00000000
        /*0374*/ 	.word	0x00000110
        /*0378*/ 	.short	0x010a
        /*037a*/ 	.byte	0xff
	.zero		1


	//   ....[37]....
        /*037c*/ 	.word	0x00001970
        /*0380*/ 	.word	0x00000000
        /*0384*/ 	.word	0x00000100
        /*0388*/ 	.short	0x0101
        /*038a*/ 	.byte	0xff
	.zero		1


	//   ....[38]....
        /*038c*/ 	.word	0x00001a20
        /*0390*/ 	.word	0x000000ff
        /*0394*/ 	.word	0x00000040
        /*0398*/ 	.short	0x010a
        /*039a*/ 	.byte	0x04
	.zero		1


	//   ....[39]....
        /*039c*/ 	.word	0x00001ac0
        /*03a0*/ 	.word	0x000000ff
        /*03a4*/ 	.word	0x00000040
        /*03a8*/ 	.short	0x010a
        /*03aa*/ 	.byte	0x21
	.zero		1


	//   ....[40]....
        /*03ac*/ 	.word	0x00001c00
        /*03b0*/ 	.word	0x000000ff
        /*03b4*/ 	.word	0x00000040
        /*03b8*/ 	.short	0x010a
        /*03ba*/ 	.byte	0x05
	.zero		1


	//   ....[41]....
        /*03bc*/ 	.word	0x00001ec0
        /*03c0*/ 	.word	0x000000ff
        /*03c4*/ 	.word	0x000000b8
        /*03c8*/ 	.short	0x0101
        /*03ca*/ 	.byte	0x06
	.zero		1


	//   ....[42]....
        /*03cc*/ 	.word	0x00001ee0
        /*03d0*/ 	.word	0x000000ff
        /*03d4*/ 	.word	0x00000040
        /*03d8*/ 	.short	0x010a
        /*03da*/ 	.byte	0x04
	.zero		1


	//   ....[43]....
        /*03dc*/ 	.word	0x00001f60
        /*03e0*/ 	.word	0x000000ff
        /*03e4*/ 	.word	0x00000040
        /*03e8*/ 	.short	0x010a
        /*03ea*/ 	.byte	0x21
	.zero		1


	//   ....[44]....
        /*03ec*/ 	.word	0x000020a0
        /*03f0*/ 	.word	0x000000ff
        /*03f4*/ 	.word	0x00000040
        /*03f8*/ 	.short	0x010a
        /*03fa*/ 	.byte	0x04
	.zero		1


	//   ....[45]....
        /*03fc*/ 	.word	0x00002370
        /*0400*/ 	.word	0x00000003
        /*0404*/ 	.word	0x000000c0
        /*0408*/ 	.short	0x010a
        /*040a*/ 	.byte	0xff
	.zero		1


	//   ....[46]....
        /*040c*/ 	.word	0x000024c0
        /*0410*/ 	.word	0x00000000
        /*0414*/ 	.word	0x00000000
        /*0418*/ 	.short	0x0101
        /*041a*/ 	.byte	0xff
	.zero		1


	//   ....[47]....
        /*041c*/ 	.word	0x00002a80
        /*0420*/ 	.word	0x000000ff
        /*0424*/ 	.word	0x00000000
        /*0428*/ 	.short	0x010a
        /*042a*/ 	.byte	0x04
	.zero		1


	//   ....[48]....
        /*042c*/ 	.word	0x00002b10
        /*0430*/ 	.word	0x000000ff
        /*0434*/ 	.word	0x00000000
        /*0438*/ 	.short	0x010a
        /*043a*/ 	.byte	0x05
	.zero		1


	//   ....[49]....
        /*043c*/ 	.word	0x00002ba0
        /*0440*/ 	.word	0x000000ff
        /*0444*/ 	.word	0x00000000
        /*0448*/ 	.short	0x010a
        /*044a*/ 	.byte	0x05
	.zero		1


	//   ....[50]....
        /*044c*/ 	.word	0x00002c30
        /*0450*/ 	.word	0x000000ff
        /*0454*/ 	.word	0x00000000
        /*0458*/ 	.short	0x010a
        /*045a*/ 	.byte	0x05
	.zero		1


	//   ....[51]....
        /*045c*/ 	.word	0x00002cc0
        /*0460*/ 	.word	0x000000ff
        /*0464*/ 	.word	0x00000000
        /*0468*/ 	.short	0x010a
        /*046a*/ 	.byte	0x05
	.zero		1


	//   ....[52]....
        /*046c*/ 	.word	0x00002d50
        /*0470*/ 	.word	0x000000ff
        /*0474*/ 	.word	0x00000000
        /*0478*/ 	.short	0x010a
        /*047a*/ 	.byte	0x05
	.zero		1


	//   ....[53]....
        /*047c*/ 	.word	0x00002de0
        /*0480*/ 	.word	0x000000ff
        /*0484*/ 	.word	0x00000000
        /*0488*/ 	.short	0x010a
        /*048a*/ 	.byte	0x05
	.zero		1


	//   ....[54]....
        /*048c*/ 	.word	0x00002e80
        /*0490*/ 	.word	0x00000000
        /*0494*/ 	.word	0x00000000
        /*0498*/ 	.short	0x010a
        /*049a*/ 	.byte	0xff
	.zero		1


	//   ....[55]....
        /*049c*/ 	.word	0x00002fa0
        /*04a0*/ 	.word	0x00000002
        /*04a4*/ 	.word	0x00000100
        /*04a8*/ 	.short	0x010a
        /*04aa*/ 	.byte	0xff
	.zero		1


	//   ....[56]....
        /*04ac*/ 	.word	0x00003010
        /*04b0*/ 	.word	0x00000002
        /*04b4*/ 	.word	0x00000000
        /*04b8*/ 	.short	0x0101
        /*04ba*/ 	.byte	0xff
	.zero		1


	//   ....[57]....
        /*04bc*/ 	.word	0x00003030
        /*04c0*/ 	.word	0x000000ff
        /*04c4*/ 	.word	0x000000d0
        /*04c8*/ 	.short	0x010a
        /*04ca*/ 	.byte	0x04
	.zero		1


	//   ....[58]....
        /*04cc*/ 	.word	0x00003150
        /*04d0*/ 	.word	0x00000002
        /*04d4*/ 	.word	0x000000c0
        /*04d8*/ 	.short	0x010a
        /*04da*/ 	.byte	0xff
	.zero		1


	//   ....[59]....
        /*04dc*/ 	.word	0x00003250
        /*04e0*/ 	.word	0x00000002
        /*04e4*/ 	.word	0x00000000
        /*04e8*/ 	.short	0x0101
        /*04ea*/ 	.byte	0xff
	.zero		1


	//   ....[60]....
        /*04ec*/ 	.word	0x000032e0
        /*04f0*/ 	.word	0x000000ff
        /*04f4*/ 	.word	0x000000d0
        /*04f8*/ 	.short	0x0106
        /*04fa*/ 	.byte	0x04
	.zero		1


	//   ....[61]....
        /*04fc*/ 	.word	0x00003300
        /*0500*/ 	.word	0x000000ff
        /*0504*/ 	.word	0x000000d0
        /*0508*/ 	.short	0x010a
        /*050a*/ 	.byte	0x04
	.zero		1


	//   ....[62]....
        /*050c*/ 	.word	0x00003390
        /*0510*/ 	.word	0x000000ff
        /*0514*/ 	.word	0x000000d0
        /*0518*/ 	.short	0x0106
        /*051a*/ 	.byte	0x07
	.zero		1


	//   ....[63]....
        /*051c*/ 	.word	0x000033d0
        /*0520*/ 	.word	0x00000000
        /*0524*/ 	.word	0x000000d0
        /*0528*/ 	.short	0x010a
        /*052a*/ 	.byte	0xff
	.zero		1


	//   ....[64]....
        /*052c*/ 	.word	0x00003a40
        /*0530*/ 	.word	0x00000002
        /*0534*/ 	.word	0x000000c0
        /*0538*/ 	.short	0x010a
        /*053a*/ 	.byte	0xff
	.zero		1


	//   ....[65]....
        /*053c*/ 	.word	0x00003b60
        /*0540*/ 	.word	0x00000000
        /*0544*/ 	.word	0x00000000
        /*0548*/ 	.short	0x0101
        /*054a*/ 	.byte	0xff
	.zero		1


	//   ....[66]....
        /*054c*/ 	.word	0x00004090
        /*0550*/ 	.word	0x000000ff
        /*0554*/ 	.word	0x00000000
        /*0558*/ 	.short	0x010a
        /*055a*/ 	.byte	0x04
	.zero		1


	//   ....[67]....
        /*055c*/ 	.word	0x000040e0
        /*0560*/ 	.word	0x000000ff
        /*0564*/ 	.word	0x000000f0
        /*0568*/ 	.short	0x010a
        /*056a*/ 	.byte	0x38
	.zero		1


	//   ....[68]....
        /*056c*/ 	.word	0x000042e0
        /*0570*/ 	.word	0x000000ff
        /*0574*/ 	.word	0x00000000
        /*0578*/ 	.short	0x010a
        /*057a*/ 	.byte	0x07
	.zero		1


	//   ....[69]....
        /*057c*/ 	.word	0x00004410
        /*0580*/ 	.word	0x000000ff
        /*0584*/ 	.word	0x00000000
        /*0588*/ 	.short	0x010a
        /*058a*/ 	.byte	0x04
	.zero		1


	//   ....[70]....
        /*058c*/ 	.word	0x00004740
        /*0590*/ 	.word	0x000000ff
        /*0594*/ 	.word	0x00000000
        /*0598*/ 	.short	0x010a
        /*059a*/ 	.byte	0x04
	.zero		1


	//   ....[71]....
        /*059c*/ 	.word	0x000047d0
        /*05a0*/ 	.word	0x000000ff
        /*05a4*/ 	.word	0x00000000
        /*05a8*/ 	.short	0x010a
        /*05aa*/ 	.byte	0x04
	.zero		1


	//   ....[72]....
        /*05ac*/ 	.word	0x00004cb0
        /*05b0*/ 	.word	0x00000008
        /*05b4*/ 	.word	0x000000c0
        /*05b8*/ 	.short	0x010a
        /*05ba*/ 	.byte	0xff
	.zero		1


	//   ....[73]....
        /*05bc*/ 	.word	0x00004e20
        /*05c0*/ 	.word	0x00000000
        /*05c4*/ 	.word	0x00000000
        /*05c8*/ 	.short	0x0101
        /*05ca*/ 	.byte	0xff
	.zero		1


	//   ....[74]....
        /*05cc*/ 	.word	0x000052f0
        /*05d0*/ 	.word	0x000000ff
        /*05d4*/ 	.word	0x000000b8
        /*05d8*/ 	.short	0x010a
        /*05da*/ 	.byte	0x15
	.zero		1


	//   ....[75]....
        /*05dc*/ 	.word	0x000054c0
        /*05e0*/ 	.word	0x000000ff
        /*05e4*/ 	.word	0x00000098
        /*05e8*/ 	.short	0x010a
        /*05ea*/ 	.byte	0x04
	.zero		1


	//   ....[76]....
        /*05ec*/ 	.word	0x00005700
        /*05f0*/ 	.word	0x000000ff
        /*05f4*/ 	.word	0x00000080
        /*05f8*/ 	.short	0x010b
        /*05fa*/ 	.byte	0x04
	.zero		1


	//   ....[77]....
        /*05fc*/ 	.word	0x00005710
        /*0600*/ 	.word	0x000000ff
        /*0604*/ 	.word	0x00000000
        /*0608*/ 	.short	0x0101
        /*060a*/ 	.byte	0x07
	.zero		1


	//   ....[78]....
        /*060c*/ 	.word	0x00005720
        /*0610*/ 	.word	0x000000ff
        /*0614*/ 	.word	0x00000098
        /*0618*/ 	.short	0x010a
        /*061a*/ 	.byte	0x05
	.zero		1


	//   ....[79]....
        /*061c*/ 	.word	0x00005980
        /*0620*/ 	.word	0x000000ff
        /*0624*/ 	.word	0x00000080
        /*0628*/ 	.short	0x010b
        /*062a*/ 	.byte	0x05
	.zero		1


	//   ....[80]....
        /*062c*/ 	.word	0x00005990
        /*0630*/ 	.word	0x000000ff
        /*0634*/ 	.word	0x00000000
        /*0638*/ 	.short	0x0101
        /*063a*/ 	.byte	0x07
	.zero		1


	//   ....[81]....
        /*063c*/ 	.word	0x000059a0
        /*0640*/ 	.word	0x000000ff
        /*0644*/ 	.word	0x00000098
        /*0648*/ 	.short	0x010a
        /*064a*/ 	.byte	0x04
	.zero		1


	//   ....[82]....
        /*064c*/ 	.word	0x00005c10
        /*0650*/ 	.word	0x000000ff
        /*0654*/ 	.word	0x00000080
        /*0658*/ 	.short	0x010b
        /*065a*/ 	.byte	0x04
	.zero		1


	//   ....[83]....
        /*065c*/ 	.word	0x00005c20
        /*0660*/ 	.word	0x000000ff
        /*0664*/ 	.word	0x00000000
        /*0668*/ 	.short	0x0101
        /*066a*/ 	.byte	0x07
	.zero		1


	//   ....[84]....
        /*066c*/ 	.word	0x00005c30
        /*0670*/ 	.word	0x000000ff
        /*0674*/ 	.word	0x00000098
        /*0678*/ 	.short	0x010a
        /*067a*/ 	.byte	0x05
	.zero		1


	//   ....[85]....
        /*067c*/ 	.word	0x00005ed0
        /*0680*/ 	.word	0x000000ff
        /*0684*/ 	.word	0x00000080
        /*0688*/ 	.short	0x010b
        /*068a*/ 	.byte	0x05
	.zero		1


	//   ....[86]....
        /*068c*/ 	.word	0x00005ee0
        /*0690*/ 	.word	0x000000ff
        /*0694*/ 	.word	0x00000000
        /*0698*/ 	.short	0x0101
        /*069a*/ 	.byte	0x04
	.zero		1


	//   ....[87]....
        /*069c*/ 	.word	0x00005f50
        /*06a0*/ 	.word	0x000000ff
        /*06a4*/ 	.word	0x00000000
        /*06a8*/ 	.short	0x010a
        /*06aa*/ 	.byte	0x04
	.zero		1


	//   ....[88]....
        /*06ac*/ 	.word	0x00005fe0
        /*06b0*/ 	.word	0x000000ff
        /*06b4*/ 	.word	0x00000000
        /*06b8*/ 	.short	0x010a
        /*06ba*/ 	.byte	0x05
	.zero		1


	//   ....[89]....
        /*06bc*/ 	.word	0x00006080
        /*06c0*/ 	.word	0x00000000
        /*06c4*/ 	.word	0x00000000
        /*06c8*/ 	.short	0x010a
        /*06ca*/ 	.byte	0xff
	.zero		1


	//   ....[90]....
        /*06cc*/ 	.word	0x000063f0
        /*06d0*/ 	.word	0x00000000
        /*06d4*/ 	.word	0x000000c0
        /*06d8*/ 	.short	0x010a
        /*06da*/ 	.byte	0xff
	.zero		1


	//   ....[91]....
        /*06dc*/ 	.word	0x000064c0
        /*06e0*/ 	.word	0x00000000
        /*06e4*/ 	.word	0x00000000
        /*06e8*/ 	.short	0x0101
        /*06ea*/ 	.byte	0xff
	.zero		1


	//   ....[92]....
        /*06ec*/ 	.word	0x00007180
        /*06f0*/ 	.word	0x00000000
        /*06f4*/ 	.word	0x00000080
        /*06f8*/ 	.short	0x010a
        /*06fa*/ 	.byte	0xff
	.zero		1


	//   ....[93]....
        /*06fc*/ 	.word	0x000071f0
        /*0700*/ 	.word	0x00000068
        /*0704*/ 	.word	0x000000e0
        /*0708*/ 	.short	0x010a
        /*070a*/ 	.byte	0xff
	.zero		1


	//   ....[94]....
        /*070c*/ 	.word	0x000072e0
        /*0710*/ 	.word	0x00000000
        /*0714*/ 	.word	0x00000080
        /*0718*/ 	.short	0x010a
        /*071a*/ 	.byte	0xff
	.zero		1


	//   ....[95]....
        /*071c*/ 	.word	0x00007400
        /*0720*/ 	.word	0x00000068
        /*0724*/ 	.word	0x000000e0
        /*0728*/ 	.short	0x010a
        /*072a*/ 	.byte	0xff
	.zero		1


	//   ....[96]....
        /*072c*/ 	.word	0x00008280
        /*0730*/ 	.word	0x00000000
        /*0734*/ 	.word	0x00000000
        /*0738*/ 	.short	0x0101
        /*073a*/ 	.byte	0xff
	.zero		1


	//   ....[97]....
        /*073c*/ 	.word	0x00008290
        /*0740*/ 	.word	0x00000014
        /*0744*/ 	.word	0x00000080
        /*0748*/ 	.short	0x010a
        /*074a*/ 	.byte	0xff
	.zero		1


	//   ....[98]....
        /*074c*/ 	.word	0x00008350
        /*0750*/ 	.word	0x00000014
        /*0754*/ 	.word	0x00000080
        /*0758*/ 	.short	0x010a
        /*075a*/ 	.byte	0xff
	.zero		1


	//   ....[99]....
        /*075c*/ 	.word	0x00009230
        /*0760*/ 	.word	0x0000002e
        /*0764*/ 	.word	0x00000000
        /*0768*/ 	.short	0x0101
        /*076a*/ 	.byte	0xff
	.zero		1


	//   ....[100]....
        /*076c*/ 	.word	0x00009270
        /*0770*/ 	.word	0x00000015
        /*0774*/ 	.word	0x00000080
        /*0778*/ 	.short	0x010a
        /*077a*/ 	.byte	0xff
	.zero		1


	//   ....[101]....
        /*077c*/ 	.word	0x00009340
        /*0780*/ 	.word	0x00000015
        /*0784*/ 	.word	0x00000080
        /*0788*/ 	.short	0x010a
        /*078a*/ 	.byte	0xff
	.zero		1


	//   ....[102]....
        /*078c*/ 	.word	0x0000a230
        /*0790*/ 	.word	0x0000002e
        /*0794*/ 	.word	0x00000000
        /*0798*/ 	.short	0x0101
        /*079a*/ 	.byte	0xff
	.zero		1


	//   ....[103]....
        /*079c*/ 	.word	0x0000a250
        /*07a0*/ 	.word	0x00000002
        /*07a4*/ 	.word	0x00000080
        /*07a8*/ 	.short	0x010a
        /*07aa*/ 	.byte	0xff
	.zero		1


	//   ....[104]....
        /*07ac*/ 	.word	0x0000a300
        /*07b0*/ 	.word	0x00000002
        /*07b4*/ 	.word	0x00000080
        /*07b8*/ 	.short	0x010a
        /*07ba*/ 	.byte	0xff
	.zero		1


	//   ....[105]....
        /*07bc*/ 	.word	0x0000aba0
        /*07c0*/ 	.word	0x000000ff
        /*07c4*/ 	.word	0x00000000
        /*07c8*/ 	.short	0x0101
        /*07ca*/ 	.byte	0x04
	.zero		1


	//   ....[106]....
        /*07cc*/ 	.word	0x0000b200
        /*07d0*/ 	.word	0x00000000
        /*07d4*/ 	.word	0x00000000
        /*07d8*/ 	.short	0x0101
        /*07da*/ 	.byte	0xff
	.zero		1


	//   ....[107]....
        /*07dc*/ 	.word	0x0000b4b0
        /*07e0*/ 	.word	0x000000ff
        /*07e4*/ 	.word	0x00000000
        /*07e8*/ 	.short	0x0101
        /*07ea*/ 	.byte	0x04
	.zero		1


	//   ....[108]....
        /*07ec*/ 	.word	0x0000b4d0
        /*07f0*/ 	.word	0x00000000
        /*07f4*/ 	.word	0x00000110
        /*07f8*/ 	.short	0x010a
        /*07fa*/ 	.byte	0xff
	.zero		1


	//   ....[109]....
        /*07fc*/ 	.word	0x0000b530
        /*0800*/ 	.word	0x00000000
        /*0804*/ 	.word	0x00000040
        /*0808*/ 	.short	0x010a
        /*080a*/ 	.byte	0xff
	.zero		1


	//   ....[110]....
        /*080c*/ 	.word	0x0000b590
        /*0810*/ 	.word	0x00000000
        /*0814*/ 	.word	0x00000040
        /*0818*/ 	.short	0x010a
        /*081a*/ 	.byte	0xff
	.zero		1


	//   ....[111]....
        /*081c*/ 	.word	0x0000b5e0
        /*0820*/ 	.word	0x00000003
        /*0824*/ 	.word	0x000000c0
        /*0828*/ 	.short	0x010a
        /*082a*/ 	.byte	0xff
	.zero		1


	//   ....[112]....
        /*082c*/ 	.word	0x0000b640
        /*0830*/ 	.word	0x00000000
        /*0834*/ 	.word	0x00000000
        /*0838*/ 	.short	0x010a
        /*083a*/ 	.byte	0xff
	.zero		1


	//   ....[113]....
        /*083c*/ 	.word	0x0000b6a0
        /*0840*/ 	.word	0x00000000
        /*0844*/ 	.word	0x00000000
        /*0848*/ 	.short	0x010a
        /*084a*/ 	.byte	0xff
	.zero		1


	//   ....[114]....
        /*084c*/ 	.word	0x0000b700
        /*0850*/ 	.word	0x00000000
        /*0854*/ 	.word	0x00000000
        /*0858*/ 	.short	0x010a
        /*085a*/ 	.byte	0xff
	.zero		1


	//   ....[115]....
        /*085c*/ 	.word	0x0000b760
        /*0860*/ 	.word	0x00000000
        /*0864*/ 	.word	0x00000000
        /*0868*/ 	.short	0x010a
        /*086a*/ 	.byte	0xff
	.zero		1


	//   ....[116]....
        /*086c*/ 	.word	0x0000b7c0
        /*0870*/ 	.word	0x00000000
        /*0874*/ 	.word	0x00000000
        /*0878*/ 	.short	0x010a
        /*087a*/ 	.byte	0xff
	.zero		1


	//   ....[117]....
        /*087c*/ 	.word	0x0000b820
        /*0880*/ 	.word	0x00000000
        /*0884*/ 	.word	0x00000000
        /*0888*/ 	.short	0x010a
        /*088a*/ 	.byte	0xff
	.zero		1


	//   ....[118]....
        /*088c*/ 	.word	0x0000b880
        /*0890*/ 	.word	0x00000000
        /*0894*/ 	.word	0x00000000
        /*0898*/ 	.short	0x010a
        /*089a*/ 	.byte	0xff
	.zero		1


	//   ....[119]....
        /*089c*/ 	.word	0x0000b8d0
        /*08a0*/ 	.word	0x00000002
        /*08a4*/ 	.word	0x00000100
        /*08a8*/ 	.short	0x010a
        /*08aa*/ 	.byte	0xff
	.zero		1


	//   ....[120]....
        /*08ac*/ 	.word	0x0000b930
        /*08b0*/ 	.word	0x00000002
        /*08b4*/ 	.word	0x000000d0
        /*08b8*/ 	.short	0x010a
        /*08ba*/ 	.byte	0xff
	.zero		1


	//   ....[121]....
        /*08bc*/ 	.word	0x0000b980
        /*08c0*/ 	.word	0x00000002
        /*08c4*/ 	.word	0x000000c0
        /*08c8*/ 	.short	0x010a
        /*08ca*/ 	.byte	0xff
	.zero		1


	//   ....[122]....
        /*08cc*/ 	.word	0x0000b9e0
        /*08d0*/ 	.word	0x00000000
        /*08d4*/ 	.word	0x000000d0
        /*08d8*/ 	.short	0x010a
        /*08da*/ 	.byte	0xff
	.zero		1


	//   ....[123]....
        /*08dc*/ 	.word	0x0000ba30
        /*08e0*/ 	.word	0x00000002
        /*08e4*/ 	.word	0x000000c0
        /*08e8*/ 	.short	0x010a
        /*08ea*/ 	.byte	0xff
	.zero		1


	//   ....[124]....
        /*08ec*/ 	.word	0x0000ba90
        /*08f0*/ 	.word	0x00000000
        /*08f4*/ 	.word	0x000000f0
        /*08f8*/ 	.short	0x010a
        /*08fa*/ 	.byte	0xff
	.zero		1


	//   ....[125]....
        /*08fc*/ 	.word	0x0000baf0
        /*0900*/ 	.word	0x00000000
        /*0904*/ 	.word	0x00000000
        /*0908*/ 	.short	0x010a
        /*090a*/ 	.byte	0xff
	.zero		1


	//   ....[126]....
        /*090c*/ 	.word	0x0000bb50
        /*0910*/ 	.word	0x00000000
        /*0914*/ 	.word	0x00000000
        /*0918*/ 	.short	0x010a
        /*091a*/ 	.byte	0xff
	.zero		1


	//   ....[127]....
        /*091c*/ 	.word	0x0000bbb0
        /*0920*/ 	.word	0x00000000
        /*0924*/ 	.word	0x00000000
        /*0928*/ 	.short	0x010a
        /*092a*/ 	.byte	0xff
	.zero		1


	//   ....[128]....
        /*092c*/ 	.word	0x0000bc00
        /*0930*/ 	.word	0x00000008
        /*0934*/ 	.word	0x000000c0
        /*0938*/ 	.short	0x010a
        /*093a*/ 	.byte	0xff
	.zero		1


	//   ....[129]....
        /*093c*/ 	.word	0x0000bc60
        /*0940*/ 	.word	0x00000000
        /*0944*/ 	.word	0x000000b8
        /*0948*/ 	.short	0x010a
        /*094a*/ 	.byte	0xff
	.zero		1


	//   ....[130]....
        /*094c*/ 	.word	0x0000bcc0
        /*0950*/ 	.word	0x00000000
        /*0954*/ 	.word	0x00000098
        /*0958*/ 	.short	0x010a
        /*095a*/ 	.byte	0xff
	.zero		1


	//   ....[131]....
        /*095c*/ 	.word	0x0000bd20
        /*0960*/ 	.word	0x00000000
        /*0964*/ 	.word	0x00000098
        /*0968*/ 	.short	0x010a
        /*096a*/ 	.byte	0xff
	.zero		1


	//   ....[132]....
        /*096c*/ 	.word	0x0000bd80
        /*0970*/ 	.word	0x00000000
        /*0974*/ 	.word	0x00000098
        /*0978*/ 	.short	0x010a
        /*097a*/ 	.byte	0xff
	.zero		1


	//   ....[133]....
        /*097c*/ 	.word	0x0000bde0
        /*0980*/ 	.word	0x00000002
        /*0984*/ 	.word	0x00000098
        /*0988*/ 	.short	0x010a
        /*098a*/ 	.byte	0xff
	.zero		1


	//   ....[134]....
        /*098c*/ 	.word	0x0000be40
        /*0990*/ 	.word	0x00000000
        /*0994*/ 	.word	0x00000000
        /*0998*/ 	.short	0x010a
        /*099a*/ 	.byte	0xff
	.zero		1


	//   ....[135]....
        /*099c*/ 	.word	0x0000bea0
        /*09a0*/ 	.word	0x00000000
        /*09a4*/ 	.word	0x00000000
        /*09a8*/ 	.short	0x010a
        /*09aa*/ 	.byte	0xff
	.zero		1


	//   ....[136]....
        /*09ac*/ 	.word	0x0000bef0
        /*09b0*/ 	.word	0x00000000
        /*09b4*/ 	.word	0x000000c0
        /*09b8*/ 	.short	0x010a
        /*09ba*/ 	.byte	0xff
	.zero		1


	//   ....[137]....
        /*09bc*/ 	.word	0x0000bf40
        /*09c0*/ 	.word	0x00000000
        /*09c4*/ 	.word	0x00000080
        /*09c8*/ 	.short	0x010a
        /*09ca*/ 	.byte	0xff
	.zero		1


	//   ....[138]....
        /*09cc*/ 	.word	0x0000bf90
        /*09d0*/ 	.word	0x00000068
        /*09d4*/ 	.word	0x000000e0
        /*09d8*/ 	.short	0x010a
        /*09da*/ 	.byte	0xff
	.zero		1


	//   ....[139]....
        /*09dc*/ 	.word	0x0000bfe0
        /*09e0*/ 	.word	0x00000014
        /*09e4*/ 	.word	0x00000080
        /*09e8*/ 	.short	0x010a
        /*09ea*/ 	.byte	0xff
	.zero		1


	//   ....[140]....
        /*09ec*/ 	.word	0x0000c030
        /*09f0*/ 	.word	0x00000015
        /*09f4*/ 	.word	0x00000080
        /*09f8*/ 	.short	0x010a
        /*09fa*/ 	.byte	0xff
	.zero		1


	//   ....[141]....
        /*09fc*/ 	.word	0x0000c080
        /*0a00*/ 	.word	0x00000002
        /*0a04*/ 	.word	0x00000080
        /*0a08*/ 	.short	0x010a
        /*0a0a*/ 	.byte	0xff
	.zero		1


	//----- nvinfo : EIATTR_NUM_MBARRIERS
	.align		4
.L_47:
        /*0a0c*/ 	.byte	0x03, 0x38
        /*0a0e*/ 	.short	0x0024


	//----- nvinfo : EIATTR_EXIT_INSTR_OFFSETS
	.align		4
        /*0a10*/ 	.byte	0x04, 0x1c
        /*0a12*/ 	.short	(.L_49 - .L_48)


	//   ....[0]....
.L_48:
        /*0a14*/ 	.word	0x00002eb0


	//   ....[1]....
        /*0a18*/ 	.word	0x000033a0


	//   ....[2]....
        /*0a1c*/ 	.word	0x00003400


	//   ....[3]....
        /*0a20*/ 	.word	0x00004a30


	//   ....[4]....
        /*0a24*/ 	.word	0x000060b0


	//   ....[5]....
        /*0a28*/ 	.word	0x000060f0


	//   ....[6]....
        /*0a2c*/ 	.word	0x0000b3a0


	//   ....[7]....
        /*0a30*/ 	.word	0x0000b420


	//   ....[8]....
        /*0a34*/ 	.word	0x0000b450


	//   ....[9]....
        /*0a38*/ 	.word	0x0000b4c0


	//----- nvinfo : EIATTR_MAX_THREADS
	.align		4
.L_49:
        /*0a3c*/ 	.byte	0x04, 0x05
        /*0a3e*/ 	.short	(.L_51 - .L_50)
.L_50:
        /*0a40*/ 	.word	0x00000100
        /*0a44*/ 	.word	0x00000001
        /*0a48*/ 	.word	0x00000001


	//----- nvinfo : EIATTR_CRS_STACK_SIZE
	.align		4
.L_51:
        /*0a4c*/ 	.byte	0x04, 0x1e
        /*0a4e*/ 	.short	(.L_53 - .L_52)
.L_52:
        /*0a50*/ 	.word	0x00000000


	//----- nvinfo : EIATTR_CBANK_PARAM_SIZE
	.align		4
.L_53:
        /*0a54*/ 	.byte	0x03, 0x19
        /*0a56*/ 	.short	0x0c00


	//----- nvinfo : EIATTR_PARAM_CBANK
	.align		4
        /*0a58*/ 	.byte	0x04, 0x0a
        /*0a5a*/ 	.short	(.L_55 - .L_54)
	.align		4
.L_54:
        /*0a5c*/ 	.word	index@(.nv.constant0._ZN7cutlass13device_kernelINS_4gemm6kernel13GemmUniversalIN4cute5tupleIJiiiiEEENS1_10collective13CollectiveMmaINS1_46MainloopSm100TmaUmmaWarpSpecializedBlockScaledILi8ELi2ELi2ENS5_IJNS4_1CILi2EEENSA_ILi1EEESC_EEEEENS5_IJNSA_ILi128EEENSA_ILi64EEESF_EEENS5_IJNS_12float_e4m3_tENS_13float_ue8m0_tEEEENS5_IJNS5_IJlSC_lEEENS4_6LayoutINS5_IJNS5_IJNS5_IJNSA_ILi32EEENSA_ILi4EEEEEEiEEESQ_NS5_IJSC_iEEEEEENS5_IJNS5_IJNS5_IJNSA_ILi16EEESO_EEEiEEENS5_IJNS5_IJNSA_ILi0EEESC_EEENSA_ILi512EEEEEENS5_IJSW_iEEEEEEEEEEESK_S13_NS4_8TiledMMAINS4_8MMA_AtomIJNS4_21SM100_MMA_MXF8F6F4_SSISI_SI_fSJ_Li128ELi64ELNS4_4UMMA5MajorE0ELS18_0ELNS17_7ScaleInE0ELS19_0EEEEEENSM_INS5_IJSC_SC_SC_EEENS5_IJSW_SW_SW_EEEEENS5_IJNS4_10UnderscoreES1F_S1F_EEEEENS5_IJNS4_13SM90_TMA_LOADES1I_EEENS5_IJNS4_14ComposedLayoutINS4_7SwizzleILi3ELi4ELi3EEENS4_18smem_ptr_flag_bitsILi8EEENSM_INS5_IJNSA_ILi8EEESF_EEENS5_IJSF_SC_EEEEEEENSM_INS5_IJNS5_IJNS5_IJSP_SC_EEENS5_IJSN_SC_EEEEEESC_NS5_IJSO_SC_EEEEEENS5_IJNS5_IJNS5_IJSU_SY_EEESX_EEESW_NS5_IJSC_SY_EEEEEEEEEEEvNS4_8identityENS5_IJNS4_23SM90_TMA_LOAD_MULTICASTES26_EEES24_vS25_EENS_8epilogue10collective18CollectiveEpilogueINS29_23Sm100TmaWarpSpecializedILi3ELi2ELi16ELb1ELb0EEEJNS5_IJSG_SG_SF_EEENS5_IJNSM_ISG_SC_EENSM_INS5_IJST_SB_EEENS5_IJSC_SN_EEEEEEEENS_10bfloat16_tESL_S2K_SL_NS29_6fusion15FusionCallbacksIS2D_NS2L_17LinearCombinationIS2K_fS2K_fLNS_15FloatRoundStyleE2EEES2E_S2J_JEEENS4_5SM1004TMEM4LOAD26SM100_TMEM_LOAD_32dp32b16xES1I_NS1K_INS1L_ILi1ELi4ELi3EEENS1N_ILi16EEENSM_INS5_IJS1P_ST_EEENS5_IJST_SC_EEEEEEENS4_39AutoVectorizingCopyWithAssumedAlignmentILi128EEENS4_14SM90_TMA_STOREES30_S32_S32_EEEvvEEEEvNT_6ParamsE)
        /*0a60*/ 	.short	0x0380
        /*0a62*/ 	.short	0x0c00


	//----- nvinfo : EIATTR_SW_WAR
	.align		4
.L_55:
        /*0a64*/ 	.byte	0x04, 0x36
        /*0a66*/ 	.short	(.L_57 - .L_56)
.L_56:
        /*0a68*/ 	.word	0x00000008
.L_57:


//--------------------- .nv.callgraph             --------------------------
	.section	.nv.callgraph,"",@"SHT_CUDA_CALLGRAPH"
	.align	4
	.sectionentsize	8
	.align		4
        /*0000*/ 	.word	0x00000000
	.align		4
        /*0004*/ 	.word	0xffffffff
	.align		4
        /*0008*/ 	.word	index@(_ZN7cutlass13device_kernelINS_4gemm6kernel13GemmUniversalIN4cute5tupleIJiiiiEEENS1_10collective13CollectiveMmaINS1_46MainloopSm100TmaUmmaWarpSpecializedBlockScaledILi8ELi2ELi2ENS5_IJNS4_1CILi2EEENSA_ILi1EEESC_EEEEENS5_IJNSA_ILi128EEENSA_ILi64EEESF_EEENS5_IJNS_12float_e4m3_tENS_13float_ue8m0_tEEEENS5_IJNS5_IJlSC_lEEENS4_6LayoutINS5_IJNS5_IJNS5_IJNSA_ILi32EEENSA_ILi4EEEEEEiEEESQ_NS5_IJSC_iEEEEEENS5_IJNS5_IJNS5_IJNSA_ILi16EEESO_EEEiEEENS5_IJNS5_IJNSA_ILi0EEESC_EEENSA_ILi512EEEEEENS5_IJSW_iEEEEEEEEEEESK_S13_NS4_8TiledMMAINS4_8MMA_AtomIJNS4_21SM100_MMA_MXF8F6F4_SSISI_SI_fSJ_Li128ELi64ELNS4_4UMMA5MajorE0ELS18_0ELNS17_7ScaleInE0ELS19_0EEEEEENSM_INS5_IJSC_SC_SC_EEENS5_IJSW_SW_SW_EEEEENS5_IJNS4_10UnderscoreES1F_S1F_EEEEENS5_IJNS4_13SM90_TMA_LOADES1I_EEENS5_IJNS4_14ComposedLayoutINS4_7SwizzleILi3ELi4ELi3EEENS4_18smem_ptr_flag_bitsILi8EEENSM_INS5_IJNSA_ILi8EEESF_EEENS5_IJSF_SC_EEEEEEENSM_INS5_IJNS5_IJNS5_IJSP_SC_EEENS5_IJSN_SC_EEEEEESC_NS5_IJSO_SC_EEEEEENS5_IJNS5_IJNS5_IJSU_SY_EEESX_EEESW_NS5_IJSC_SY_EEEEEEEEEEEvNS4_8identityENS5_IJNS4_23SM90_TMA_LOAD_MULTICASTES26_EEES24_vS25_EENS_8epilogue10collective18CollectiveEpilogueINS29_23Sm100TmaWarpSpecializedILi3ELi2ELi16ELb1ELb0EEEJNS5_IJSG_SG_SF_EEENS5_IJNSM_ISG_SC_EENSM_INS5_IJST_SB_EEENS5_IJSC_SN_EEEEEEEENS_10bfloat16_tESL_S2K_SL_NS29_6fusion15FusionCallbacksIS2D_NS2L_17LinearCombinationIS2K_fS2K_fLNS_15FloatRoundStyleE2EEES2E_S2J_JEEENS4_5SM1004TMEM4LOAD26SM100_TMEM_LOAD_32dp32b16xES1I_NS1K_INS1L_ILi1ELi4ELi3EEENS1N_ILi16EEENSM_INS5_IJS1P_ST_EEENS5_IJST_SC_EEEEEEENS4_39AutoVectorizingCopyWithAssumedAlignmentILi128EEENS4_14SM90_TMA_STOREES30_S32_S32_EEEvvEEEEvNT_6ParamsE)
	.align		4
        /*000c*/ 	.word	index@(__assertfail)
	.align		4
        /*0010*/ 	.word	0x00000000
	.align		4
        /*0014*/ 	.word	0xfffffffe
	.align		4
        /*0018*/ 	.word	0x00000000
	.align		4
        /*001c*/ 	.word	0xfffffffd
	.align		4
        /*0020*/ 	.word	0x00000000
	.align		4
        /*0024*/ 	.word	0xfffffffc


//--------------------- .nv.constant4             --------------------------
	.section	.nv.constant4,"a",@progbits
	.align	8
	.align		8
.nv.constant4:
        /*0000*/ 	.dword	__assertfail
	.align		8
        /*0008*/ 	.dword	__unnamed_1
	.align		8
        /*0010*/ 	.dword	__unnamed_2
	.align		8
        /*0018*/ 	.dword	_ZN40_INTERNAL_d21c4a0e_4_k_cu_a2904879_284274cuda3std3__45__cpo5beginE
	.align		8
        /*0020*/ 	.dword	_ZN40_INTERNAL_d21c4a0e_4_k_cu_a2904879_284274cuda3std3__45__cpo3endE
	.align		8
        /*0028*/ 	.dword	_ZN40_INTERNAL_d21c4a0e_4_k_cu_a2904879_284274cuda3std3__45__cpo6cbeginE
	.align		8
        /*0030*/ 	.dword	_ZN40_INTERNAL_d21c4a0e_4_k_cu_a2904879_284274cuda3std3__45__cpo4cendE
	.align		8
        /*0038*/ 	.dword	_ZN40_INTERNAL_d21c4a0e_4_k_cu_a2904879_284274cuda3std3__442_GLOBAL__N__d21c4a0e_4_k_cu_a2904879_284276ignoreE
	.align		8
        /*0040*/ 	.dword	_ZN40_INTERNAL_d21c4a0e_4_k_cu_a2904879_284274cuda3std3__419piecewise_constructE
	.align		8
        /*0048*/ 	.dword	_ZN40_INTERNAL_d21c4a0e_4_k_cu_a2904879_284274cuda3std3__48in_placeE
	.align		8
        /*0050*/ 	.dword	_ZN40_INTERNAL_d21c4a0e_4_k_cu_a2904879_284274cuda3std6ranges3__45__cpo4swapE
	.align		8
        /*0058*/ 	.dword	_ZN40_INTERNAL_d21c4a0e_4_k_cu_a2904879_284274cuda3std6ranges3__45__cpo9iter_moveE
	.align		8
        /*0060*/ 	.dword	_ZN40_INTERNAL_d21c4a0e_4_k_cu_a2904879_284274cute7productE
	.align		8
        /*0068*/ 	.dword	_ZN40_INTERNAL_d21c4a0e_4_k_cu_a2904879_284274cute1_E
	.align		8
        /*0070*/ 	.dword	$str$25
	.align		8
        /*0078*/ 	.dword	$str$26
	.align		8
        /*0080*/ 	.dword	$str$27
	.align		8
        /*0088*/ 	.dword	$str$28


//--------------------- .text._ZN7cutlass13device_kernelINS_4gemm6kernel13GemmUniversalIN4cute5tupleIJiiiiEEENS1_10collective13CollectiveMmaINS1_46MainloopSm100TmaUmmaWarpSpecializedBlockScaledILi8ELi2ELi2ENS5_IJNS4_1CILi2EEENSA_ILi1EEESC_EEEEENS5_IJNSA_ILi128EEENSA_ILi64EEESF_EEENS5_IJNS_12float_e4m3_tENS_13float_ue8m0_tEEEENS5_IJNS5_IJlSC_lEEENS4_6LayoutINS5_IJNS5_IJNS5_IJNSA_ILi32EEENSA_ILi4EEEEEEiEEESQ_NS5_IJSC_iEEEEEENS5_IJNS5_IJNS5_IJNSA_ILi16EEESO_EEEiEEENS5_IJNS5_IJNSA_ILi0EEESC_EEENSA_ILi512EEEEEENS5_IJSW_iEEEEEEEEEEESK_S13_NS4_8TiledMMAINS4_8MMA_AtomIJNS4_21SM100_MMA_MXF8F6F4_SSISI_SI_fSJ_Li128ELi64ELNS4_4UMMA5MajorE0ELS18_0ELNS17_7ScaleInE0ELS19_0EEEEEENSM_INS5_IJSC_SC_SC_EEENS5_IJSW_SW_SW_EEEEENS5_IJNS4_10UnderscoreES1F_S1F_EEEEENS5_IJNS4_13SM90_TMA_LOADES1I_EEENS5_IJNS4_14ComposedLayoutINS4_7SwizzleILi3ELi4ELi3EEENS4_18smem_ptr_flag_bitsILi8EEENSM_INS5_IJNSA_ILi8EEESF_EEENS5_IJSF_SC_EEEEEEENSM_INS5_IJNS5_IJNS5_IJSP_SC_EEENS5_IJSN_SC_EEEEEESC_NS5_IJSO_SC_EEEEEENS5_IJNS5_IJNS5_IJSU_SY_EEESX_EEESW_NS5_IJSC_SY_EEEEEEEEEEEvNS4_8identityENS5_IJNS4_23SM90_TMA_LOAD_MULTICASTES26_EEES24_vS25_EENS_8epilogue10collective18CollectiveEpilogueINS29_23Sm100TmaWarpSpecializedILi3ELi2ELi16ELb1ELb0EEEJNS5_IJSG_SG_SF_EEENS5_IJNSM_ISG_SC_EENSM_INS5_IJST_SB_EEENS5_IJSC_SN_EEEEEEEENS_10bfloat16_tESL_S2K_SL_NS29_6fusion15FusionCallbacksIS2D_NS2L_17LinearCombinationIS2K_fS2K_fLNS_15FloatRoundStyleE2EEES2E_S2J_JEEENS4_5SM1004TMEM4LOAD26SM100_TMEM_LOAD_32dp32b16xES1I_NS1K_INS1L_ILi1ELi4ELi3EEENS1N_ILi16EEENSM_INS5_IJS1P_ST_EEENS5_IJST_SC_EEEEEEENS4_39AutoVectorizingCopyWithAssumedAlignmentILi128EEENS4_14SM90_TMA_STOREES30_S32_S32_EEEvvEEEEvNT_6ParamsE --------------------------
	.section	.text._ZN7cutlass13device_kernelINS_4gemm6kernel13GemmUniversalIN4cute5tupleIJiiiiEEENS1_10collective13CollectiveMmaINS1_46MainloopSm100TmaUmmaWarpSpecializedBlockScaledILi8ELi2ELi2ENS5_IJNS4_1CILi2EEENSA_ILi1EEESC_EEEEENS5_IJNSA_ILi128EEENSA_ILi64EEESF_EEENS5_IJNS_12float_e4m3_tENS_13float_ue8m0_tEEEENS5_IJNS5_IJlSC_lEEENS4_6LayoutINS5_IJNS5_IJNS5_IJNSA_ILi32EEENSA_ILi4EEEEEEiEEESQ_NS5_IJSC_iEEEEEENS5_IJNS5_IJNS5_IJNSA_ILi16EEESO_EEEiEEENS5_IJNS5_IJNSA_ILi0EEESC_EEENSA_ILi512EEEEEENS5_IJSW_iEEEEEEEEEEESK_S13_NS4_8TiledMMAINS4_8MMA_AtomIJNS4_21SM100_MMA_MXF8F6F4_SSISI_SI_fSJ_Li128ELi64ELNS4_4UMMA5MajorE0ELS18_0ELNS17_7ScaleInE0ELS19_0EEEEEENSM_INS5_IJSC_SC_SC_EEENS5_IJSW_SW_SW_EEEEENS5_IJNS4_10UnderscoreES1F_S1F_EEEEENS5_IJNS4_13SM90_TMA_LOADES1I_EEENS5_IJNS4_14ComposedLayoutINS4_7SwizzleILi3ELi4ELi3EEENS4_18smem_ptr_flag_bitsILi8EEENSM_INS5_IJNSA_ILi8EEESF_EEENS5_IJSF_SC_EEEEEEENSM_INS5_IJNS5_IJNS5_IJSP_SC_EEENS5_IJSN_SC_EEEEEESC_NS5_IJSO_SC_EEEEEENS5_IJNS5_IJNS5_IJSU_SY_EEESX_EEESW_NS5_IJSC_SY_EEEEEEEEEEEvNS4_8identityENS5_IJNS4_23SM90_TMA_LOAD_MULTICASTES26_EEES24_vS25_EENS_8epilogue10collective18CollectiveEpilogueINS29_23Sm100TmaWarpSpecializedILi3ELi2ELi16ELb1ELb0EEEJNS5_IJSG_SG_SF_EEENS5_IJNSM_ISG_SC_EENSM_INS5_IJST_SB_EEENS5_IJSC_SN_EEEEEEEENS_10bfloat16_tESL_S2K_SL_NS29_6fusion15FusionCallbacksIS2D_NS2L_17LinearCombinationIS2K_fS2K_fLNS_15FloatRoundStyleE2EEES2E_S2J_JEEENS4_5SM1004TMEM4LOAD26SM100_TMEM_LOAD_32dp32b16xES1I_NS1K_INS1L_ILi1ELi4ELi3EEENS1N_ILi16EEENSM_INS5_IJS1P_ST_EEENS5_IJST_SC_EEEEEEENS4_39AutoVectorizingCopyWithAssumedAlignmentILi128EEENS4_14SM90_TMA_STOREES30_S32_S32_EEEvvEEEEvNT_6ParamsE,"ax",@progbits
	.align	128
.text._ZN7cutlass13device_kernelINS_4gemm6kernel13GemmUniversalIN4cute5tupleIJiiiiEEENS1_10collective13CollectiveMmaINS1_46MainloopSm100TmaUmmaWarpSpecializedBlockScaledILi8ELi2ELi2ENS5_IJNS4_1CILi2EEENSA_ILi1EEESC_EEEEENS5_IJNSA_ILi128EEENSA_ILi64EEESF_EEENS5_IJNS_12float_e4m3_tENS_13float_ue8m0_tEEEENS5_IJNS5_IJlSC_lEEENS4_6LayoutINS5_IJNS5_IJNS5_IJNSA_ILi32EEENSA_ILi4EEEEEEiEEESQ_NS5_IJSC_iEEEEEENS5_IJNS5_IJNS5_IJNSA_ILi16EEESO_EEEiEEENS5_IJNS5_IJNSA_ILi0EEESC_EEENSA_ILi512EEEEEENS5_IJSW_iEEEEEEEEEEESK_S13_NS4_8TiledMMAINS4_8MMA_AtomIJNS4_21SM100_MMA_MXF8F6F4_SSISI_SI_fSJ_Li128ELi64ELNS4_4UMMA5MajorE0ELS18_0ELNS17_7ScaleInE0ELS19_0EEEEEENSM_INS5_IJSC_SC_SC_EEENS5_IJSW_SW_SW_EEEEENS5_IJNS4_10UnderscoreES1F_S1F_EEEEENS5_IJNS4_13SM90_TMA_LOADES1I_EEENS5_IJNS4_14ComposedLayoutINS4_7SwizzleILi3ELi4ELi3EEENS4_18smem_ptr_flag_bitsILi8EEENSM_INS5_IJNSA_ILi8EEESF_EEENS5_IJSF_SC_EEEEEEENSM_INS5_IJNS5_IJNS5_IJSP_SC_EEENS5_IJSN_SC_EEEEEESC_NS5_IJSO_SC_EEEEEENS5_IJNS5_IJNS5_IJSU_SY_EEESX_EEESW_NS5_IJSC_SY_EEEEEEEEEEEvNS4_8identityENS5_IJNS4_23SM90_TMA_LOAD_MULTICASTES26_EEES24_vS25_EENS_8epilogue10collective18CollectiveEpilogueINS29_23Sm100TmaWarpSpecializedILi3ELi2ELi16ELb1ELb0EEEJNS5_IJSG_SG_SF_EEENS5_IJNSM_ISG_SC_EENSM_INS5_IJST_SB_EEENS5_IJSC_SN_EEEEEEEENS_10bfloat16_tESL_S2K_SL_NS29_6fusion15FusionCallbacksIS2D_NS2L_17LinearCombinationIS2K_fS2K_fLNS_15FloatRoundStyleE2EEES2E_S2J_JEEENS4_5SM1004TMEM4LOAD26SM100_TMEM_LOAD_32dp32b16xES1I_NS1K_INS1L_ILi1ELi4ELi3EEENS1N_ILi16EEENSM_INS5_IJS1P_ST_EEENS5_IJST_SC_EEEEEEENS4_39AutoVectorizingCopyWithAssumedAlignmentILi128EEENS4_14SM90_TMA_STOREES30_S32_S32_EEEvvEEEEvNT_6ParamsE:
        .type           _ZN7cutlass13device_kernelINS_4gemm6kernel13GemmUniversalIN4cute5tupleIJiiiiEEENS1_10collective13CollectiveMmaINS1_46MainloopSm100TmaUmmaWarpSpecializedBlockScaledILi8ELi2ELi2ENS5_IJNS4_1CILi2EEENSA_ILi1EEESC_EEEEENS5_IJNSA_ILi128EEENSA_ILi64EEESF_EEENS5_IJNS_12float_e4m3_tENS_13float_ue8m0_tEEEENS5_IJNS5_IJlSC_lEEENS4_6LayoutINS5_IJNS5_IJNS5_IJNSA_ILi32EEENSA_ILi4EEEEEEiEEESQ_NS5_IJSC_iEEEEEENS5_IJNS5_IJNS5_IJNSA_ILi16EEESO_EEEiEEENS5_IJNS5_IJNSA_ILi0EEESC_EEENSA_ILi512EEEEEENS5_IJSW_iEEEEEEEEEEESK_S13_NS4_8TiledMMAINS4_8MMA_AtomIJNS4_21SM100_MMA_MXF8F6F4_SSISI_SI_fSJ_Li128ELi64ELNS4_4UMMA5MajorE0ELS18_0ELNS17_7ScaleInE0ELS19_0EEEEEENSM_INS5_IJSC_SC_SC_EEENS5_IJSW_SW_SW_EEEEENS5_IJNS4_10UnderscoreES1F_S1F_EEEEENS5_IJNS4_13SM90_TMA_LOADES1I_EEENS5_IJNS4_14ComposedLayoutINS4_7SwizzleILi3ELi4ELi3EEENS4_18smem_ptr_flag_bitsILi8EEENSM_INS5_IJNSA_ILi8EEESF_EEENS5_IJSF_SC_EEEEEEENSM_INS5_IJNS5_IJNS5_IJSP_SC_EEENS5_IJSN_SC_EEEEEESC_NS5_IJSO_SC_EEEEEENS5_IJNS5_IJNS5_IJSU_SY_EEESX_EEESW_NS5_IJSC_SY_EEEEEEEEEEEvNS4_8identityENS5_IJNS4_23SM90_TMA_LOAD_MULTICASTES26_EEES24_vS25_EENS_8epilogue10collective18CollectiveEpilogueINS29_23Sm100TmaWarpSpecializedILi3ELi2ELi16ELb1ELb0EEEJNS5_IJSG_SG_SF_EEENS5_IJNSM_ISG_SC_EENSM_INS5_IJST_SB_EEENS5_IJSC_SN_EEEEEEEENS_10bfloat16_tESL_S2K_SL_NS29_6fusion15FusionCallbacksIS2D_NS2L_17LinearCombinationIS2K_fS2K_fLNS_15FloatRoundStyleE2EEES2E_S2J_JEEENS4_5SM1004TMEM4LOAD26SM100_TMEM_LOAD_32dp32b16xES1I_NS1K_INS1L_ILi1ELi4ELi3EEENS1N_ILi16EEENSM_INS5_IJS1P_ST_EEENS5_IJST_SC_EEEEEEENS4_39AutoVectorizingCopyWithAssumedAlignmentILi128EEENS4_14SM90_TMA_STOREES30_S32_S32_EEEvvEEEEvNT_6ParamsE,@function
        .size           _ZN7cutlass13device_kernelINS_4gemm6kernel13GemmUniversalIN4cute5tupleIJiiiiEEENS1_10collective13CollectiveMmaINS1_46MainloopSm100TmaUmmaWarpSpecializedBlockScaledILi8ELi2ELi2ENS5_IJNS4_1CILi2EEENSA_ILi1EEESC_EEEEENS5_IJNSA_ILi128EEENSA_ILi64EEESF_EEENS5_IJNS_12float_e4m3_tENS_13float_ue8m0_tEEEENS5_IJNS5_IJlSC_lEEENS4_6LayoutINS5_IJNS5_IJNS5_IJNSA_ILi32EEENSA_ILi4EEEEEEiEEESQ_NS5_IJSC_iEEEEEENS5_IJNS5_IJNS5_IJNSA_ILi16EEESO_EEEiEEENS5_IJNS5_IJNSA_ILi0EEESC_EEENSA_ILi512EEEEEENS5_IJSW_iEEEEEEEEEEESK_S13_NS4_8TiledMMAINS4_8MMA_AtomIJNS4_21SM100_MMA_MXF8F6F4_SSISI_SI_fSJ_Li128ELi64ELNS4_4UMMA5MajorE0ELS18_0ELNS17_7ScaleInE0ELS19_0EEEEEENSM_INS5_IJSC_SC_SC_EEENS5_IJSW_SW_SW_EEEEENS5_IJNS4_10UnderscoreES1F_S1F_EEEEENS5_IJNS4_13SM90_TMA_LOADES1I_EEENS5_IJNS4_14ComposedLayoutINS4_7SwizzleILi3ELi4ELi3EEENS4_18smem_ptr_flag_bitsILi8EEENSM_INS5_IJNSA_ILi8EEESF_EEENS5_IJSF_SC_EEEEEEENSM_INS5_IJNS5_IJNS5_IJSP_SC_EEENS5_IJSN_SC_EEEEEESC_NS5_IJSO_SC_EEEEEENS5_IJNS5_IJNS5_IJSU_SY_EEESX_EEESW_NS5_IJSC_SY_EEEEEEEEEEEvNS4_8identityENS5_IJNS4_23SM90_TMA_LOAD_MULTICASTES26_EEES24_vS25_EENS_8epilogue10collective18CollectiveEpilogueINS29_23Sm100TmaWarpSpecializedILi3ELi2ELi16ELb1ELb0EEEJNS5_IJSG_SG_SF_EEENS5_IJNSM_ISG_SC_EENSM_INS5_IJST_SB_EEENS5_IJSC_SN_EEEEEEEENS_10bfloat16_tESL_S2K_SL_NS29_6fusion15FusionCallbacksIS2D_NS2L_17LinearCombinationIS2K_fS2K_fLNS_15FloatRoundStyleE2EEES2E_S2J_JEEENS4_5SM1004TMEM4LOAD26SM100_TMEM_LOAD_32dp32b16xES1I_NS1K_INS1L_ILi1ELi4ELi3EEENS1N_ILi16EEENSM_INS5_IJS1P_ST_EEENS5_IJST_SC_EEEEEEENS4_39AutoVectorizingCopyWithAssumedAlignmentILi128EEENS4_14SM90_TMA_STOREES30_S32_S32_EEEvvEEEEvNT_6ParamsE,(.L_x_208 - _ZN7cutlass13device_kernelINS_4gemm6kernel13GemmUniversalIN4cute5tupleIJiiiiEEENS1_10collective13CollectiveMmaINS1_46MainloopSm100TmaUmmaWarpSpecializedBlockScaledILi8ELi2ELi2ENS5_IJNS4_1CILi2EEENSA_ILi1EEESC_EEEEENS5_IJNSA_ILi128EEENSA_ILi64EEESF_EEENS5_IJNS_12float_e4m3_tENS_13float_ue8m0_tEEEENS5_IJNS5_IJlSC_lEEENS4_6LayoutINS5_IJNS5_IJNS5_IJNSA_ILi32EEENSA_ILi4EEEEEEiEEESQ_NS5_IJSC_iEEEEEENS5_IJNS5_IJNS5_IJNSA_ILi16EEESO_EEEiEEENS5_IJNS5_IJNSA_ILi0EEESC_EEENSA_ILi512EEEEEENS5_IJSW_iEEEEEEEEEEESK_S13_NS4_8TiledMMAINS4_8MMA_AtomIJNS4_21SM100_MMA_MXF8F6F4_SSISI_SI_fSJ_Li128ELi64ELNS4_4UMMA5MajorE0ELS18_0ELNS17_7ScaleInE0ELS19_0EEEEEENSM_INS5_IJSC_SC_SC_EEENS5_IJSW_SW_SW_EEEEENS5_IJNS4_10UnderscoreES1F_S1F_EEEEENS5_IJNS4_13SM90_TMA_LOADES1I_EEENS5_IJNS4_14ComposedLayoutINS4_7SwizzleILi3ELi4ELi3EEENS4_18smem_ptr_flag_bitsILi8EEENSM_INS5_IJNSA_ILi8EEESF_EEENS5_IJSF_SC_EEEEEEENSM_INS5_IJNS5_IJNS5_IJSP_SC_EEENS5_IJSN_SC_EEEEEESC_NS5_IJSO_SC_EEEEEENS5_IJNS5_IJNS5_IJSU_SY_EEESX_EEESW_NS5_IJSC_SY_EEEEEEEEEEEvNS4_8identityENS5_IJNS4_23SM90_TMA_LOAD_MULTICASTES26_EEES24_vS25_EENS_8epilogue10collective18CollectiveEpilogueINS29_23Sm100TmaWarpSpecializedILi3ELi2ELi16ELb1ELb0EEEJNS5_IJSG_SG_SF_EEENS5_IJNSM_ISG_SC_EENSM_INS5_IJST_SB_EEENS5_IJSC_SN_EEEEEEEENS_10bfloat16_tESL_S2K_SL_NS29_6fusion15FusionCallbacksIS2D_NS2L_17LinearCombinationIS2K_fS2K_fLNS_15FloatRoundStyleE2EEES2E_S2J_JEEENS4_5SM1004TMEM4LOAD26SM100_TMEM_LOAD_32dp32b16xES1I_NS1K_INS1L_ILi1ELi4ELi3EEENS1N_ILi16EEENSM_INS5_IJS1P_ST_EEENS5_IJST_SC_EEEEEEENS4_39AutoVectorizingCopyWithAssumedAlignmentILi128EEENS4_14SM90_TMA_STOREES30_S32_S32_EEEvvEEEEvNT_6ParamsE)
        .other          _ZN7cutlass13device_kernelINS_4gemm6kernel13GemmUniversalIN4cute5tupleIJiiiiEEENS1_10collective13CollectiveMmaINS1_46MainloopSm100TmaUmmaWarpSpecializedBlockScaledILi8ELi2ELi2ENS5_IJNS4_1CILi2EEENSA_ILi1EEESC_EEEEENS5_IJNSA_ILi128EEENSA_ILi64EEESF_EEENS5_IJNS_12float_e4m3_tENS_13float_ue8m0_tEEEENS5_IJNS5_IJlSC_lEEENS4_6LayoutINS5_IJNS5_IJNS5_IJNSA_ILi32EEENSA_ILi4EEEEEEiEEESQ_NS5_IJSC_iEEEEEENS5_IJNS5_IJNS5_IJNSA_ILi16EEESO_EEEiEEENS5_IJNS5_IJNSA_ILi0EEESC_EEENSA_ILi512EEEEEENS5_IJSW_iEEEEEEEEEEESK_S13_NS4_8TiledMMAINS4_8MMA_AtomIJNS4_21SM100_MMA_MXF8F6F4_SSISI_SI_fSJ_Li128ELi64ELNS4_4UMMA5MajorE0ELS18_0ELNS17_7ScaleInE0ELS19_0EEEEEENSM_INS5_IJSC_SC_SC_EEENS5_IJSW_SW_SW_EEEEENS5_IJNS4_10UnderscoreES1F_S1F_EEEEENS5_IJNS4_13SM90_TMA_LOADES1I_EEENS5_IJNS4_14ComposedLayoutINS4_7SwizzleILi3ELi4ELi3EEENS4_18smem_ptr_flag_bitsILi8EEENSM_INS5_IJNSA_ILi8EEESF_EEENS5_IJSF_SC_EEEEEEENSM_INS5_IJNS5_IJNS5_IJSP_SC_EEENS5_IJSN_SC_EEEEEESC_NS5_IJSO_SC_EEEEEENS5_IJNS5_IJNS5_IJSU_SY_EEESX_EEESW_NS5_IJSC_SY_EEEEEEEEEEEvNS4_8identityENS5_IJNS4_23SM90_TMA_LOAD_MULTICASTES26_EEES24_vS25_EENS_8epilogue10collective18CollectiveEpilogueINS29_23Sm100TmaWarpSpecializedILi3ELi2ELi16ELb1ELb0EEEJNS5_IJSG_SG_SF_EEENS5_IJNSM_ISG_SC_EENSM_INS5_IJST_SB_EEENS5_IJSC_SN_EEEEEEEENS_10bfloat16_tESL_S2K_SL_NS29_6fusion15FusionCallbacksIS2D_NS2L_17LinearCombinationIS2K_fS2K_fLNS_15FloatRoundStyleE2EEES2E_S2J_JEEENS4_5SM1004TMEM4LOAD26SM100_TMEM_LOAD_32dp32b16xES1I_NS1K_INS1L_ILi1ELi4ELi3EEENS1N_ILi16EEENSM_INS5_IJS1P_ST_EEENS5_IJST_SC_EEEEEEENS4_39AutoVectorizingCopyWithAssumedAlignmentILi128EEENS4_14SM90_TMA_STOREES30_S32_S32_EEEvvEEEEvNT_6ParamsE,@"STO_CUDA_ENTRY STV_DEFAULT"
_ZN7cutlass13device_kernelINS_4gemm6kernel13GemmUniversalIN4cute5tupleIJiiiiEEENS1_10collective13CollectiveMmaINS1_46MainloopSm100TmaUmmaWarpSpecializedBlockScaledILi8ELi2ELi2ENS5_IJNS4_1CILi2EEENSA_ILi1EEESC_EEEEENS5_IJNSA_ILi128EEENSA_ILi64EEESF_EEENS5_IJNS_12float_e4m3_tENS_13float_ue8m0_tEEEENS5_IJNS5_IJlSC_lEEENS4_6LayoutINS5_IJNS5_IJNS5_IJNSA_ILi32EEENSA_ILi4EEEEEEiEEESQ_NS5_IJSC_iEEEEEENS5_IJNS5_IJNS5_IJNSA_ILi16EEESO_EEEiEEENS5_IJNS5_IJNSA_ILi0EEESC_EEENSA_ILi512EEEEEENS5_IJSW_iEEEEEEEEEEESK_S13_NS4_8TiledMMAINS4_8MMA_AtomIJNS4_21SM100_MMA_MXF8F6F4_SSISI_SI_fSJ_Li128ELi64ELNS4_4UMMA5MajorE0ELS18_0ELNS17_7ScaleInE0ELS19_0EEEEEENSM_INS5_IJSC_SC_SC_EEENS5_IJSW_SW_SW_EEEEENS5_IJNS4_10UnderscoreES1F_S1F_EEEEENS5_IJNS4_13SM90_TMA_LOADES1I_EEENS5_IJNS4_14ComposedLayoutINS4_7SwizzleILi3ELi4ELi3EEENS4_18smem_ptr_flag_bitsILi8EEENSM_INS5_IJNSA_ILi8EEESF_EEENS5_IJSF_SC_EEEEEEENSM_INS5_IJNS5_IJNS5_IJSP_SC_EEENS5_IJSN_SC_EEEEEESC_NS5_IJSO_SC_EEEEEENS5_IJNS5_IJNS5_IJSU_SY_EEESX_EEESW_NS5_IJSC_SY_EEEEEEEEEEEvNS4_8identityENS5_IJNS4_23SM90_TMA_LOAD_MULTICASTES26_EEES24_vS25_EENS_8epilogue10collective18CollectiveEpilogueINS29_23Sm100TmaWarpSpecializedILi3ELi2ELi16ELb1ELb0EEEJNS5_IJSG_SG_SF_EEENS5_IJNSM_ISG_SC_EENSM_INS5_IJST_SB_EEENS5_IJSC_SN_EEEEEEEENS_10bfloat16_tESL_S2K_SL_NS29_6fusion15FusionCallbacksIS2D_NS2L_17LinearCombinationIS2K_fS2K_fLNS_15FloatRoundStyleE2EEES2E_S2J_JEEENS4_5SM1004TMEM4LOAD26SM100_TMEM_LOAD_32dp32b16xES1I_NS1K_INS1L_ILi1ELi4ELi3EEENS1N_ILi16EEENSM_INS5_IJS1P_ST_EEENS5_IJST_SC_EEEEEEENS4_39AutoVectorizingCopyWithAssumedAlignmentILi128EEENS4_14SM90_TMA_STOREES30_S32_S32_EEEvvEEEEvNT_6ParamsE:
[----:B------:R-:W1:Y:S01]  /*0000*/  LDC R1, c[0x0][0x37c] ;  /* 0x0000df00ff017b82 */ /* 0x000e620000000800 */
[----:B------:R-:W2:Y:S01]  /*0010*/  S2R R81, SR_TID.X ;  /* 0x0000000000517919 */ /* 0x000ea20000002100 */
[----:B------:R-:W3:Y:S01]  /*0020*/  LDCU.64 UR12, c[0x0][0xc90] ;  /* 0x00019200ff0c77ac */ /* 0x000ee20008000a00 */
[----:B------:R-:W-:Y:S02]  /*0030*/  PRMT R85, RZ, 0x7610, R85 ;  /* 0x00007610ff557816 */ /* 0x000fe40000000055 */
[----:B------:R-:W-:Y:S01]  /*0040*/  ELECT P4, URZ, PT ;  /* 0x0000000000ff782f */ /* 0x000fe20003880000 */
[----:B---3--:R-:W-:-:S04]  /*0050*/  UISETP.NE.U32.AND UP0, UPT, UR12, URZ, UPT ;  /* 0x000000ff0c00728c */ /* 0x008fc8000bf05070 */
[----:B------:R-:W-:Y:S01]  /*0060*/  UISETP.NE.AND.EX UP0, UPT, UR13, URZ, UPT, UP0 ;  /* 0x000000ff0d00728c */ /* 0x000fe2000bf05300 */
[----:B--2---:R-:W-:-:S05]  /*0070*/  SHF.R.U32.HI R86, RZ, 0x5, R81 ;  /* 0x00000005ff567819 */ /* 0x004fca0000011651 */
[----:B------:R-:W2:Y:S02]  /*0080*/  SHFL.IDX PT, R0, R86, RZ, 0x1f ;  /* 0x00001fff56007589 */ /* 0x000ea400000e0000 */
[----:B--2---:R-:W-:Y:S01]  /*0090*/  R2UR UR20, R0 ;  /* 0x00000000001472ca */ /* 0x004fe200000e0000 */
[----:B-1----:R-:W-:-:S14]  /*00a0*/  BRA.U UP0, `(.L_x_0) ;  /* 0x0000000100307547 */ /* 0x002fdc000b800000 */
[----:B------:R-:W1:Y:S02]  /*00b0*/  LDCU.64 UR4, c[0x0][0xc88] ;  /* 0x00019100ff0477ac */ /* 0x000e640008000a00 */
[----:B-1----:R-:W-:-:S04]  /*00c0*/  UISETP.NE.U32.AND UP0, UPT, UR4, URZ, UPT ;  /* 0x000000ff0400728c */ /* 0x002fc8000bf05070 */
[----:B------:R-:W-:-:S09]  /*00d0*/  UISETP.NE.AND.EX UP0, UPT, UR5, URZ, UPT, UP0 ;  /* 0x000000ff0500728c */ /* 0x000fd2000bf05300 */
[----:B------:R-:W-:Y:S05]  /*00e0*/  BRA.U !UP0, `(.L_x_1) ;  /* 0x0000000108147547 */ /* 0x000fea000b800000 */
[----:B------:R-:W1:Y:S01]  /*00f0*/  LDC.64 R2, c[0x0][0xc88] ;  /* 0x00032200ff027b82 */ /* 0x000e620000000a00 */
[----:B------:R-:W1:Y:S02]  /*0100*/  LDCU.64 UR4, c[0x0][0x358] ;  /* 0x00006b00ff0477ac */ /* 0x000e640008000a00 */
[----:B-1----:R1:W5:Y:S01]  /*0110*/  LDG.E R45, desc[UR4][R2.64] ;  /* 0x00000004022d7981 */ /* 0x002362000c1e1900 */
[----:B------:R-:W-:Y:S01]  /*0120*/  HFMA2 R85, -RZ, RZ, 0, 5.9604644775390625e-08 ;  /* 0x00000001ff557431 */ /* 0x000fe200000001ff */
[----:B------:R-:W-:Y:S05]  /*0130*/  BRA `(.L_x_0) ;  /* 0x00000000000c7947 */ /* 0x000fea0003800000 */
.L_x_1:
[----:B------:R-:W1:Y:S01]  /*0140*/  LDCU UR4, c[0x0][0xc80] ;  /* 0x00019000ff0477ac */ /* 0x000e620008000800 */
[----:B------:R-:W-:Y:S01]  /*0150*/  HFMA2 R85, -RZ, RZ, 0, 5.9604644775390625e-08 ;  /* 0x00000001ff557431 */ /* 0x000fe200000001ff */
[----:B-1----:R-:W-:-:S07]  /*0160*/  MOV R45, UR4 ;  /* 0x00000004002d7c02 */ /* 0x002fce0008000f00 */
.L_x_0:
[----:B------:R-:W2:Y:S02]  /*0170*/  LDCU.64 UR4, c[0x0][0xcb0] ;  /* 0x00019600ff0477ac */ /* 0x000ea40008000a00 */
[----:B--2---:R-:W-:-:S04]  /*0180*/  UISETP.NE.U32.AND UP0, UPT, UR4, URZ, UPT ;  /* 0x000000ff0400728c */ /* 0x004fc8000bf05070 */
[----:B------:R-:W-:-:S09]  /*0190*/  UISETP.NE.AND.EX UP0, UPT, UR5, URZ, UPT, UP0 ;  /* 0x000000ff0500728c */ /* 0x000fd2000bf05300 */
[----:B------:R-:W-:Y:S05]  /*01a0*/  BRA.U UP0, `(.L_x_2) ;  /* 0x0000000100287547 */ /* 0x000fea000b800000 */
[----:B------:R-:W2:Y:S02]  /*01b0*/  LDCU.64 UR4, c[0x0][0xca8] ;  /* 0x00019500ff0477ac */ /* 0x000ea40008000a00 */
[----:B--2---:R-:W-:-:S04]  /*01c0*/  UISETP.NE.U32.AND UP0, UPT, UR4, URZ, UPT ;  /* 0x000000ff0400728c */ /* 0x004fc8000bf05070 */
[----:B------:R-:W-:-:S09]  /*01d0*/  UISETP.NE.AND.EX UP0, UPT, UR5, URZ, UPT, UP0 ;  /* 0x000000ff0500728c */ /* 0x000fd2000bf05300 */
[----:B------:R-:W-:Y:S05]  /*01e0*/  BRA.U !UP0, `(.L_x_3) ;  /* 0x0000000108107547 */ /* 0x000fea000b800000 */
[----:B-1----:R-:W1:Y:S01]  /*01f0*/  LDC.64 R2, c[0x0][0xca8] ;  /* 0x00032a00ff027b82 */ /* 0x002e620000000a00 */
[----:B------:R-:W1:Y:S02]  /*0200*/  LDCU.64 UR4, c[0x0][0x358] ;  /* 0x00006b00ff0477ac */ /* 0x000e640008000a00 */
[----:B-1----:R2:W5:Y:S01]  /*0210*/  LDG.E R43, desc[UR4][R2.64] ;  /* 0x00000004022b7981 */ /* 0x002562000c1e1900 */
[----:B------:R-:W-:Y:S05]  /*0220*/  BRA `(.L_x_2) ;  /* 0x0000000000087947 */ /* 0x000fea0003800000 */
.L_x_3:
[----:B------:R-:W2:Y:S02]  /*0230*/  LDCU UR4, c[0x0][0xca0] ;  /* 0x00019400ff0477ac */ /* 0x000ea40008000800 */
[----:B--2---:R-:W-:Y:S02]  /*0240*/  MOV R43, UR4 ;  /* 0x00000004002b7c02 */ /* 0x004fe40008000f00 */
.L_x_2:
[----:B------:R-:W-:Y:S01]  /*0250*/  IMAD.U32 R0, RZ, RZ, UR20 ;  /* 0x00000014ff007e24 */ /* 0x000fe2000f8e00ff */
[----:B------:R-:W-:Y:S04]  /*0260*/  BSSY.RECONVERGENT B0, `(.L_x_4) ;  /* 0x0000012000007945 */ /* 0x000fe80003800200 */
[C---:B------:R-:W-:Y:S02]  /*0270*/  ISETP.NE.OR P1, PT, R0.reuse, 0x1, !P4 ;  /* 0x000000010000780c */ /* 0x040fe40006725670 */
[----:B------:R-:W-:-:S11]  /*0280*/  ISETP.NE.OR P0, PT, R0, 0x3, !P4 ;  /* 0x000000030000780c */ /* 0x000fd60006705670 */
[----:B------:R-:W-:Y:S05]  /*0290*/  @P1 BRA `(.L_x_5) ;  /* 0x0000000000381947 */ /* 0x000fea0003800000 */
[----:B------:R-:W3:Y:S02]  /*02a0*/  LDCU.64 UR4, c[0x0][0x348] ;  /* 0x00006900ff0477ac */ /* 0x000ee40008000a00 */
[----:B---3--:R-:W-:Y:S02]  /*02b0*/  UIADD3 UR10, UP3, UPT, UR4, 0x80, URZ ;  /* 0x00000080040a7890 */ /* 0x008fe4000ff7e0ff */
[----:B------:R-:W-:Y:S02]  /*02c0*/  UIADD3 UR8, UP2, UPT, UR4, 0x180, URZ ;  /* 0x0000018004087890 */ /* 0x000fe4000ff5e0ff */
[----:B------:R-:W-:Y:S02]  /*02d0*/  UIADD3 UR6, UP1, UPT, UR4, 0x280, URZ ;  /* 0x0000028004067890 */ /* 0x000fe4000ff3e0ff */
[----:B------:R-:W-:Y:S02]  /*02e0*/  UIADD3 UR4, UP0, UPT, UR4, 0x380, URZ ;  /* 0x0000038004047890 */ /* 0x000fe4000ff1e0ff */
[----:B------:R-:W-:-:S02]  /*02f0*/  UIADD3.X UR11, UPT, UPT, URZ, UR5, URZ, UP3, !UPT ;  /* 0x00000005ff0b7290 */ /* 0x000fc40009ffe4ff */
[----:B------:R-:W-:Y:S02]  /*0300*/  UIADD3.X UR9, UPT, UPT, URZ, UR5, URZ, UP2, !UPT ;  /* 0x00000005ff097290 */ /* 0x000fe400097fe4ff */
[----:B------:R-:W-:Y:S02]  /*0310*/  UIADD3.X UR7, UPT, UPT, URZ, UR5, URZ, UP1, !UPT ;  /* 0x00000005ff077290 */ /* 0x000fe40008ffe4ff */
[----:B------:R-:W-:-:S03]  /*0320*/  UIADD3.X UR5, UPT, UPT, URZ, UR5, URZ, UP0, !UPT ;  /* 0x00000005ff057290 */ /* 0x000fc600087fe4ff */
[----:B------:R3:W-:Y:S02]  /*0330*/  UTMACCTL.PF [UR10] ;  /* 0x000000000a0079b9 */ /* 0x0007e40008040000 */
[----:B------:R3:W-:Y:S02]  /*0340*/  UTMACCTL.PF [UR8] ;  /* 0x00000000080079b9 */ /* 0x0007e40008040000 */
[----:B------:R3:W-:Y:S02]  /*0350*/  UTMACCTL.PF [UR6] ;  /* 0x00000000060079b9 */ /* 0x0007e40008040000 */
[----:B------:R3:W-:Y:S02]  /*0360*/  UTMACCTL.PF [UR4] ;  /* 0x00000000040079b9 */ /* 0x0007e40008040000 */
[----:B---3--:R-:W-:Y:S01]  /*0370*/  NOP ;  /* 0x0000000000007918 */ /* 0x008fe20000000000 */
.L_x_5:
[----:B------:R-:W-:Y:S05]  /*0380*/  BSYNC.RECONVERGENT B0 ;  /* 0x0000000000007941 */ /* 0x000fea0003800200 */
.L_x_4:
[----:B------:R-:W-:Y:S04]  /*0390*/  BSSY.RECONVERGENT B0, `(.L_x_6) ;  /* 0x000000a000007945 */ /* 0x000fe80003800200 */
[----:B------:R-:W-:Y:S05]  /*03a0*/  @P0 BRA `(.L_x_7) ;  /* 0x0000000000200947 */ /* 0x000fea0003800000 */
[----:B------:R-:W3:Y:S02]  /*03b0*/  LDCU.64 UR4, c[0x0][0x348] ;  /* 0x00006900ff0477ac */ /* 0x000ee40008000a00 */
[----:B---3--:R-:W-:Y:S02]  /*03c0*/  UIADD3 UR6, UP1, UPT, UR4, 0x980, URZ ;  /* 0x0000098004067890 */ /* 0x008fe4000ff3e0ff */
[----:B------:R-:W-:Y:S02]  /*03d0*/  UIADD3 UR4, UP0, UPT, UR4, 0xa80, URZ ;  /* 0x00000a8004047890 */ /* 0x000fe4000ff1e0ff */
[----:B------:R-:W-:Y:S02]  /*03e0*/  UIADD3.X UR7, UPT, UPT, URZ, UR5, URZ, UP1, !UPT ;  /* 0x00000005ff077290 */ /* 0x000fe40008ffe4ff */
[----:B------:R-:W-:-:S07]  /*03f0*/  UIADD3.X UR5, UPT, UPT, URZ, UR5, URZ, UP0, !UPT ;  /* 0x00000005ff057290 */ /* 0x000fce00087fe4ff */
[----:B------:R3:W-:Y:S02]  /*0400*/  UTMACCTL.PF [UR6] ;  /* 0x00000000060079b9 */ /* 0x0007e40008040000 */
[----:B------:R3:W-:Y:S02]  /*0410*/  UTMACCTL.PF [UR4] ;  /* 0x00000000040079b9 */ /* 0x0007e40008040000 */
[----:B---3--:R-:W-:Y:S01]  /*0420*/  NOP ;  /* 0x0000000000007918 */ /* 0x008fe20000000000 */
.L_x_7:
[----:B------:R-:W-:Y:S05]  /*0430*/  BSYNC.RECONVERGENT B0 ;  /* 0x0000000000007941 */ /* 0x000fea0003800200 */
.L_x_6:
[----:B------:R-:W3:Y:S01]  /*0440*/  LDCU.64 UR4, c[0x0][0xc88] ;  /* 0x00019100ff0477ac */ /* 0x000ee20008000a00 */
[----:B------:R-:W-:Y:S02]  /*0450*/  UISETP.EQ.U32.AND UP2, UPT, UR12, URZ, UPT ;  /* 0x000000ff0c00728c */ /* 0x000fe4000bf42070 */
[----:B------:R-:W-:Y:S02]  /*0460*/  UPLOP3.LUT UP3, UPT, UPT, UPT, UPT, 0x80, 0x8 ;  /* 0x000000000008789c */ /* 0x000fe40003f6f070 */
[----:B---3--:R-:W-:-:S04]  /*0470*/  UISETP.NE.U32.AND UP0, UPT, UR4, URZ, UPT ;  /* 0x000000ff0400728c */ /* 0x008fc8000bf05070 */
[----:B------:R-:W-:-:S04]  /*0480*/  UISETP.NE.AND.EX UP1, UPT, UR5, URZ, UPT, UP0 ;  /* 0x000000ff0500728c */ /* 0x000fc8000bf25300 */
[----:B------:R-:W-:-:S04]  /*0490*/  UISETP.EQ.OR.EX UP4, UPT, UR13, URZ, !UP1, UP2 ;  /* 0x000000ff0d00728c */ /* 0x000fc8000cf82720 */
[----:B------:R-:W-:-:S06]  /*04a0*/  UP2UR UR4, UPR, URZ, 0x10 ;  /* 0x00000010ff047883 */ /* 0x000fcc0008000000 */
[----:B------:R-:W-:Y:S01]  /*04b0*/  MOV R96, UR4 ;  /* 0x0000000400607c02 */ /* 0x000fe20008000f00 */
[----:B------:R-:W-:Y:S06]  /*04c0*/  BRA.U !UP4, `(.L_x_8) ;  /* 0x000000010c207547 */ /* 0x000fec000b800000 */
[----:B------:R-:W-:Y:S01]  /*04d0*/  UISETP.NE.U32.AND UP0, UPT, UR12, URZ, UPT ;  /* 0x000000ff0c00728c */ /* 0x000fe2000bf05070 */
[----:B-----5:R-:W-:Y:S01]  /*04e0*/  FSETP.NEU.AND P0, PT, R45, RZ, PT ;  /* 0x000000ff2d00720b */ /* 0x020fe20003f0d000 */
[----:B------:R-:W-:Y:S02]  /*04f0*/  USEL UR4, URZ, 0xffffffff, UP1 ;  /* 0xffffffffff047887 */ /* 0x000fe40008800000 */
[----:B------:R-:W-:-:S10]  /*0500*/  UISETP.NE.AND.EX UP2, UPT, UR13, URZ, UPT, UP0 ;  /* 0x000000ff0d00728c */ /* 0x000fd4000bf45300 */
[----:B------:R-:W-:Y:S01]  /*0510*/  VOTEU.ANY UP0, P0 ;  /* 0x0000000000ff7886 */ /* 0x000fe20000000100 */
[----:B------:R-:W-:-:S04]  /*0520*/  @!UP2 USEL UR4, URZ, 0xffffffff, UP0 ;  /* 0xffffffffff04a887 */ /* 0x000fc80008000000 */
[----:B------:R-:W-:-:S04]  /*0530*/  ULOP3.LUT UR4, UR4, 0x1, URZ, 0xc0, !UPT ;  /* 0x0000000104047892 */ /* 0x000fc8000f8ec0ff */
[----:B------:R-:W-:-:S11]  /*0540*/  UISETP.NE.U32.AND UP3, UPT, UR4, 0x1, UPT ;  /* 0x000000010400788c */ /* 0x000fd6000bf65070 */
.L_x_8:
[----:B-12---:R-:W1:Y:S02]  /*0550*/  SHFL.IDX PT, R2, R86, RZ, 0x1f ;  /* 0x00001fff56027589 */ /* 0x006e6400000e0000 */
[----:B-1----:R-:W-:-:S13]  /*0560*/  ISETP.NE.AND P0, PT, R2, RZ, PT ;  /* 0x000000ff0200720c */ /* 0x002fda0003f05270 */
[----:B------:R-:W-:Y:S05]  /*0570*/  @P0 BRA `(.L_x_9) ;  /* 0x0000000000840947 */ /* 0x000fea0003800000 */
[----:B------:R-:W-:Y:S01]  /*0580*/  ELECT P0, URZ, PT ;  /* 0x0000000000ff782f */ /* 0x000fe20003800000 */
[----:B------:R-:W-:-:S12]  /*0590*/  BSSY.RECONVERGENT B0, `(.L_x_9) ;  /* 0x000001f000007945 */ /* 0x000fd80003800200 */
[----:B------:R-:W-:Y:S05]  /*05a0*/  @!P0 BRA `(.L_x_10) ;  /* 0x0000000000748947 */ /* 0x000fea0003800000 */
[----:B------:R-:W1:Y:S01]  /*05b0*/  S2UR UR4, SR_CgaCtaId ;  /* 0x00000000000479c3 */ /* 0x000e620000008800 */
[----:B------:R-:W-:Y:S01]  /*05c0*/  UMOV UR5, 0x400 ;  /* 0x0000040000057882 */ /* 0x000fe20000000000 */
[----:B------:R-:W-:Y:S01]  /*05d0*/  UMOV UR8, 0x1 ;  /* 0x0000000100087882 */ /* 0x000fe20000000000 */
[----:B------:R-:W-:Y:S01]  /*05e0*/  UMOV UR6, 0x2 ;  /* 0x0000000200067882 */ /* 0x000fe20000000000 */
[----:B------:R-:W-:-:S04]  /*05f0*/  UIADD3 UR8, UPT, UPT, -UR8, 0x100000, URZ ;  /* 0x0010000008087890 */ /* 0x000fc8000fffe1ff */
[----:B------:R-:W-:Y:S02]  /*0600*/  USHF.L.U32 UR9, UR8, 0xb, URZ ;  /* 0x0000000b08097899 */ /* 0x000fe400080006ff */
[----:B------:R-:W-:Y:S02]  /*0610*/  USHF.L.U32 UR8, UR8, 0x1, URZ ;  /* 0x0000000108087899 */ /* 0x000fe400080006ff */
[----:B------:R-:W-:-:S04]  /*0620*/  UIADD3 UR6, UPT, UPT, -UR6, 0x100000, URZ ;  /* 0x0010000006067890 */ /* 0x000fc8000fffe1ff */
[----:B------:R-:W-:Y:S02]  /*0630*/  USHF.L.U32 UR7, UR6, 0xb, URZ ;  /* 0x0000000b06077899 */ /* 0x000fe400080006ff */
[----:B------:R-:W-:Y:S02]  /*0640*/  USHF.L.U32 UR6, UR6, 0x1, URZ ;  /* 0x0000000106067899 */ /* 0x000fe400080006ff */
[----:B-1----:R-:W-:Y:S01]  /*0650*/  ULEA UR4, UR4, UR5, 0x18 ;  /* 0x0000000504047291 */ /* 0x002fe2000f8ec0ff */
[----:B------:R-:W1:Y:S11]  /*0660*/  FENCE.VIEW.ASYNC.S ;  /* 0x00000000000073c6 */ /* 0x000e760000000000 */
[----:B-1----:R1:W2:Y:S01]  /*0670*/  SYNCS.EXCH.64 URZ, [UR4], UR8 ;  /* 0x0000000804ff75b2 */ /* 0x0022a20008000100 */
[----:B------:R1:W3:Y:S01]  /*0680*/  SYNCS.EXCH.64 URZ, [UR4+0x40], UR6 ;  /* 0x0000400604ff75b2 */ /* 0x0002e20008000100 */
[----:B------:R1:W4:Y:S01]  /*0690*/  SYNCS.EXCH.64 URZ, [UR4+0x8], UR8 ;  /* 0x0000080804ff75b2 */ /* 0x0003220008000100 */
[----:B------:R1:W1:Y:S01]  /*06a0*/  SYNCS.EXCH.64 URZ, [UR4+0x48], UR6 ;  /* 0x0000480604ff75b2 */ /* 0x0002620008000100 */
        /* <DEDUP_REMOVED lines=12> */
[----:B------:R-:W-:Y:S01]  /*0770*/  NOP ;  /* 0x0000000000007918 */ /* 0x000fe20000000000 */
.L_x_10:
[----:B-1----:R-:W-:Y:S05]  /*0780*/  BSYNC.RECONVERGENT B0 ;  /* 0x0000000000007941 */ /* 0x002fea0003800200 */
.L_x_9:
[----:B------:R-:W1:Y:S01]  /*0790*/  SHFL.IDX PT, R2, R86, RZ, 0x1f ;  /* 0x00001fff56027589 */ /* 0x000e6200000e0000 */
[----:B------:R-:W-:Y:S01]  /*07a0*/  NOP ;  /* 0x0000000000007918 */ /* 0x000fe20000000000 */
[----:B-1----:R-:W-:-:S13]  /*07b0*/  ISETP.NE.AND P0, PT, R2, 0x1, PT ;  /* 0x000000010200780c */ /* 0x002fda0003f05270 */
[----:B------:R-:W-:Y:S05]  /*07c0*/  @P0 BRA `(.L_x_11) ;  /* 0x0000000000500947 */ /* 0x000fea0003800000 */
        /* <DEDUP_REMOVED lines=9> */
[----:B------:R-:W-:Y:S01]  /*0860*/  USHF.L.U32 UR6, UR6, 0x1, URZ ;  /* 0x0000000106067899 */ /* 0x000fe200080006ff */
[----:B------:R-:W-:Y:S01]  /*0870*/  ELECT P0, URZ, PT ;  /* 0x0000000000ff782f */ /* 0x000fe20003800000 */
[----:B-1----:R-:W-:Y:S01]  /*0880*/  ULEA UR4, UR4, UR5, 0x18 ;  /* 0x0000000504047291 */ /* 0x002fe2000f8ec0ff */
[----:B------:R-:W1:Y:S11]  /*0890*/  FENCE.VIEW.ASYNC.S ;  /* 0x00000000000073c6 */ /* 0x000e760000000000 */
[----:B-1----:R1:W1:Y:S01]  /*08a0*/  SYNCS.EXCH.64 URZ, [UR4+0x80], UR8 ;  /* 0x0000800804ff75b2 */ /* 0x0022620008000100 */
[----:B------:R1:W1:Y:S01]  /*08b0*/  SYNCS.EXCH.64 URZ, [UR4+0x98], UR6 ;  /* 0x0000980604ff75b2 */ /* 0x0002620008000100 */
[----:B------:R1:W1:Y:S01]  /*08c0*/  SYNCS.EXCH.64 URZ, [UR4+0x88], UR8 ;  /* 0x0000880804ff75b2 */ /* 0x0002620008000100 */
[----:B------:R1:W1:Y:S01]  /*08d0*/  SYNCS.EXCH.64 URZ, [UR4+0xa0], UR6 ;  /* 0x0000a00604ff75b2 */ /* 0x0002620008000100 */
[----:B------:R1:W1:Y:S01]  /*08e0*/  SYNCS.EXCH.64 URZ, [UR4+0x90], UR8 ;  /* 0x0000900804ff75b2 */ /* 0x0002620008000100 */
[----:B------:R1:W1:Y:S01]  /*08f0*/  SYNCS.EXCH.64 URZ, [UR4+0xa8], UR6 ;  /* 0x0000a80604ff75b2 */ /* 0x0002620008000100 */
[----:B------:R-:W-:Y:S01]  /*0900*/  NOP ;  /* 0x0000000000007918 */ /* 0x000fe20000000000 */
.L_x_11:
[----:B------:R-:W2:Y:S01]  /*0910*/  SHFL.IDX PT, R2, R86, RZ, 0x1f ;  /* 0x00001fff56027589 */ /* 0x000ea200000e0000 */
[----:B------:R-:W-:Y:S01]  /*0920*/  NOP ;  /* 0x0000000000007918 */ /* 0x000fe20000000000 */
[----:B--2---:R-:W-:-:S13]  /*0930*/  ISETP.NE.AND P0, PT, R2, 0x3, PT ;  /* 0x000000030200780c */ /* 0x004fda0003f05270 */
[----:B------:R-:W-:Y:S05]  /*0940*/  @P0 BRA `(.L_x_12) ;  /* 0x0000000000300947 */ /* 0x000fea0003800000 */
[----:B-1----:R-:W1:Y:S01]  /*0950*/  S2UR UR4, SR_CgaCtaId ;  /* 0x00000000000479c3 */ /* 0x002e620000008800 */
[----:B------:R-:W-:Y:S01]  /*0960*/  UMOV UR6, 0x400 ;  /* 0x0000040000067882 */ /* 0x000fe20000000000 */
[----:B------:R-:W-:Y:S01]  /*0970*/  UMOV UR5, 0x20 ;  /* 0x0000002000057882 */ /* 0x000fe20000000000 */
[----:B------:R-:W-:Y:S01]  /*0980*/  ELECT P0, URZ, PT ;  /* 0x0000000000ff782f */ /* 0x000fe20003800000 */
[----:B-1----:R-:W-:Y:S02]  /*0990*/  ULEA UR6, UR4, UR6, 0x18 ;  /* 0x0000000604067291 */ /* 0x002fe4000f8ec0ff */
[----:B------:R-:W-:-:S04]  /*09a0*/  UIADD3 UR4, UPT, UPT, -UR5, 0x100000, URZ ;  /* 0x0010000005047890 */ /* 0x000fc8000fffe1ff */
[----:B------:R-:W-:Y:S02]  /*09b0*/  USHF.L.U32 UR5, UR4, 0xb, URZ ;  /* 0x0000000b04057899 */ /* 0x000fe400080006ff */
[----:B------:R-:W-:Y:S01]  /*09c0*/  USHF.L.U32 UR4, UR4, 0x1, URZ ;  /* 0x0000000104047899 */ /* 0x000fe200080006ff */
[----:B------:R-:W1:Y:S11]  /*09d0*/  FENCE.VIEW.ASYNC.S ;  /* 0x00000000000073c6 */ /* 0x000e760000000000 */
[----:B-1----:R2:W1:Y:S01]  /*09e0*/  SYNCS.EXCH.64 URZ, [UR6+0xb0], UR4 ;  /* 0x0000b00406ff75b2 */ /* 0x0024620008000100 */
[----:B------:R2:W1:Y:S02]  /*09f0*/  SYNCS.EXCH.64 URZ, [UR6+0xb8], UR4 ;  /* 0x0000b80406ff75b2 */ /* 0x0004640008000100 */
[----:B--2---:R-:W-:Y:S01]  /*0a00*/  NOP ;  /* 0x0000000000007918 */ /* 0x004fe20000000000 */
.L_x_12:
[----:B------:R-:W2:Y:S01]  /*0a10*/  SHFL.IDX PT, R2, R86, RZ, 0x1f ;  /* 0x00001fff56027589 */ /* 0x000ea200000e0000 */
[----:B------:R-:W-:Y:S01]  /*0a20*/  NOP ;  /* 0x0000000000007918 */ /* 0x000fe20000000000 */
[----:B--2---:R-:W-:-:S13]  /*0a30*/  ISETP.NE.AND P0, PT, R2, 0x4, PT ;  /* 0x000000040200780c */ /* 0x004fda0003f05270 */
[----:B------:R-:W-:Y:S05]  /*0a40*/  @P0 BRA `(.L_x_13) ;  /* 0x00000000004c0947 */ /* 0x000fea0003800000 */
[----:B-1----:R-:W1:Y:S01]  /*0a50*/  S2UR UR6, SR_CgaCtaId ;  /* 0x00000000000679c3 */ /* 0x002e620000008800 */
[----:B------:R-:W-:Y:S01]  /*0a60*/  UMOV UR4, 0x1e0 ;  /* 0x000001e000047882 */ /* 0x000fe20000000000 */
[----:B------:R-:W-:Y:S01]  /*0a70*/  UMOV UR5, 0x400 ;  /* 0x0000040000057882 */ /* 0x000fe20000000000 */
[----:B------:R-:W-:Y:S01]  /*0a80*/  USEL UR4, UR4, 0x1a0, UP3 ;  /* 0x000001a004047887 */ /* 0x000fe20009800000 */
[----:B------:R-:W-:Y:S01]  /*0a90*/  UMOV UR8, 0x1 ;  /* 0x0000000100087882 */ /* 0x000fe20000000000 */
[----:B------:R-:W-:Y:S01]  /*0aa0*/  ELECT P0, URZ, PT ;  /* 0x0000000000ff782f */ /* 0x000fe20003800000 */
[----:B------:R-:W-:-:S04]  /*0ab0*/  UIADD3 UR8, UPT, UPT, -UR8, 0x100000, URZ ;  /* 0x0010000008087890 */ /* 0x000fc8000fffe1ff */
[----:B------:R-:W-:Y:S02]  /*0ac0*/  USHF.L.U32 UR9, UR8, 0xb, URZ ;  /* 0x0000000b08097899 */ /* 0x000fe400080006ff */
[----:B------:R-:W-:Y:S02]  /*0ad0*/  USHF.L.U32 UR8, UR8, 0x1, URZ ;  /* 0x0000000108087899 */ /* 0x000fe400080006ff */
[----:B-1----:R-:W-:Y:S02]  /*0ae0*/  ULEA UR6, UR6, UR5, 0x18 ;  /* 0x0000000506067291 */ /* 0x002fe4000f8ec0ff */
[----:B------:R-:W-:-:S04]  /*0af0*/  UIADD3 UR4, UPT, UPT, -UR4, 0x100000, URZ ;  /* 0x0010000004047890 */ /* 0x000fc8000fffe1ff */
[----:B------:R-:W-:Y:S02]  /*0b00*/  USHF.L.U32 UR5, UR4, 0xb, URZ ;  /* 0x0000000b04057899 */ /* 0x000fe400080006ff */
[----:B------:R-:W-:Y:S01]  /*0b10*/  USHF.L.U32 UR4, UR4, 0x1, URZ ;  /* 0x0000000104047899 */ /* 0x000fe200080006ff */
[----:B------:R-:W1:Y:S03]  /*0b20*/  FENCE.VIEW.ASYNC.S ;  /* 0x00000000000073c6 */ /* 0x000e660000000000 */
[----:B-1----:R2:W1:Y:S08]  /*0b30*/  SYNCS.EXCH.64 URZ, [UR6+0xc0], UR8 ;  /* 0x0000c00806ff75b2 */ /* 0x0024700008000100 */
[----:B------:R2:W1:Y:S01]  /*0b40*/  SYNCS.EXCH.64 URZ, [UR6+0xd0], UR4 ;  /* 0x0000d00406ff75b2 */ /* 0x0004620008000100 */
[----:B------:R2:W1:Y:S01]  /*0b50*/  SYNCS.EXCH.64 URZ, [UR6+0xc8], UR8 ;  /* 0x0000c80806ff75b2 */ /* 0x0004620008000100 */
[----:B------:R2:W1:Y:S02]  /*0b60*/  SYNCS.EXCH.64 URZ, [UR6+0xd8], UR4 ;  /* 0x0000d80406ff75b2 */ /* 0x0004640008000100 */
[----:B--2---:R-:W-:Y:S01]  /*0b70*/  NOP ;  /* 0x0000000000007918 */ /* 0x004fe20000000000 */
.L_x_13:
[----:B------:R-:W2:Y:S01]  /*0b80*/  SHFL.IDX PT, R2, R86, RZ, 0x1f ;  /* 0x00001fff56027589 */ /* 0x000ea200000e0000 */
[----:B------:R-:W-:Y:S01]  /*0b90*/  NOP ;  /* 0x0000000000007918 */ /* 0x000fe20000000000 */
[----:B--2---:R-:W-:-:S13]  /*0ba0*/  ISETP.NE.AND P0, PT, R2, 0x5, PT ;  /* 0x000000050200780c */ /* 0x004fda0003f05270 */
[----:B------:R-:W-:Y:S05]  /*0bb0*/  @P0 BRA `(.L_x_14) ;  /* 0x0000000000480947 */ /* 0x000fea0003800000 */
[----:B-1----:R-:W1:Y:S01]  /*0bc0*/  S2UR UR4, SR_CgaCtaId ;  /* 0x00000000000479c3 */ /* 0x002e620000008800 */
        /* <DEDUP_REMOVED lines=15> */
[----:B------:R2:W1:Y:S02]  /*0cc0*/  SYNCS.EXCH.64 URZ, [UR4+0xf8], UR6 ;  /* 0x0000f80604ff75b2 */ /* 0x0004640008000100 */
[----:B--2---:R-:W-:Y:S01]  /*0cd0*/  NOP ;  /* 0x0000000000007918 */ /* 0x004fe20000000000 */
.L_x_14:
[----:B------:R-:W2:Y:S01]  /*0ce0*/  SHFL.IDX PT, R2, R86, RZ, 0x1f ;  /* 0x00001fff56027589 */ /* 0x000ea200000e0000 */
[----:B------:R-:W1:Y:S01]  /*0cf0*/  S2UR UR57, SR_CgaCtaId ;  /* 0x00000000003979c3 */ /* 0x000e620000008800 */
[----:B------:R-:W-:Y:S01]  /*0d00*/  NOP ;  /* 0x0000000000007918 */ /* 0x000fe20000000000 */
[----:B--2---:R-:W-:-:S13]  /*0d10*/  ISETP.NE.AND P0, PT, R2, 0x3, PT ;  /* 0x000000030200780c */ /* 0x004fda0003f05270 */
[----:B-1----:R-:W-:Y:S05]  /*0d20*/  @P0 BRA `(.L_x_15) ;  /* 0x0000000000340947 */ /* 0x002fea0003800000 */
[----:B------:R-:W-:Y:S01]  /*0d30*/  UMOV UR4, 0x400 ;  /* 0x0000040000047882 */ /* 0x000fe20000000000 */
[----:B------:R-:W-:Y:S01]  /*0d40*/  UMOV UR6, 0x20 ;  /* 0x0000002000067882 */ /* 0x000fe20000000000 */
[----:B------:R-:W-:Y:S02]  /*0d50*/  ULEA UR4, UR57, UR4, 0x18 ;  /* 0x0000000439047291 */ /* 0x000fe4000f8ec0ff */
[----:B------:R-:W-:-:S04]  /*0d60*/  UIADD3 UR6, UPT, UPT, -UR6, 0x100000, URZ ;  /* 0x0010000006067890 */ /* 0x000fc8000fffe1ff */
[----:B------:R-:W-:Y:S02]  /*0d70*/  USHF.L.U32 UR7, UR6, 0xb, URZ ;  /* 0x0000000b06077899 */ /* 0x000fe400080006ff */
[----:B------:R-:W-:Y:S01]  /*0d80*/  USHF.L.U32 UR6, UR6, 0x1, URZ ;  /* 0x0000000106067899 */ /* 0x000fe200080006ff */
[----:B------:R-:W-:Y:S01]  /*0d90*/  ELECT P0, URZ, PT ;  /* 0x0000000000ff782f */ /* 0x000fe20003800000 */
[----:B------:R-:W1:Y:S10]  /*0da0*/  FENCE.VIEW.ASYNC.S ;  /* 0x00000000000073c6 */ /* 0x000e740000000000 */
[----:B-1----:R1:W2:Y:S01]  /*0db0*/  SYNCS.EXCH.64 URZ, [UR4+0x100], UR6 ;  /* 0x0001000604ff75b2 */ /* 0x0022a20008000100 */
[----:B------:R1:W1:Y:S01]  /*0dc0*/  SYNCS.EXCH.64 URZ, [UR4+0x110], UR6 ;  /* 0x0001100604ff75b2 */ /* 0x0002620008000100 */
[----:B------:R1:W1:Y:S01]  /*0dd0*/  SYNCS.EXCH.64 URZ, [UR4+0x108], UR6 ;  /* 0x0001080604ff75b2 */ /* 0x0002620008000100 */
[----:B------:R1:W1:Y:S01]  /*0de0*/  SYNCS.EXCH.64 URZ, [UR4+0x118], UR6 ;  /* 0x0001180604ff75b2 */ /* 0x0002620008000100 */
[----:B------:R-:W-:Y:S01]  /*0df0*/  NOP ;  /* 0x0000000000007918 */ /* 0x000fe20000000000 */
.L_x_15:
[----:B-1----:R-:W1:Y:S01]  /*0e00*/  LDCU UR4, c[0x0][0x36c] ;  /* 0x00006d80ff0477ac */ /* 0x002e620008000800 */
[----:B------:R-:W-:Y:S01]  /*0e10*/  ISETP.NE.OR P4, PT, R0, 0x2, !P4 ;  /* 0x000000020000780c */ /* 0x000fe20006785670 */
[----:B------:R-:W-:Y:S01]  /*0e20*/  NOP ;  /* 0x0000000000007918 */ /* 0x000fe20000000000 */
[----:B------:R-:W-:Y:S01]  /*0e30*/  LOP3.LUT R0, R81, 0x1f, RZ, 0xc0, !PT ;  /* 0x0000001f51007812 */ /* 0x000fe200078ec0ff */
[----:B------:R-:W-:Y:S02]  /*0e40*/  UISETP.NE.AND UP4, UPT, UR20, 0x2, UPT ;  /* 0x000000021400788c */ /* 0x000fe4000bf85270 */
[----:B------:R-:W-:Y:S02]  /*0e50*/  UISETP.NE.AND UP5, UPT, UR20, URZ, UPT ;  /* 0x000000ff1400728c */ /* 0x000fe4000bfa5270 */
[----:B-1----:R-:W-:-:S09]  /*0e60*/  UISETP.EQ.U32.AND UP6, UPT, UR4, 0x1, UPT ;  /* 0x000000010400788c */ /* 0x002fd2000bfc2070 */
[----:B------:R-:W-:Y:S05]  /*0e70*/  BRA.U !UP6, `(.L_x_16) ;  /* 0x000000010e087547 */ /* 0x000fea000b800000 */
[----:B--234-:R-:W-:Y:S01]  /*0e80*/  UCGABAR_ARV ;  /* 0x00000000000079c7 */ /* 0x01cfe20008000000 */
[----:B------:R-:W-:Y:S05]  /*0e90*/  BRA `(.L_x_17) ;  /* 0x0000000000047947 */ /* 0x000fea0003800000 */
.L_x_16:
[----:B--234-:R-:W-:Y:S01]  /*0ea0*/  NOP ;  /* 0x0000000000007918 */ /* 0x01cfe20000000000 */
.L_x_17:
[----:B------:R-:W1:Y:S01]  /*0eb0*/  S2UR UR27, SR_CTAID.X ;  /* 0x00000000001b79c3 */ /* 0x000e620000002500 */
[----:B------:R-:W-:-:S05]  /*0ec0*/  CS2R.32 R92, SR_CgaSize ;  /* 0x00000000005c7805 */ /* 0x000fca0000008a00 */
[----:B------:R-:W-:-:S05]  /*0ed0*/  IMAD R92, R92, -0xa0, RZ ;  /* 0xffffff605c5c7824 */ /* 0x000fca00078e02ff */
[----:B------:R-:W-:-:S14]  /*0ee0*/  R2UR UR5, R92 ;  /* 0x000000005c0572ca */ /* 0x000fdc00000e0000 */
[----:B------:R-:W2:Y:S01]  /*0ef0*/  LDCU UR5, c[0x0][UR5+0x2b0] ;  /* 0x00005600050577ac */ /* 0x000ea20008000800 */
[----:B------:R-:W-:-:S05]  /*0f00*/  CS2R.32 R92, SR_CgaSize ;  /* 0x00000000005c7805 */ /* 0x000fca0000008a00 */
[----:B------:R-:W-:-:S05]  /*0f10*/  IMAD R92, R92, -0xa0, RZ ;  /* 0xffffff605c5c7824 */ /* 0x000fca00078e02ff */
[----:B------:R-:W-:-:S14]  /*0f20*/  R2UR UR4, R92 ;  /* 0x000000005c0472ca */ /* 0x000fdc00000e0000 */
[----:B------:R-:W3:Y:S01]  /*0f30*/  LDCU UR4, c[0x0][UR4+0x2b4] ;  /* 0x00005680040477ac */ /* 0x000ee20008000800 */
[----:B------:R-:W4:Y:S01]  /*0f40*/  S2UR UR26, SR_CTAID.Y ;  /* 0x00000000001a79c3 */ /* 0x000f220000002600 */
[----:B------:R-:W-:-:S05]  /*0f50*/  CS2R.32 R92, SR_CgaSize ;  /* 0x00000000005c7805 */ /* 0x000fca0000008a00 */
[----:B------:R-:W-:-:S05]  /*0f60*/  IMAD R92, R92, -0xa0, RZ ;  /* 0xffffff605c5c7824 */ /* 0x000fca00078e02ff */
[----:B------:R-:W-:-:S14]  /*0f70*/  R2UR UR7, R92 ;  /* 0x000000005c0772ca */ /* 0x000fdc00000e0000 */
[----:B------:R-:W3:Y:S01]  /*0f80*/  LDCU UR7, c[0x0][UR7+0x2a0] ;  /* 0x00005400070777ac */ /* 0x000ee20008000800 */
[----:B------:R-:W-:-:S05]  /*0f90*/  CS2R.32 R92, SR_CgaSize ;  /* 0x00000000005c7805 */ /* 0x000fca0000008a00 */
[----:B------:R-:W-:-:S05]  /*0fa0*/  IMAD R92, R92, -0xa0, RZ ;  /* 0xffffff605c5c7824 */ /* 0x000fca00078e02ff */
[----:B------:R-:W-:-:S14]  /*0fb0*/  R2UR UR8, R92 ;  /* 0x000000005c0872ca */ /* 0x000fdc00000e0000 */
[----:B------:R-:W3:Y:S01]  /*0fc0*/  LDCU UR8, c[0x0][UR8+0x2a4] ;  /* 0x00005480080877ac */ /* 0x000ee20008000800 */
[----:B------:R-:W-:Y:S02]  /*0fd0*/  USHF.L.U32 UR37, UR57, 0x8, URZ ;  /* 0x0000000839257899 */ /* 0x000fe400080006ff */
[----:B------:R-:W-:Y:S02]  /*0fe0*/  USHF.L.U32 UR39, UR57, 0xc, URZ ;  /* 0x0000000c39277899 */ /* 0x000fe400080006ff */
[----:B------:R-:W-:Y:S01]  /*0ff0*/  ULOP3.LUT UR37, UR37, 0x100, URZ, 0xc0, !UPT ;  /* 0x0000010025257892 */ /* 0x000fe2000f8ec0ff */
[----:B------:R-:W3:Y:S01]  /*1000*/  LDCU UR21, c[0x0][0xf24] ;  /* 0x0001e480ff1577ac */ /* 0x000ee20008000800 */
[----:B-1----:R-:W-:Y:S01]  /*1010*/  I2FP.F32.U32 R3, UR27 ;  /* 0x0000001b00037c45 */ /* 0x002fe20008201000 */
[----:B------:R-:W1:Y:S04]  /*1020*/  LDCU UR45, c[0x0][0xf24] ;  /* 0x0001e480ff2d77ac */ /* 0x000e680008000800 */
[----:B--2---:R-:W-:Y:S01]  /*1030*/  FMUL R3, R3, UR5 ;  /* 0x0000000503037c20 */ /* 0x004fe20008400000 */
[----:B------:R-:W2:Y:S01]  /*1040*/  LDCU UR23, c[0x0][0xf30] ;  /* 0x0001e600ff1777ac */ /* 0x000ea20008000800 */
[----:B----4-:R-:W-:-:S04]  /*1050*/  I2FP.F32.U32 R2, UR26 ;  /* 0x0000001a00027c45 */ /* 0x010fc80008201000 */
[----:B------:R-:W4:Y:S01]  /*1060*/  F2I.U32.TRUNC.NTZ R3, R3 ;  /* 0x0000000300037305 */ /* 0x000f22000020f000 */
[----:B------:R-:W-:Y:S01]  /*1070*/  ULOP3.LUT UR39, UR39, 0x1000, URZ, 0xc0, !UPT ;  /* 0x0000100027277892 */ /* 0x000fe2000f8ec0ff */
[----:B---3--:R-:W-:Y:S01]  /*1080*/  FMUL R2, R2, UR4 ;  /* 0x0000000402027c20 */ /* 0x008fe20008400000 */
[----:B------:R-:W-:-:S05]  /*1090*/  USHF.R.U32.HI UR10, URZ, 0x1, UR37 ;  /* 0x00000001ff0a7899 */ /* 0x000fca0008011625 */
[----:B------:R-:W3:Y:S01]  /*10a0*/  F2I.U32.TRUNC.NTZ R2, R2 ;  /* 0x0000000200027305 */ /* 0x000ee2000020f000 */
[----:B----4-:R-:W-:Y:S02]  /*10b0*/  R2UR UR4, R3 ;  /* 0x00000000030472ca */ /* 0x010fe400000e0000 */
[----:B---3--:R-:W-:Y:S02]  /*10c0*/  R2UR UR6, R2 ;  /* 0x00000000020672ca */ /* 0x008fe400000e0000 */
[----:B------:R-:W-:-:S09]  /*10d0*/  PRMT R2, RZ, 0x7610, R2 ;  /* 0x00007610ff027816 */ /* 0x000fd20000000002 */
[----:B------:R-:W-:-:S04]  /*10e0*/  UIADD3 UR5, UPT, UPT, -UR4, URZ, URZ ;  /* 0x000000ff04057290 */ /* 0x000fc8000fffe1ff */
[----:B------:R-:W-:Y:S02]  /*10f0*/  UIMAD UR5, UR7, UR5, UR27 ;  /* 0x00000005070572a4 */ /* 0x000fe4000f8e021b */
[----:B------:R-:W-:-:S04]  /*1100*/  UIADD3 UR4, UPT, UPT, -UR6, URZ, URZ ;  /* 0x000000ff06047290 */ /* 0x000fc8000fffe1ff */
[----:B------:R-:W-:Y:S01]  /*1110*/  IMAD.U32 R92, RZ, RZ, UR5 ;  /* 0x00000005ff5c7e24 */ /* 0x000fe2000f8e00ff */
[----:B------:R-:W-:-:S06]  /*1120*/  UIMAD UR4, UR8, UR4, UR26 ;  /* 0x00000004080472a4 */ /* 0x000fcc000f8e021a */
[----:B------:R-:W-:Y:S01]  /*1130*/  IMAD.U32 R91, RZ, RZ, UR4 ;  /* 0x00000004ff5b7e24 */ /* 0x000fe2000f8e00ff */
[----:B-12---:R-:W-:Y:S06]  /*1140*/  BRA.U UP5, `(.L_x_18) ;  /* 0x00000001052c7547 */ /* 0x006fec000b800000 */
[----:B------:R-:W-:Y:S02]  /*1150*/  R2UR UR4, R91 ;  /* 0x000000005b0472ca */ /* 0x000fe400000e0000 */
[----:B------:R-:W-:-:S11]  /*1160*/  R2UR UR6, R92 ;  /* 0x000000005c0672ca */ /* 0x000fd600000e0000 */
[----:B------:R-:W-:-:S04]  /*1170*/  UISETP.NE.AND UP0, UPT, UR4, URZ, UPT ;  /* 0x000000ff0400728c */ /* 0x000fc8000bf05270 */
[----:B------:R-:W-:-:S04]  /*1180*/  UISETP.EQ.OR UP0, UPT, UR6, URZ, !UP0 ;  /* 0x000000ff0600728c */ /* 0x000fc8000c702670 */
[----:B------:R-:W-:Y:S02]  /*1190*/  USEL UR5, URZ, 0x1, !UP0 ;  /* 0x00000001ff057887 */ /* 0x000fe4000c000000 */
[----:B------:R-:W-:-:S04]  /*11a0*/  UISETP.NE.AND UP0, UPT, UR4, URZ, UPT ;  /* 0x000000ff0400728c */ /* 0x000fc8000bf05270 */
[----:B------:R-:W-:Y:S02]  /*11b0*/  USEL UR4, URZ, 0x2, UP0 ;  /* 0x00000002ff047887 */ /* 0x000fe40008000000 */
[----:B------:R-:W-:-:S04]  /*11c0*/  UISETP.NE.AND UP0, UPT, UR6, 0x1, UPT ;  /* 0x000000010600788c */ /* 0x000fc8000bf05270 */
[----:B------:R-:W-:-:S04]  /*11d0*/  USEL UR4, UR4, 0x2, UP0 ;  /* 0x0000000204047887 */ /* 0x000fc80008000000 */
[----:B------:R-:W-:-:S06]  /*11e0*/  UIADD3 UR4, UPT, UPT, UR5, UR4, URZ ;  /* 0x0000000405047290 */ /* 0x000fcc000fffe0ff */
[----:B------:R-:W-:-:S07]  /*11f0*/  IMAD.U32 R2, RZ, RZ, UR4 ;  /* 0x00000004ff027e24 */ /* 0x000fce000f8e00ff */
.L_x_18:
[----:B------:R-:W1:Y:S01]  /*1200*/  S2UR UR36, SR_CTAID.Z ;  /* 0x00000000002479c3 */ /* 0x000e620000002700 */
[----:B------:R-:W-:-:S09]  /*1210*/  UISETP.GE.AND UP0, UPT, UR21, 0x1, UPT ;  /* 0x000000011500788c */ /* 0x000fd2000bf06270 */
[----:B------:R-:W-:Y:S05]  /*1220*/  BRA.U !UP0, `(.L_x_19) ;  /* 0x0000000108d07547 */ /* 0x000fea000b800000 */
[----:B------:R-:W2:Y:S01]  /*1230*/  LDCU UR22, c[0x0][0xf0c] ;  /* 0x0001e180ff1677ac */ /* 0x000ea20008000800 */
[----:B------:R-:W3:Y:S01]  /*1240*/  LDCU.128 UR12, c[0x0][0xf10] ;  /* 0x0001e200ff0c77ac */ /* 0x000ee20008000c00 */
[----:B------:R-:W4:Y:S01]  /*1250*/  LDCU UR6, c[0x0][0x370] ;  /* 0x00006e00ff0677ac */ /* 0x000f220008000800 */
[----:B------:R-:W1:Y:S01]  /*1260*/  LDCU UR7, c[0x0][0x374] ;  /* 0x00006e80ff0777ac */ /* 0x000e620008000800 */
[----:B------:R-:W1:Y:S01]  /*1270*/  LDCU UR11, c[0x0][0xf20] ;  /* 0x0001e400ff0b77ac */ /* 0x000e620008000800 */
[----:B--2---:R-:W-:Y:S02]  /*1280*/  UISETP.NE.AND UP0, UPT, UR22, 0x1, UPT ;  /* 0x000000011600788c */ /* 0x004fe4000bf05270 */
[----:B---3--:R-:W-:Y:S01]  /*1290*/  UIMAD.WIDE.U32 UR4, UR27, UR12, URZ ;  /* 0x0000000c1b0472a5 */ /* 0x008fe2000f8e00ff */
[----:B------:R-:W2:Y:S01]  /*12a0*/  LDCU.64 UR8, c[0x0][0xf28] ;  /* 0x0001e500ff0877ac */ /* 0x000ea20008000a00 */
[----:B----4-:R-:W-:Y:S02]  /*12b0*/  UIMAD.WIDE.U32 UR18, UR6, UR12, URZ ;  /* 0x0000000c061272a5 */ /* 0x010fe4000f8e00ff */
[----:B------:R-:W-:-:S02]  /*12c0*/  USHF.R.U32.HI UR5, URZ, UR13, UR5 ;  /* 0x0000000dff057299 */ /* 0x000fc40008011605 */
[----:B------:R-:W-:Y:S02]  /*12d0*/  UIMAD.WIDE.U32 UR16, UR26, UR15, URZ ;  /* 0x0000000f1a1072a5 */ /* 0x000fe4000f8e00ff */
[----:B------:R-:W-:Y:S01]  /*12e0*/  USEL UR5, UR27, UR5, !UP0 ;  /* 0x000000051b057287 */ /* 0x000fe2000c000000 */
[----:B------:R-:W-:Y:S01]  /*12f0*/  UMOV UR18, UR19 ;  /* 0x0000001300127c82 */ /* 0x000fe20008000000 */
[----:B------:R-:W-:Y:S02]  /*1300*/  UISETP.NE.AND UP2, UPT, UR21, 0x1, UPT ;  /* 0x000000011500788c */ /* 0x000fe4000bf45270 */
[----:B------:R-:W-:Y:S02]  /*1310*/  @UP0 USHF.R.U32.HI UR6, URZ, UR13, UR18 ;  /* 0x0000000dff060299 */ /* 0x000fe40008011612 */
[----:B------:R-:W-:Y:S02]  /*1320*/  UISETP.NE.AND UP0, UPT, UR14, 0x1, UPT ;  /* 0x000000010e00788c */ /* 0x000fe4000bf05270 */
[----:B-1----:R-:W-:Y:S01]  /*1330*/  UIMAD.WIDE.U32 UR12, UR7, UR15, URZ ;  /* 0x0000000f070c72a5 */ /* 0x002fe2000f8e00ff */
[----:B------:R-:W-:Y:S01]  /*1340*/  UMOV UR4, UR17 ;  /* 0x0000001100047c82 */ /* 0x000fe20008000000 */
[----:B--2---:R-:W-:-:S02]  /*1350*/  UIMAD.WIDE.U32 UR16, UR6, UR8, URZ ;  /* 0x00000008061072a5 */ /* 0x004fc4000f8e00ff */
[----:B------:R-:W-:-:S03]  /*1360*/  USHF.R.U32.HI UR4, URZ, UR11, UR4 ;  /* 0x0000000bff047299 */ /* 0x000fc60008011604 */
[----:B------:R-:W-:Y:S02]  /*1370*/  UMOV UR12, UR13 ;  /* 0x0000000d000c7c82 */ /* 0x000fe40008000000 */
[----:B------:R-:W-:Y:S01]  /*1380*/  @UP0 USHF.R.U32.HI UR7, URZ, UR11, UR12 ;  /* 0x0000000bff070299 */ /* 0x000fe2000801160c */
[----:B------:R-:W-:Y:S01]  /*1390*/  UMOV UR16, UR17 ;  /* 0x0000001100107c82 */ /* 0x000fe20008000000 */
[----:B------:R-:W-:Y:S02]  /*13a0*/  USEL UR4, UR26, UR4, !UP0 ;  /* 0x000000041a047287 */ /* 0x000fe4000c000000 */
[----:B------:R-:W-:Y:S02]  /*13b0*/  UIMAD.WIDE.U32 UR12, UR7, UR8, URZ ;  /* 0x00000008070c72a5 */ /* 0x000fe4000f8e00ff */
[----:B------:R-:W-:Y:S02]  /*13c0*/  @UP2 USHF.R.U32.HI UR6, URZ, UR9, UR16 ;  /* 0x00000009ff062299 */ /* 0x000fe40008011610 */
[----:B------:R-:W-:-:S02]  /*13d0*/  UIMAD.WIDE.U32 UR16, UR4, UR8, URZ ;  /* 0x00000008041072a5 */ /* 0x000fc4000f8e00ff */
[----:B------:R-:W-:Y:S01]  /*13e0*/  UIMAD UR11, UR6, UR21, URZ ;  /* 0x00000015060b72a4 */ /* 0x000fe2000f8e02ff */
[----:B------:R-:W-:Y:S02]  /*13f0*/  UMOV UR12, UR13 ;  /* 0x0000000d000c7c82 */ /* 0x000fe40008000000 */
[----:B------:R-:W-:Y:S02]  /*1400*/  @UP2 USHF.R.U32.HI UR7, URZ, UR9, UR12 ;  /* 0x00000009ff072299 */ /* 0x000fe4000801160c */
[----:B------:R-:W-:Y:S02]  /*1410*/  UIMAD.WIDE.U32 UR12, UR5, UR8, URZ ;  /* 0x00000008050c72a5 */ /* 0x000fe4000f8e00ff */
[----:B------:R-:W-:Y:S02]  /*1420*/  UIMAD UR7, UR7, UR21, URZ ;  /* 0x00000015070772a4 */ /* 0x000fe4000f8e02ff */
[----:B------:R-:W-:Y:S02]  /*1430*/  UIADD3 UR12, UPT, UPT, -UR5, URZ, URZ ;  /* 0x000000ff050c7290 */ /* 0x000fe4000fffe1ff */
[----:B------:R-:W-:-:S02]  /*1440*/  UISETP.GE.AND UP0, UPT, UR4, UR7, UPT ;  /* 0x000000070400728c */ /* 0x000fc4000bf06270 */
[----:B------:R-:W-:Y:S02]  /*1450*/  UIMAD UR27, UR22, UR12, UR27 ;  /* 0x0000000c161b72a4 */ /* 0x000fe4000f8e021b */
[----:B------:R-:W-:Y:S01]  /*1460*/  UISETP.GE.OR UP0, UPT, UR5, UR11, UP0 ;  /* 0x0000000b0500728c */ /* 0x000fe20008706670 */
[----:B------:R-:W-:Y:S01]  /*1470*/  UMOV UR7, UR17 ;  /* 0x0000001100077c82 */ /* 0x000fe20008000000 */
[----:B------:R-:W-:Y:S02]  /*1480*/  UIADD3 UR11, UPT, UPT, -UR4, URZ, URZ ;  /* 0x000000ff040b7290 */ /* 0x000fe4000fffe1ff */
[----:B------:R-:W-:Y:S02]  /*1490*/  USHF.R.U32.HI UR7, URZ, UR9, UR7 ;  /* 0x00000009ff077299 */ /* 0x000fe40008011607 */
[----:B------:R-:W-:Y:S02]  /*14a0*/  UIMAD UR11, UR14, UR11, UR26 ;  /* 0x0000000b0e0b72a4 */ /* 0x000fe4000f8e021a */
[----:B------:R-:W-:-:S03]  /*14b0*/  USEL UR7, UR4, UR7, !UP2 ;  /* 0x0000000704077287 */ /* 0x000fc6000d000000 */
[----:B------:R-:W-:Y:S02]  /*14c0*/  @!UP0 UMOV UR8, UR13 ;  /* 0x0000000d00088c82 */ /* 0x000fe40008000000 */
[----:B------:R-:W-:Y:S02]  /*14d0*/  @!UP0 USHF.R.U32.HI UR8, URZ, UR9, UR8 ;  /* 0x00000009ff088299 */ /* 0x000fe40008011608 */
[----:B------:R-:W-:Y:S02]  /*14e0*/  UIADD3 UR9, UPT, UPT, -UR7, URZ, URZ ;  /* 0x000000ff07097290 */ /* 0x000fe4000fffe1ff */
[----:B------:R-:W-:Y:S02]  /*14f0*/  @!UP0 USEL UR8, UR5, UR8, !UP2 ;  /* 0x0000000805088287 */ /* 0x000fe4000d000000 */
[----:B------:R-:W-:Y:S02]  /*1500*/  UIMAD UR9, UR21, UR9, UR4 ;  /* 0x00000009150972a4 */ /* 0x000fe4000f8e0204 */
[----:B------:R-:W-:-:S02]  /*1510*/  @!UP0 UIADD3 UR7, UPT, UPT, UR7, -UR8, URZ ;  /* 0x8000000807078290 */ /* 0x000fc4000fffe0ff */
[----:B------:R-:W-:Y:S02]  /*1520*/  @!UP0 UIMAD UR6, UR9, UR6, UR8 ;  /* 0x00000006090682a4 */ /* 0x000fe4000f8e0208 */
[----:B------:R-:W-:-:S04]  /*1530*/  @!UP0 UIMAD UR4, UR7, UR21, UR5 ;  /* 0x00000015070482a4 */ /* 0x000fc8000f8e0205 */
[----:B------:R-:W-:Y:S01]  /*1540*/  UIMAD UR26, UR4, UR14, UR11 ;  /* 0x0000000e041a72a4 */ /* 0x000fe2000f8e020b */
[----:B------:R-:W-:Y:S02]  /*1550*/  @!UP0 UMOV UR5, UR6 ;  /* 0x0000000600058c82 */ /* 0x000fe40008000000 */
[----:B------:R-:W-:-:S12]  /*1560*/  UIMAD UR27, UR5, UR22, UR27 ;  /* 0x00000016051b72a4 */ /* 0x000fd8000f8e021b */
.L_x_19:
[----:B------:R-:W-:-:S09]  /*1570*/  UISETP.NE.AND UP0, UPT, UR23, 0x1, UPT ;  /* 0x000000011700788c */ /* 0x000fd2000bf05270 */
[----:B------:R-:W-:Y:S05]  /*1580*/  BRA.U UP0, `(.L_x_20) ;  /* 0x0000000100407547 */ /* 0x000fea000b800000 */
[----:B------:R-:W2:Y:S01]  /*1590*/  LDCU.128 UR12, c[0x0][0xf10] ;  /* 0x0001e200ff0c77ac */ /* 0x000ea20008000c00 */
[----:B------:R-:W3:Y:S01]  /*15a0*/  LDCU UR8, c[0x0][0xf0c] ;  /* 0x0001e180ff0877ac */ /* 0x000ee20008000800 */
[----:B------:R-:W4:Y:S01]  /*15b0*/  LDCU UR9, c[0x0][0xf20] ;  /* 0x0001e400ff0977ac */ /* 0x000f220008000800 */
[----:B--2---:R-:W-:Y:S02]  /*15c0*/  UIMAD.WIDE.U32 UR4, UR27, UR12, URZ ;  /* 0x0000000c1b0472a5 */ /* 0x004fe4000f8e00ff */
[----:B------:R-:W-:Y:S02]  /*15d0*/  UIMAD.WIDE.U32 UR6, UR26, UR15, URZ ;  /* 0x0000000f1a0672a5 */ /* 0x000fe4000f8e00ff */
[----:B---3--:R-:W-:Y:S02]  /*15e0*/  UISETP.NE.AND UP0, UPT, UR8, 0x1, UPT ;  /* 0x000000010800788c */ /* 0x008fe4000bf05270 */
[----:B------:R-:W-:-:S03]  /*15f0*/  USHF.R.U32.HI UR5, URZ, UR13, UR5 ;  /* 0x0000000dff057299 */ /* 0x000fc60008011605 */
[----:B------:R-:W-:Y:S01]  /*1600*/  UMOV UR4, UR7 ;  /* 0x0000000700047c82 */ /* 0x000fe20008000000 */
[----:B------:R-:W-:Y:S02]  /*1610*/  USEL UR5, UR27, UR5, !UP0 ;  /* 0x000000051b057287 */ /* 0x000fe4000c000000 */
[----:B------:R-:W-:Y:S02]  /*1620*/  UISETP.NE.AND UP0, UPT, UR14, 0x1, UPT ;  /* 0x000000010e00788c */ /* 0x000fe4000bf05270 */
[----:B----4-:R-:W-:-:S04]  /*1630*/  USHF.R.U32.HI UR4, URZ, UR9, UR4 ;  /* 0x00000009ff047299 */ /* 0x010fc80008011604 */
[----:B------:R-:W-:-:S04]  /*1640*/  USEL UR4, UR26, UR4, !UP0 ;  /* 0x000000041a047287 */ /* 0x000fc8000c000000 */
[----:B------:R-:W-:Y:S02]  /*1650*/  UIADD3 UR6, UPT, UPT, UR5, -UR4, URZ ;  /* 0x8000000405067290 */ /* 0x000fe4000fffe0ff */
[----:B------:R-:W-:Y:S02]  /*1660*/  UIADD3 UR4, UPT, UPT, -UR5, UR4, URZ ;  /* 0x0000000405047290 */ /* 0x000fe4000fffe1ff */
[----:B------:R-:W-:Y:S02]  /*1670*/  UIMAD UR26, UR6, UR14, UR26 ;  /* 0x0000000e061a72a4 */ /* 0x000fe4000f8e021a */
[----:B------:R-:W-:-:S12]  /*1680*/  UIMAD UR27, UR4, UR8, UR27 ;  /* 0x00000008041b72a4 */ /* 0x000fd8000f8e021b */
.L_x_20:
[----:B------:R-:W-:Y:S01]  /*1690*/  UISETP.NE.AND UP0, UPT, UR20, 0x2, UPT ;  /* 0x000000021400788c */ /* 0x000fe2000bf05270 */
[----:B------:R-:W-:Y:S09]  /*16a0*/  BRA.U !UP6, `(.L_x_21) ;  /* 0x000000010e0c7547 */ /* 0x000ff2000b800000 */
[----:B------:R-:W-:Y:S01]  /*16b0*/  UCGABAR_WAIT ;  /* 0x0000000000007dc7 */ /* 0x000fe20008000000 */
[----:B------:R-:W-:Y:S01]  /*16c0*/  CCTL.IVALL ;  /* 0x00000000ff00798f */ /* 0x000fe20002000000 */
[----:B------:R-:W-:Y:S05]  /*16d0*/  BRA `(.L_x_22) ;  /* 0x0000000000047947 */ /* 0x000fea0003800000 */
.L_x_21:
[----:B------:R-:W-:Y:S06]  /*16e0*/  BAR.SYNC.DEFER_BLOCKING 0x0 ;  /* 0x0000000000007b1d */ /* 0x000fec0000010000 */
.L_x_22:
[----:B------:R-:W-:Y:S05]  /*16f0*/  BRA.U UP0, `(.L_x_23) ;  /* 0x0000001500f47547 */ /* 0x000fea000b800000 */
[----:B------:R-:W2:Y:S01]  /*1700*/  LDCU UR6, c[0x0][0x38c] ;  /* 0x00007180ff0677ac */ /* 0x000ea20008000800 */
[----:B------:R-:W-:Y:S01]  /*1710*/  PLOP3.LUT P2, PT, PT, PT, UP3, 0x80, 0x8 ;  /* 0x000000000008781c */ /* 0x000fe20003f4f038 */
[----:B------:R-:W-:Y:S01]  /*1720*/  IMAD.MOV.U32 R12, RZ, RZ, 0x1 ;  /* 0x00000001ff0c7424 */ /* 0x000fe200078e00ff */
[----:B------:R-:W-:Y:S01]  /*1730*/  ISETP.EQ.OR P3, PT, R0, RZ, P4 ;  /* 0x000000ff0000720c */ /* 0x000fe20002762670 */
[----:B------:R-:W-:Y:S01]  /*1740*/  UMOV UR7, 0x400 ;  /* 0x0000040000077882 */ /* 0x000fe20000000000 */
[----:B------:R-:W-:Y:S01]  /*1750*/  UISETP.NE.AND UP1, UPT, UR20, URZ, UPT ;  /* 0x000000ff1400728c */ /* 0x000fe2000bf25270 */
[----:B------:R-:W-:Y:S01]  /*1760*/  PLOP3.LUT P2, PT, P2, PT, PT, 0x8, 0x80 ;  /* 0x000000000080781c */ /* 0x000fe2000174e170 */
[----:B------:R-:W-:Y:S01]  /*1770*/  USEL UR38, URZ, 0x1, UP4 ;  /* 0x00000001ff267887 */ /* 0x000fe2000a000000 */
[----:B------:R-:W-:Y:S01]  /*1780*/  CS2R R10, SRZ ;  /* 0x00000000000a7805 */ /* 0x000fe2000001ff00 */
[----:B------:R-:W-:Y:S01]  /*1790*/  IMAD.MOV.U32 R9, RZ, RZ, RZ ;  /* 0x000000ffff097224 */ /* 0x000fe200078e00ff */
[----:B------:R-:W3:Y:S01]  /*17a0*/  LDCU UR52, c[0x0][0x370] ;  /* 0x00006e00ff3477ac */ /* 0x000ee20008000800 */
[----:B------:R-:W-:Y:S01]  /*17b0*/  IMAD.MOV.U32 R8, RZ, RZ, 0x1 ;  /* 0x00000001ff087424 */ /* 0x000fe200078e00ff */
[----:B------:R-:W4:Y:S01]  /*17c0*/  LDCU.64 UR30, c[0x0][0x348] ;  /* 0x00006900ff1e77ac */ /* 0x000f220008000a00 */
[----:B--2---:R-:W-:-:S02]  /*17d0*/  UIADD3 UR5, UPT, UPT, UR6, 0x7f, URZ ;  /* 0x0000007f06057890 */ /* 0x004fc4000fffe0ff */
[----:B------:R-:W-:Y:S02]  /*17e0*/  UIADD3 UR58, UPT, UPT, UR6, 0xfe, URZ ;  /* 0x000000fe063a7890 */ /* 0x000fe4000fffe0ff */
[----:B------:R-:W-:Y:S02]  /*17f0*/  USHF.R.S32.HI UR4, URZ, 0x1f, UR5 ;  /* 0x0000001fff047899 */ /* 0x000fe40008011405 */
[----:B------:R-:W-:Y:S02]  /*1800*/  USHF.R.U32.HI UR56, URZ, 0x7, UR39 ;  /* 0x00000007ff387899 */ /* 0x000fe40008011627 */
[----:B------:R-:W-:Y:S01]  /*1810*/  ULEA.HI UR4, UR4, UR5, URZ, 0x7 ;  /* 0x0000000504047291 */ /* 0x000fe2000f8f38ff */
[----:B------:R-:W2:Y:S03]  /*1820*/  LDCU UR51, c[0x0][0x374] ;  /* 0x00006e80ff3377ac */ /* 0x000ea60008000800 */
[----:B------:R-:W-:-:S02]  /*1830*/  USHF.R.S32.HI UR54, URZ, 0x7, UR4 ;  /* 0x00000007ff367899 */ /* 0x000fc40008011404 */
[----:B------:R-:W-:Y:S02]  /*1840*/  UIADD3 UR4, UPT, UPT, UR6, -0x1, URZ ;  /* 0xffffffff06047890 */ /* 0x000fe4000fffe0ff */
[----:B------:R-:W-:Y:S02]  /*1850*/  UISETP.LT.U32.AND UP0, UPT, UR54, 0x8, UPT ;  /* 0x000000083600788c */ /* 0x000fe4000bf01070 */
[----:B------:R-:W-:Y:S02]  /*1860*/  UISETP.GE.U32.AND UP2, UPT, UR4, -0xff, UPT ;  /* 0xffffff010400788c */ /* 0x000fe4000bf46070 */
[----:B------:R-:W-:Y:S02]  /*1870*/  USEL UR53, UR54, 0x8, UP0 ;  /* 0x0000000836357887 */ /* 0x000fe40008000000 */
[----:B------:R-:W-:Y:S02]  /*1880*/  ULEA UR6, UR57, UR7, 0x18 ;  /* 0x0000000739067291 */ /* 0x000fe4000f8ec0ff */
[----:B------:R-:W-:-:S02]  /*1890*/  UIADD3 UR15, UPT, UPT, UR53, -0x1, URZ ;  /* 0xffffffff350f7890 */ /* 0x000fc4000fffe0ff */
[----:B------:R-:W-:Y:S02]  /*18a0*/  USEL UR38, UR38, 0x2, UP1 ;  /* 0x0000000226267887 */ /* 0x000fe40008800000 */
[----:B------:R-:W-:Y:S02]  /*18b0*/  UIADD3 UR48, UPT, UPT, UR6, 0x23300, UR39 ;  /* 0x0002330006307890 */ /* 0x000fe4000fffe027 */
[----:B------:R-:W-:Y:S02]  /*18c0*/  @UP2 UIADD3 UR15, UPT, UPT, UR53, URZ, URZ ;  /* 0x000000ff350f2290 */ /* 0x000fe4000fffe0ff */
[----:B------:R-:W-:Y:S02]  /*18d0*/  UIADD3 UR55, UPT, UPT, UR54, -UR53, URZ ;  /* 0x8000003536377290 */ /* 0x000fe4000fffe0ff */
[----:B------:R-:W-:Y:S01]  /*18e0*/  UIADD3 UR15, UPT, UPT, UR15, 0x1, URZ ;  /* 0x000000010f0f7890 */ /* 0x000fe2000fffe0ff */
[----:B--234-:R-:W-:-:S11]  /*18f0*/  UMOV UR14, URZ ;  /* 0x000000ff000e7c82 */ /* 0x01cfd60008000000 */
.L_x_47:
[----:B------:R-:W-:-:S09]  /*1900*/  UISETP.NE.AND UP0, UPT, UR57, URZ, UPT ;  /* 0x000000ff3900728c */ /* 0x000fd2000bf05270 */
[----:B---3--:R-:W-:Y:S05]  /*1910*/  BRA.U UP0, `(.L_x_24) ;  /* 0x0000000100287547 */ /* 0x008fea000b800000 */
[----:B------:R-:W-:Y:S02]  /*1920*/  LEA R0, R9, UR6, 0x3 ;  /* 0x0000000609007c11 */ /* 0x000fe4000f8e18ff */
[----:B------:R-:W-:-:S04]  /*1930*/  SHF.L.U32 R2, R8, 0x1f, RZ ;  /* 0x0000001f08027819 */ /* 0x000fc800000006ff */
[----:B------:R-:W2:Y:S02]  /*1940*/  SYNCS.PHASECHK.TRANS64.TRYWAIT P0, [R0+URZ+0x110], R2 ;  /* 0x00011002000075a7 */ /* 0x000ea400080011ff */
[----:B--2---:R-:W-:Y:S05]  /*1950*/  @!P0 BRA `(.L_x_25) ;  /* 0x0000009800dc8947 */ /* 0x004fea0003800000 */
.L_x_161:
[----:B------:R-:W-:Y:S01]  /*1960*/  VIADD R9, R9, 0x1 ;  /* 0x0000000109097836 */ /* 0x000fe20000000000 */
[----:B------:R2:W-:Y:S04]  /*1970*/  SYNCS.ARRIVE.TRANS64.A1T0 RZ, [R0+URZ+0x100], RZ ;  /* 0x000100ff00ff79a7 */ /* 0x0005e800081000ff */
[----:B------:R-:W-:-:S04]  /*1980*/  ISETP.NE.AND P0, PT, R9, 0x2, PT ;  /* 0x000000020900780c */ /* 0x000fc80003f05270 */
[----:B------:R-:W-:Y:S02]  /*1990*/  SEL R9, R9, RZ, P0 ;  /* 0x000000ff09097207 */ /* 0x000fe40000000000 */
[----:B--2---:R-:W-:-:S04]  /*19a0*/  SEL R0, RZ, 0x1, P0 ;  /* 0x00000001ff007807 */ /* 0x004fc80000000000 */
[----:B------:R-:W-:-:S07]  /*19b0*/  LOP3.LUT R8, R8, R0, RZ, 0x3c, !PT ;  /* 0x0000000008087212 */ /* 0x000fce00078e3cff */
.L_x_24:
[----:B------:R-:W-:Y:S01]  /*19c0*/  ULEA UR4, UR14, UR6, 0x3 ;  /* 0x000000060e047291 */ /* 0x000fe2000f8e18ff */
[----:B------:R-:W-:Y:S01]  /*19d0*/  SHF.L.U32 R0, R12, 0x1f, RZ ;  /* 0x0000001f0c007819 */ /* 0x000fe200000006ff */
[----:B------:R-:W-:Y:S02]  /*19e0*/  UISETP.GE.U32.AND UP0, UPT, UR58, 0xff, UPT ;  /* 0x000000ff3a00788c */ /* 0x000fe4000bf06070 */
[----:B------:R-:W-:Y:S02]  /*19f0*/  ULEA.HI UR11, UR26, UR26, URZ, 0x1 ;  /* 0x0000001a1a0b7291 */ /* 0x000fe4000f8f08ff */
[----:B------:R-:W-:Y:S02]  /*1a00*/  USHF.L.U32 UR35, UR27, 0x7, URZ ;  /* 0x000000071b237899 */ /* 0x000fe400080006ff */
[----:B------:R-:W-:Y:S01]  /*1a10*/  ULEA UR43, UR26, UR56, 0x6 ;  /* 0x000000381a2b7291 */ /* 0x000fe2000f8e30ff */
[----:B------:R2:W3:Y:S01]  /*1a20*/  SYNCS.PHASECHK.TRANS64.TRYWAIT P1, [UR4+0x40], R0 ;  /* 0x00004000ff0075a7 */ /* 0x0004e20008021104 */
[----:B------:R-:W-:Y:S01]  /*1a30*/  USHF.R.S32.HI UR11, URZ, 0x1, UR11 ;  /* 0x00000001ff0b7899 */ /* 0x000fe2000801140b */
[----:B------:R-:W-:Y:S01]  /*1a40*/  UMOV UR20, URZ ;  /* 0x000000ff00147c82 */ /* 0x000fe20008000000 */
[----:B------:R-:W-:Y:S10]  /*1a50*/  BRA.U !UP0, `(.L_x_26) ;  /* 0x0000000508107547 */ /* 0x000ff4000b800000 */
[----:B------:R-:W-:Y:S01]  /*1a60*/  UMOV UR4, UR14 ;  /* 0x0000000e00047c82 */ /* 0x000fe20008000000 */
[----:B------:R-:W-:-:S05]  /*1a70*/  UMOV UR28, URZ ;  /* 0x000000ff001c7c82 */ /* 0x000fca0008000000 */
.L_x_34:
[----:B------:R-:W-:Y:S01]  /*1a80*/  ULEA UR33, UR4, UR6, 0x3 ;  /* 0x0000000604217291 */ /* 0x000fe2000f8e18ff */
[----:B---3--:R-:W-:Y:S01]  /*1a90*/  @!P4 MOV R2, 0x6400 ;  /* 0x000064000002c802 */ /* 0x008fe20000000f00 */
[----:B-123--:R-:W-:Y:S10]  /*1aa0*/  @P1 BRA `(.L_x_27) ;  /* 0x00000000000c1947 */ /* 0x00eff40003800000 */
[----:B------:R-:W-:-:S04]  /*1ab0*/  SHF.L.U32 R3, R12, 0x1f, RZ ;  /* 0x0000001f0c037819 */ /* 0x000fc800000006ff */
[----:B------:R-:W3:Y:S02]  /*1ac0*/  SYNCS.PHASECHK.TRANS64.TRYWAIT P0, [UR33+0x40], R3 ;  /* 0x00004003ff0075a7 */ /* 0x000ee40008001121 */
[----:B---3--:R-:W-:Y:S05]  /*1ad0*/  @!P0 BRA `(.L_x_28) ;  /* 0x0000009800908947 */ /* 0x008fea0003800000 */
.L_x_27:
[----:B------:R3:W-:Y:S01]  /*1ae0*/  @!P4 SYNCS.ARRIVE.TRANS64 RZ, [UR33], R2 ;  /* 0x00000002ffffc9a7 */ /* 0x0007e20008000021 */
[----:B------:R-:W-:-:S04]  /*1af0*/  ULOP3.LUT UR5, UR38, 0x2, URZ, 0xfc, !UPT ;  /* 0x0000000226057892 */ /* 0x000fc8000f8efcff */
[----:B------:R-:W-:-:S09]  /*1b00*/  UISETP.NE.AND UP0, UPT, UR5, 0x2, UPT ;  /* 0x000000020500788c */ /* 0x000fd2000bf05270 */
[----:B------:R-:W-:Y:S05]  /*1b10*/  BRA.U UP0, `(.L_x_29) ;  /* 0x0000000100047547 */ /* 0x000fea000b800000 */
[----:B-1----:R-:W-:Y:S05]  /*1b20*/  BPT.TRAP 0x1 ;  /* 0x000000040000795c */ /* 0x002fea0000300000 */
.L_x_29:
[----:B------:R-:W-:Y:S04]  /*1b30*/  BSSY.RECONVERGENT B0, `(.L_x_30) ;  /* 0x0000003000007945 */ /* 0x000fe80003800200 */
[----:B------:R-:W-:Y:S05]  /*1b40*/  @P3 BRA `(.L_x_31) ;  /* 0x0000000000043947 */ /* 0x000fea0003800000 */
[----:B-1----:R-:W-:Y:S05]  /*1b50*/  BPT.TRAP 0x1 ;  /* 0x000000040000795c */ /* 0x002fea0000300000 */
.L_x_31:
[----:B-1----:R-:W-:Y:S05]  /*1b60*/  BSYNC.RECONVERGENT B0 ;  /* 0x0000000000007941 */ /* 0x002fea0003800200 */
.L_x_30:
[----:B------:R-:W-:Y:S01]  /*1b70*/  UIADD3 UR5, UPT, UPT, UR4, 0x1, URZ ;  /* 0x0000000104057890 */ /* 0x000fe2000fffe0ff */
[----:B------:R-:W-:Y:S01]  /*1b80*/  BSSY.RECONVERGENT B0, `(.L_x_32) ;  /* 0x000002c000007945 */ /* 0x000fe20003800200 */
[----:B------:R-:W-:Y:S02]  /*1b90*/  ELECT P0, URZ, PT ;  /* 0x0000000000ff782f */ /* 0x000fe40003800000 */
[----:B------:R-:W-:-:S04]  /*1ba0*/  UISETP.NE.AND UP0, UPT, UR5, 0x8, UPT ;  /* 0x000000080500788c */ /* 0x000fc8000bf05270 */
[----:B------:R-:W-:Y:S02]  /*1bb0*/  USEL UR7, URZ, 0x1, UP0 ;  /* 0x00000001ff077887 */ /* 0x000fe40008000000 */
[----:B------:R-:W-:-:S04]  /*1bc0*/  USEL UR14, UR5, URZ, UP0 ;  /* 0x000000ff050e7287 */ /* 0x000fc80008000000 */
[----:B------:R-:W-:Y:S01]  /*1bd0*/  ULEA UR5, UR14, UR6, 0x3 ;  /* 0x000000060e057291 */ /* 0x000fe2000f8e18ff */
[----:B------:R-:W-:-:S04]  /*1be0*/  LOP3.LUT R12, R12, UR7, RZ, 0x3c, !PT ;  /* 0x000000070c0c7c12 */ /* 0x000fc8000f8e3cff */
[----:B--2---:R-:W-:-:S04]  /*1bf0*/  SHF.L.U32 R0, R12, 0x1f, RZ ;  /* 0x0000001f0c007819 */ /* 0x004fc800000006ff */
[----:B------:R1:W2:Y:S01]  /*1c00*/  SYNCS.PHASECHK.TRANS64.TRYWAIT P1, [UR5+0x40], R0 ;  /* 0x00004000ff0075a7 */ /* 0x0002a20008021105 */
[----:B------:R-:W-:Y:S05]  /*1c10*/  @!P0 BRA `(.L_x_33) ;  /* 0x0000000000888947 */ /* 0x000fea0003800000 */
[----:B------:R-:W-:Y:S02]  /*1c20*/  USHF.L.U32 UR24, UR4, 0x9, URZ ;  /* 0x0000000904187899 */ /* 0x000fe400080006ff */
[----:B------:R-:W-:Y:S02]  /*1c30*/  ULEA UR32, UR4, UR6, 0xe ;  /* 0x0000000604207291 */ /* 0x000fe4000f8e70ff */
[----:B------:R-:W-:Y:S02]  /*1c40*/  UIADD3 UR22, UP3, UPT, UR30, 0x80, URZ ;  /* 0x000000801e167890 */ /* 0x000fe4000ff7e0ff */
[----:B------:R-:W-:Y:S02]  /*1c50*/  ULEA UR40, UR4, UR39, 0xd ;  /* 0x0000002704287291 */ /* 0x000fe4000f8e68ff */
[----:B------:R-:W-:Y:S02]  /*1c60*/  UIADD3 UR20, UP2, UPT, UR30, 0x180, URZ ;  /* 0x000001801e147890 */ /* 0x000fe4000ff5e0ff */
[----:B------:R-:W-:-:S02]  /*1c70*/  UIADD3 UR18, UP1, UPT, UR30, 0x280, URZ ;  /* 0x000002801e127890 */ /* 0x000fc4000ff3e0ff */
[----:B------:R-:W-:Y:S02]  /*1c80*/  UIADD3 UR16, UP0, UPT, UR30, 0x380, URZ ;  /* 0x000003801e107890 */ /* 0x000fe4000ff1e0ff */
[----:B------:R-:W-:Y:S02]  /*1c90*/  ULOP3.LUT UR8, UR24, UR37, URZ, 0xfc, !UPT ;  /* 0x0000002518087292 */ /* 0x000fe4000f8efcff */
[----:B------:R-:W-:Y:S02]  /*1ca0*/  USHF.L.U32 UR34, UR28, 0x7, URZ ;  /* 0x000000071c227899 */ /* 0x000fe400080006ff */
[----:B------:R-:W-:Y:S02]  /*1cb0*/  UIADD3.X UR23, UPT, UPT, URZ, UR31, URZ, UP3, !UPT ;  /* 0x0000001fff177290 */ /* 0x000fe40009ffe4ff */
[----:B------:R-:W-:Y:S02]  /*1cc0*/  UIADD3 UR32, UPT, UPT, UR32, 0x3300, URZ ;  /* 0x0000330020207890 */ /* 0x000fe4000fffe0ff */
[----:B------:R-:W-:-:S02]  /*1cd0*/  UIADD3.X UR21, UPT, UPT, URZ, UR31, URZ, UP2, !UPT ;  /* 0x0000001fff157290 */ /* 0x000fc400097fe4ff */
[----:B------:R-:W-:Y:S02]  /*1ce0*/  UIADD3 UR40, UPT, UPT, UR6, 0x23300, UR40 ;  /* 0x0002330006287890 */ /* 0x000fe4000fffe028 */
[----:B------:R-:W-:Y:S02]  /*1cf0*/  UIADD3.X UR19, UPT, UPT, URZ, UR31, URZ, UP1, !UPT ;  /* 0x0000001fff137290 */ /* 0x000fe40008ffe4ff */
[----:B------:R-:W-:Y:S02]  /*1d00*/  UIADD3 UR24, UPT, UPT, UR6, 0x33300, UR24 ;  /* 0x0003330006187890 */ /* 0x000fe4000fffe018 */
[----:B------:R-:W-:Y:S02]  /*1d10*/  UIADD3.X UR17, UPT, UPT, URZ, UR31, URZ, UP0, !UPT ;  /* 0x0000001fff117290 */ /* 0x000fe400087fe4ff */
[----:B------:R-:W-:Y:S01]  /*1d20*/  UIADD3 UR8, UPT, UPT, UR6, 0x34300, UR8 ;  /* 0x0003430006087890 */ /* 0x000fe2000fffe008 */
[----:B------:R-:W-:Y:S01]  /*1d30*/  UMOV UR46, 0x0 ;  /* 0x00000000002e7882 */ /* 0x000fe20000000000 */
[----:B------:R-:W-:Y:S01]  /*1d40*/  UMOV UR47, 0x10000000 ;  /* 0x10000000002f7882 */ /* 0x000fe20000000000 */
[----:B------:R-:W-:Y:S01]  /*1d50*/  UMOV UR5, 0x30000 ;  /* 0x0003000000057882 */ /* 0x000fe20000000000 */
[----:B------:R-:W-:Y:S01]  /*1d60*/  UMOV UR41, UR33 ;  /* 0x0000002100297c82 */ /* 0x000fe20008000000 */
[----:B------:R-:W-:Y:S01]  /*1d70*/  UMOV UR44, UR36 ;  /* 0x00000024002c7c82 */ /* 0x000fe20008000000 */
[----:B------:R-:W-:Y:S01]  /*1d80*/  UMOV UR42, UR34 ;  /* 0x00000022002a7c82 */ /* 0x000fe20008000000 */
[----:B------:R-:W-:Y:S01]  /*1d90*/  UMOV UR26, URZ ;  /* 0x000000ff001a7c82 */ /* 0x000fe20008000000 */
[----:B------:R-:W-:Y:S01]  /*1da0*/  UMOV UR25, UR33 ;  /* 0x0000002100197c82 */ /* 0x000fe20008000000 */
[----:B------:R-:W-:Y:S01]  /*1db0*/  UMOV UR29, UR36 ;  /* 0x00000024001d7c82 */ /* 0x000fe20008000000 */
[----:B------:R4:W-:Y:S01]  /*1dc0*/  UTMALDG.3D [UR32], [UR22], desc[UR46] ;  /* 0x00002e20160075b4 */ /* 0x0009e20008011000 */
[----:B------:R-:W-:Y:S01]  /*1dd0*/  UMOV UR9, UR33 ;  /* 0x0000002100097c82 */ /* 0x000fe20008000000 */
[----:B------:R-:W-:Y:S01]  /*1de0*/  UMOV UR12, UR28 ;  /* 0x0000001c000c7c82 */ /* 0x000fe20008000000 */
[----:B------:R-:W-:Y:S01]  /*1df0*/  UMOV UR13, UR36 ;  /* 0x00000024000d7c82 */ /* 0x000fe20008000000 */
[----:B------:R4:W-:Y:S01]  /*1e00*/  UTMALDG.3D.MULTICAST [UR40], [UR20], UR5, desc[UR46] ;  /* 0x00002e28140073b4 */ /* 0x0009e20008011805 */
[----:B------:R4:W-:Y:S01]  /*1e10*/  UTMALDG.4D [UR24], [UR18], desc[UR46] ;  /* 0x00002e18120075b4 */ /* 0x0009e20008019000 */
[----:B------:R4:W-:Y:S02]  /*1e20*/  UTMALDG.4D.MULTICAST [UR8], [UR16], UR5, desc[UR46] ;  /* 0x00002e08100073b4 */ /* 0x0009e40008019805 */
[----:B----4-:R-:W-:Y:S01]  /*1e30*/  NOP ;  /* 0x0000000000007918 */ /* 0x010fe20000000000 */
.L_x_33:
[----:B------:R-:W-:Y:S05]  /*1e40*/  BSYNC.RECONVERGENT B0 ;  /* 0x0000000000007941 */ /* 0x000fea0003800200 */
.L_x_32:
[----:B------:R-:W-:Y:S01]  /*1e50*/  UIADD3 UR28, UPT, UPT, UR28, 0x1, URZ ;  /* 0x000000011c1c7890 */ /* 0x000fe2000fffe0ff */
[----:B------:R-:W-:Y:S01]  /*1e60*/  UMOV UR4, UR14 ;  /* 0x0000000e00047c82 */ /* 0x000fe20008000000 */
[----:B------:R-:W-:Y:S02]  /*1e70*/  UMOV UR20, UR15 ;  /* 0x0000000f00147c82 */ /* 0x000fe40008000000 */
[----:B------:R-:W-:-:S09]  /*1e80*/  UISETP.NE.AND UP0, UPT, UR28, UR15, UPT ;  /* 0x0000000f1c00728c */ /* 0x000fd2000bf05270 */
[----:B------:R-:W-:Y:S05]  /*1e90*/  BRA.U UP0, `(.L_x_34) ;  /* 0xfffffff900f87547 */ /* 0x000fea000b83ffff */
.L_x_26:
[----:B------:R-:W-:Y:S01]  /*1ea0*/  ULEA UR4, UR14, UR6, 0x3 ;  /* 0x000000060e047291 */ /* 0x000fe2000f8e18ff */
[----:B-12---:R-:W-:Y:S01]  /*1eb0*/  SHF.L.U32 R0, R12, 0x1f, RZ ;  /* 0x0000001f0c007819 */ /* 0x006fe200000006ff */
[----:B------:R-:W-:Y:S01]  /*1ec0*/  @!P2 SYNCS.ARRIVE.TRANS64.A1T0 RZ, [UR6+0xb8], RZ ;  /* 0x0000b8ffffffa9a7 */ /* 0x000fe20008100006 */
[----:B------:R-:W-:-:S06]  /*1ed0*/  UISETP.GT.AND UP0, UPT, UR54, UR53, UPT ;  /* 0x000000353600728c */ /* 0x000fcc000bf04270 */
[----:B---3--:R1:W2:Y:S03]  /*1ee0*/  SYNCS.PHASECHK.TRANS64.TRYWAIT P1, [UR4+0x40], R0 ;  /* 0x00004000ff0075a7 */ /* 0x0082a60008021104 */
[----:B------:R-:W-:Y:S05]  /*1ef0*/  BRA.U !UP0, `(.L_x_35) ;  /* 0x00000005080c7547 */ /* 0x000fea000b800000 */
[----:B------:R-:W-:Y:S01]  /*1f00*/  UIADD3 UR26, UPT, UPT, UR55, UR20, URZ ;  /* 0x00000014371a7290 */ /* 0x000fe2000fffe0ff */
[----:B------:R-:W-:-:S11]  /*1f10*/  UMOV UR5, UR14 ;  /* 0x0000000e00057c82 */ /* 0x000fd60008000000 */
.L_x_43:
[----:B------:R-:W-:Y:S01]  /*1f20*/  ULEA UR33, UR5, UR6, 0x3 ;  /* 0x0000000605217291 */ /* 0x000fe2000f8e18ff */
[----:B--2---:R-:W-:Y:S01]  /*1f30*/  @!P4 MOV R2, 0x6400 ;  /* 0x000064000002c802 */ /* 0x004fe20000000f00 */
[----:B--23--:R-:W-:Y:S10]  /*1f40*/  @P1 BRA `(.L_x_36) ;  /* 0x00000000000c1947 */ /* 0x00cff40003800000 */
[----:B------:R-:W-:-:S04]  /*1f50*/  SHF.L.U32 R3, R12, 0x1f, RZ ;  /* 0x0000001f0c037819 */ /* 0x000fc800000006ff */
[----:B------:R-:W2:Y:S02]  /*1f60*/  SYNCS.PHASECHK.TRANS64.TRYWAIT P0, [UR33+0x40], R3 ;  /* 0x00004003ff0075a7 */ /* 0x000ea40008001121 */
[----:B--2---:R-:W-:Y:S05]  /*1f70*/  @!P0 BRA `(.L_x_37) ;  /* 0x0000009400808947 */ /* 0x004fea0003800000 */
.L_x_36:
[----:B------:R2:W-:Y:S01]  /*1f80*/  @!P4 SYNCS.ARRIVE.TRANS64 RZ, [UR33], R2 ;  /* 0x00000002ffffc9a7 */ /* 0x0005e20008000021 */
[----:B------:R-:W-:-:S04]  /*1f90*/  ULOP3.LUT UR4, UR38, 0x2, URZ, 0xfc, !UPT ;  /* 0x0000000226047892 */ /* 0x000fc8000f8efcff */
[----:B------:R-:W-:-:S09]  /*1fa0*/  UISETP.NE.AND UP0, UPT, UR4, 0x2, UPT ;  /* 0x000000020400788c */ /* 0x000fd2000bf05270 */
[----:B------:R-:W-:Y:S05]  /*1fb0*/  BRA.U UP0, `(.L_x_38) ;  /* 0x0000000100047547 */ /* 0x000fea000b800000 */
[----:B------:R-:W-:Y:S05]  /*1fc0*/  BPT.TRAP 0x1 ;  /* 0x000000040000795c */ /* 0x000fea0000300000 */
.L_x_38:
[----:B------:R-:W-:Y:S04]  /*1fd0*/  BSSY.RECONVERGENT B0, `(.L_x_39) ;  /* 0x0000003000007945 */ /* 0x000fe80003800200 */
[----:B------:R-:W-:Y:S05]  /*1fe0*/  @P3 BRA `(.L_x_40) ;  /* 0x0000000000043947 */ /* 0x000fea0003800000 */
[----:B------:R-:W-:Y:S05]  /*1ff0*/  BPT.TRAP 0x1 ;  /* 0x000000040000795c */ /* 0x000fea0000300000 */
.L_x_40:
[----:B------:R-:W-:Y:S05]  /*2000*/  BSYNC.RECONVERGENT B0 ;  /* 0x0000000000007941 */ /* 0x000fea0003800200 */
.L_x_39:
        /* <DEDUP_REMOVED lines=8> */
[----:B-1----:R-:W-:-:S04]  /*2090*/  SHF.L.U32 R0, R12, 0x1f, RZ ;  /* 0x0000001f0c007819 */ /* 0x002fc800000006ff */
[----:B------:R1:W3:Y:S01]  /*20a0*/  SYNCS.PHASECHK.TRANS64.TRYWAIT P1, [UR4+0x40], R0 ;  /* 0x00004000ff0075a7 */ /* 0x0002e20008021104 */
[----:B------:R-:W-:Y:S05]  /*20b0*/  @!P0 BRA `(.L_x_42) ;  /* 0x0000000000888947 */ /* 0x000fea0003800000 */
[----:B------:R-:W-:Y:S02]  /*20c0*/  ULEA UR32, UR5, UR6, 0xe ;  /* 0x0000000605207291 */ /* 0x000fe4000f8e70ff */
[----:B------:R-:W-:Y:S02]  /*20d0*/  UIADD3 UR22, UP3, UPT, UR30, 0x80, URZ ;  /* 0x000000801e167890 */ /* 0x000fe4000ff7e0ff */
[----:B------:R-:W-:Y:S02]  /*20e0*/  USHF.L.U32 UR16, UR5, 0x9, URZ ;  /* 0x0000000905107899 */ /* 0x000fe400080006ff */
[----:B------:R-:W-:Y:S02]  /*20f0*/  UIADD3 UR12, UP2, UPT, UR30, 0x180, URZ ;  /* 0x000001801e0c7890 */ /* 0x000fe4000ff5e0ff */
[----:B------:R-:W-:Y:S02]  /*2100*/  UIADD3 UR28, UP1, UPT, UR30, 0x280, URZ ;  /* 0x000002801e1c7890 */ /* 0x000fe4000ff3e0ff */
[----:B------:R-:W-:-:S02]  /*2110*/  UIADD3 UR24, UP0, UPT, UR30, 0x380, URZ ;  /* 0x000003801e187890 */ /* 0x000fc4000ff1e0ff */
[----:B------:R-:W-:Y:S02]  /*2120*/  USHF.L.U32 UR34, UR20, 0x7, URZ ;  /* 0x0000000714227899 */ /* 0x000fe400080006ff */
[----:B------:R-:W-:Y:S02]  /*2130*/  UIADD3.X UR23, UPT, UPT, URZ, UR31, URZ, UP3, !UPT ;  /* 0x0000001fff177290 */ /* 0x000fe40009ffe4ff */
[----:B------:R-:W-:Y:S02]  /*2140*/  UIADD3 UR32, UPT, UPT, UR32, 0x3300, URZ ;  /* 0x0000330020207890 */ /* 0x000fe4000fffe0ff */
[----:B------:R-:W-:Y:S02]  /*2150*/  ULOP3.LUT UR8, UR16, UR37, URZ, 0xfc, !UPT ;  /* 0x0000002510087292 */ /* 0x000fe4000f8efcff */
[----:B------:R-:W-:Y:S02]  /*2160*/  ULEA UR40, UR5, UR48, 0xd ;  /* 0x0000003005287291 */ /* 0x000fe4000f8e68ff */
[----:B------:R-:W-:-:S02]  /*2170*/  UIADD3.X UR13, UPT, UPT, URZ, UR31, URZ, UP2, !UPT ;  /* 0x0000001fff0d7290 */ /* 0x000fc400097fe4ff */
[----:B------:R-:W-:Y:S02]  /*2180*/  UIADD3.X UR29, UPT, UPT, URZ, UR31, URZ, UP1, !UPT ;  /* 0x0000001fff1d7290 */ /* 0x000fe40008ffe4ff */
[----:B------:R-:W-:Y:S02]  /*2190*/  UIADD3 UR16, UPT, UPT, UR6, 0x33300, UR16 ;  /* 0x0003330006107890 */ /* 0x000fe4000fffe010 */
[----:B------:R-:W-:Y:S02]  /*21a0*/  UIADD3 UR8, UPT, UPT, UR6, 0x34300, UR8 ;  /* 0x0003430006087890 */ /* 0x000fe4000fffe008 */
[----:B------:R-:W-:Y:S01]  /*21b0*/  UIADD3.X UR25, UPT, UPT, URZ, UR31, URZ, UP0, !UPT ;  /* 0x0000001fff197290 */ /* 0x000fe200087fe4ff */
[----:B------:R-:W-:Y:S01]  /*21c0*/  UMOV UR46, 0x0 ;  /* 0x00000000002e7882 */ /* 0x000fe20000000000 */
[----:B------:R-:W-:Y:S01]  /*21d0*/  UMOV UR47, 0x10000000 ;  /* 0x10000000002f7882 */ /* 0x000fe20000000000 */
[----:B------:R-:W-:Y:S01]  /*21e0*/  UMOV UR4, 0x30000 ;  /* 0x0003000000047882 */ /* 0x000fe20000000000 */
[----:B------:R-:W-:Y:S01]  /*21f0*/  UMOV UR41, UR33 ;  /* 0x0000002100297c82 */ /* 0x000fe20008000000 */
[----:B------:R-:W-:Y:S01]  /*2200*/  UMOV UR44, UR36 ;  /* 0x00000024002c7c82 */ /* 0x000fe20008000000 */
[----:B------:R-:W-:Y:S01]  /*2210*/  UMOV UR42, UR34 ;  /* 0x00000022002a7c82 */ /* 0x000fe20008000000 */
[----:B------:R-:W-:Y:S01]  /*2220*/  UTMALDG.3D [UR32], [UR22], desc[UR46] ;  /* 0x00002e20160075b4 */ /* 0x000fe20008011000 */
[----:B------:R-:W-:Y:S01]  /*2230*/  UMOV UR18, URZ ;  /* 0x000000ff00127c82 */ /* 0x000fe20008000000 */
[----:B------:R-:W-:Y:S01]  /*2240*/  UMOV UR17, UR33 ;  /* 0x0000002100117c82 */ /* 0x000fe20008000000 */
[----:B------:R-:W-:Y:S01]  /*2250*/  UMOV UR19, UR27 ;  /* 0x0000001b00137c82 */ /* 0x000fe20008000000 */
[----:B------:R-:W-:Y:S01]  /*2260*/  UMOV UR21, UR36 ;  /* 0x0000002400157c82 */ /* 0x000fe20008000000 */
[----:B------:R-:W-:Y:S01]  /*2270*/  UMOV UR9, UR33 ;  /* 0x0000002100097c82 */ /* 0x000fe20008000000 */
[----:B------:R4:W-:Y:S01]  /*2280*/  UTMALDG.3D.MULTICAST [UR40], [UR12], UR4, desc[UR46] ;  /* 0x00002e280c0073b4 */ /* 0x0009e20008011804 */
[----:B------:R1:W-:Y:S01]  /*2290*/  UTMALDG.4D [UR16], [UR28], desc[UR46] ;  /* 0x00002e101c0075b4 */ /* 0x0003e20008019000 */
[----:B----4-:R-:W-:Y:S01]  /*22a0*/  UMOV UR12, UR20 ;  /* 0x00000014000c7c82 */ /* 0x010fe20008000000 */
[----:B------:R-:W-:-:S02]  /*22b0*/  UMOV UR13, UR36 ;  /* 0x00000024000d7c82 */ /* 0x000fc40008000000 */
[----:B------:R1:W-:Y:S02]  /*22c0*/  UTMALDG.4D.MULTICAST [UR8], [UR24], UR4, desc[UR46] ;  /* 0x00002e08180073b4 */ /* 0x0003e40008019804 */
[----:B-1----:R-:W-:Y:S01]  /*22d0*/  NOP ;  /* 0x0000000000007918 */ /* 0x002fe20000000000 */
.L_x_42:
[----:B------:R-:W-:Y:S05]  /*22e0*/  BSYNC.RECONVERGENT B0 ;  /* 0x0000000000007941 */ /* 0x000fea0003800200 */
.L_x_41:
[----:B------:R-:W-:Y:S01]  /*22f0*/  UIADD3 UR20, UPT, UPT, UR20, 0x1, URZ ;  /* 0x0000000114147890 */ /* 0x000fe2000fffe0ff */
[----:B------:R-:W-:-:S03]  /*2300*/  UMOV UR5, UR14 ;  /* 0x0000000e00057c82 */ /* 0x000fc60008000000 */
[----:B------:R-:W-:-:S09]  /*2310*/  UISETP.NE.AND UP0, UPT, UR20, UR26, UPT ;  /* 0x0000001a1400728c */ /* 0x000fd2000bf05270 */
[----:B------:R-:W-:Y:S05]  /*2320*/  BRA.U UP0, `(.L_x_43) ;  /* 0xfffffff900fc7547 */ /* 0x000fea000b83ffff */
.L_x_35:
[C---:B------:R-:W-:Y:S01]  /*2330*/  LEA R3, R11.reuse, UR6, 0x3 ;  /* 0x000000060b037c11 */ /* 0x040fe2000f8e18ff */
[----:B------:R-:W-:Y:S01]  /*2340*/  NOP ;  /* 0x0000000000007918 */ /* 0x000fe20000000000 */
[----:B-1----:R-:W-:Y:S02]  /*2350*/  SHF.L.U32 R0, R10, 0x1f, RZ ;  /* 0x0000001f0a007819 */ /* 0x002fe400000006ff */
[----:B------:R-:W-:Y:S02]  /*2360*/  LEA R4, R11, UR6, 0x4 ;  /* 0x000000060b047c11 */ /* 0x000fe4000f8e20ff */
[----:B------:R-:W1:Y:S02]  /*2370*/  SYNCS.PHASECHK.TRANS64.TRYWAIT P0, [R3+URZ+0xc0], R0 ;  /* 0x0000c000030075a7 */ /* 0x000e6400080011ff */
[----:B-1----:R-:W-:Y:S05]  /*2380*/  @!P0 BRA `(.L_x_44) ;  /* 0x0000009000948947 */ /* 0x002fea0003800000 */
.L_x_164:
[----:B------:R-:W4:Y:S01]  /*2390*/  LDS.128 R4, [R4+0x130] ;  /* 0x0001300004047984 */ /* 0x000f220000000c00 */
[----:B------:R-:W-:Y:S01]  /*23a0*/  UISETP.GE.AND UP0, UPT, UR45, 0x1, UPT ;  /* 0x000000012d00788c */ /* 0x000fe2000bf06270 */
[----:B------:R-:W-:Y:S01]  /*23b0*/  @!PT LDS RZ, [RZ] ;  /* 0x00000000fffff984 */ /* 0x000fe20000000800 */
[----:B------:R-:W-:Y:S01]  /*23c0*/  @!PT LDS RZ, [RZ] ;  /* 0x00000000fffff984 */ /* 0x000fe20000000800 */
[----:B------:R-:W-:Y:S01]  /*23d0*/  @!PT LDS RZ, [RZ] ;  /* 0x00000000fffff984 */ /* 0x000fe20000000800 */
[----:B------:R-:W-:Y:S01]  /*23e0*/  @!PT LDS RZ, [RZ] ;  /* 0x00000000fffff984 */ /* 0x000fe20000000800 */
[----:B------:R1:W-:Y:S06]  /*23f0*/  MEMBAR.ALL.CTA ;  /* 0x0000000000007992 */ /* 0x0003ec0000008000 */
[----:B-1----:R-:W1:Y:S01]  /*2400*/  FENCE.VIEW.ASYNC.S ;  /* 0x00000000000073c6 */ /* 0x002e620000000000 */
[----:B----4-:R-:W-:-:S13]  /*2410*/  LOP3.LUT P0, RZ, R6, 0x1, RZ, 0xc0, !PT ;  /* 0x0000000106ff7812 */ /* 0x010fda000780c0ff */
[----:B-1----:R-:W-:Y:S01]  /*2420*/  VOTEU.ANY UP1, P0 ;  /* 0x0000000000ff7886 */ /* 0x002fe20000020100 */
[----:B------:R-:W-:-:S13]  /*2430*/  PLOP3.LUT P0, PT, PT, PT, UP1, 0x80, 0x8 ;  /* 0x000000000008781c */ /* 0x000fda0003f0f018 */
[----:B------:R-:W-:Y:S02]  /*2440*/  @P0 LOP3.LUT R0, R5, 0xffff, RZ, 0xc0, !PT ;  /* 0x0000ffff05000812 */ /* 0x000fe400078ec0ff */
[----:B--2---:R-:W-:Y:S02]  /*2450*/  @P0 MOV R2, R4 ;  /* 0x0000000400020202 */ /* 0x004fe40000000f00 */
[----:B------:R-:W-:Y:S01]  /*2460*/  @P0 R2UR UR5, R0 ;  /* 0x00000000000502ca */ /* 0x000fe200000e0000 */
[----:B------:R-:W-:Y:S01]  /*2470*/  VIADD R0, R3, 0xd0 ;  /* 0x000000d003007836 */ /* 0x000fe20000000000 */
[----:B------:R-:W-:Y:S02]  /*2480*/  @P0 SHF.R.U32.HI R4, RZ, 0x10, R5 ;  /* 0x00000010ff040819 */ /* 0x000fe40000011605 */
[----:B------:R-:W-:Y:S02]  /*2490*/  @P0 R2UR UR7, R2 ;  /* 0x00000000020702ca */ /* 0x000fe400000e0000 */
[----:B------:R-:W-:-:S02]  /*24a0*/  PRMT R0, RZ, 0x654, R0 ;  /* 0x00000654ff007816 */ /* 0x000fc40000000000 */
[----:B------:R-:W-:Y:S02]  /*24b0*/  @P0 R2UR UR4, R4 ;  /* 0x00000000040402ca */ /* 0x000fe400000e0000 */
[----:B------:R1:W-:Y:S03]  /*24c0*/  SYNCS.ARRIVE.TRANS64.RED.A1T0 RZ, [R0+URZ], RZ ;  /* 0x000000ff00ff79a7 */ /* 0x0003e600081004ff */
[----:B------:R-:W-:-:S04]  /*24d0*/  @UP1 UMOV UR49, UR5 ;  /* 0x0000000500311c82 */ /* 0x000fc80008000000 */
[----:B------:R-:W-:-:S04]  /*24e0*/  @UP1 UMOV UR50, UR7 ;  /* 0x0000000700321c82 */ /* 0x000fc80008000000 */
[----:B------:R-:W-:Y:S01]  /*24f0*/  @UP1 UMOV UR36, UR4 ;  /* 0x0000000400241c82 */ /* 0x000fe20008000000 */
[----:B------:R-:W-:Y:S05]  /*2500*/  BRA.U !UP0, `(.L_x_45) ;  /* 0x0000000108d47547 */ /* 0x000fea000b800000 */
[----:B------:R-:W2:Y:S01]  /*2510*/  LDCU.128 UR16, c[0x0][0xf10] ;  /* 0x0001e200ff1077ac */ /* 0x000ea20008000c00 */
[----:B------:R-:W4:Y:S01]  /*2520*/  LDCU UR11, c[0x0][0xf20] ;  /* 0x0001e400ff0b77ac */ /* 0x000f220008000800 */
[----:B------:R-:W3:Y:S01]  /*2530*/  LDCU UR24, c[0x0][0xf0c] ;  /* 0x0001e180ff1877ac */ /* 0x000ee20008000800 */
[----:B------:R-:W1:Y:S01]  /*2540*/  LDCU.64 UR8, c[0x0][0xf28] ;  /* 0x0001e500ff0877ac */ /* 0x000e620008000a00 */
[----:B------:R-:W-:Y:S02]  /*2550*/  UISETP.NE.AND UP3, UPT, UR45, 0x1, UPT ;  /* 0x000000012d00788c */ /* 0x000fe4000bf65270 */
[----:B--2---:R-:W-:Y:S02]  /*2560*/  UIMAD.WIDE.U32 UR12, UR51, UR19, URZ ;  /* 0x00000013330c72a5 */ /* 0x004fe4000f8e00ff */
[----:B------:R-:W-:Y:S02]  /*2570*/  UIMAD.WIDE.U32 UR4, UR52, UR16, URZ ;  /* 0x00000010340472a5 */ /* 0x000fe4000f8e00ff */
[----:B------:R-:W-:-:S02]  /*2580*/  UISETP.NE.AND UP0, UPT, UR18, 0x1, UPT ;  /* 0x000000011200788c */ /* 0x000fc4000bf05270 */
[----:B------:R-:W-:Y:S01]  /*2590*/  UIMAD.WIDE.U32 UR22, UR49, UR19, URZ ;  /* 0x00000013311672a5 */ /* 0x000fe2000f8e00ff */
[----:B------:R-:W-:Y:S02]  /*25a0*/  UMOV UR12, UR13 ;  /* 0x0000000d000c7c82 */ /* 0x000fe40008000000 */
[----:B------:R-:W-:Y:S01]  /*25b0*/  UMOV UR4, UR5 ;  /* 0x0000000500047c82 */ /* 0x000fe20008000000 */
[----:B----4-:R-:W-:Y:S02]  /*25c0*/  USHF.R.U32.HI UR12, URZ, UR11, UR12 ;  /* 0x0000000bff0c7299 */ /* 0x010fe4000801160c */
[----:B---3--:R-:W-:Y:S02]  /*25d0*/  UISETP.NE.AND UP2, UPT, UR24, 0x1, UPT ;  /* 0x000000011800788c */ /* 0x008fe4000bf45270 */
[----:B------:R-:W-:Y:S02]  /*25e0*/  USHF.R.U32.HI UR4, URZ, UR17, UR4 ;  /* 0x00000011ff047299 */ /* 0x000fe40008011604 */
[----:B------:R-:W-:-:S02]  /*25f0*/  USEL UR5, UR51, UR12, !UP0 ;  /* 0x0000000c33057287 */ /* 0x000fc4000c000000 */
[----:B------:R-:W-:Y:S02]  /*2600*/  USEL UR7, UR52, UR4, !UP2 ;  /* 0x0000000434077287 */ /* 0x000fe4000d000000 */
[----:B-1----:R-:W-:Y:S01]  /*2610*/  UIMAD.WIDE.U32 UR12, UR5, UR8, URZ ;  /* 0x00000008050c72a5 */ /* 0x002fe2000f8e00ff */
[----:B------:R-:W-:Y:S01]  /*2620*/  UMOV UR4, UR23 ;  /* 0x0000001700047c82 */ /* 0x000fe20008000000 */
[----:B------:R-:W-:Y:S02]  /*2630*/  UIMAD.WIDE.U32 UR20, UR50, UR16, URZ ;  /* 0x00000010321472a5 */ /* 0x000fe4000f8e00ff */
[----:B------:R-:W-:-:S03]  /*2640*/  UIMAD.WIDE.U32 UR22, UR7, UR8, URZ ;  /* 0x00000008071672a5 */ /* 0x000fc6000f8e00ff */
[----:B------:R-:W-:Y:S01]  /*2650*/  UMOV UR12, UR13 ;  /* 0x0000000d000c7c82 */ /* 0x000fe20008000000 */
[----:B------:R-:W-:Y:S02]  /*2660*/  USHF.R.U32.HI UR4, URZ, UR11, UR4 ;  /* 0x0000000bff047299 */ /* 0x000fe40008011604 */
[----:B------:R-:W-:Y:S01]  /*2670*/  @UP3 USHF.R.U32.HI UR5, URZ, UR9, UR12 ;  /* 0x00000009ff053299 */ /* 0x000fe2000801160c */
[----:B------:R-:W-:Y:S01]  /*2680*/  UMOV UR20, UR21 ;  /* 0x0000001500147c82 */ /* 0x000fe20008000000 */
[----:B------:R-:W-:Y:S01]  /*2690*/  UMOV UR22, UR23 ;  /* 0x0000001700167c82 */ /* 0x000fe20008000000 */
[----:B------:R-:W-:Y:S02]  /*26a0*/  USHF.R.U32.HI UR17, URZ, UR17, UR20 ;  /* 0x00000011ff117299 */ /* 0x000fe40008011614 */
[----:B------:R-:W-:Y:S02]  /*26b0*/  USEL UR4, UR49, UR4, !UP0 ;  /* 0x0000000431047287 */ /* 0x000fe4000c000000 */
[----:B------:R-:W-:-:S02]  /*26c0*/  @UP3 USHF.R.U32.HI UR7, URZ, UR9, UR22 ;  /* 0x00000009ff073299 */ /* 0x000fc40008011616 */
[----:B------:R-:W-:Y:S02]  /*26d0*/  UIMAD UR11, UR45, UR5, URZ ;  /* 0x000000052d0b72a4 */ /* 0x000fe4000f8e02ff */
[----:B------:R-:W-:Y:S02]  /*26e0*/  USEL UR5, UR50, UR17, !UP2 ;  /* 0x0000001132057287 */ /* 0x000fe4000d000000 */
[----:B------:R-:W-:Y:S02]  /*26f0*/  UIMAD UR12, UR45, UR7, URZ ;  /* 0x000000072d0c72a4 */ /* 0x000fe4000f8e02ff */
[----:B------:R-:W-:Y:S02]  /*2700*/  UISETP.GE.AND UP0, UPT, UR4, UR11, UPT ;  /* 0x0000000b0400728c */ /* 0x000fe4000bf06270 */
[----:B------:R-:W-:Y:S02]  /*2710*/  UIMAD.WIDE.U32 UR16, UR4, UR8, URZ ;  /* 0x00000008041072a5 */ /* 0x000fe4000f8e00ff */
[----:B------:R-:W-:-:S02]  /*2720*/  UISETP.GE.OR UP0, UPT, UR5, UR12, UP0 ;  /* 0x0000000c0500728c */ /* 0x000fc40008706670 */
[----:B------:R-:W-:Y:S02]  /*2730*/  UIMAD.WIDE.U32 UR12, UR5, UR8, URZ ;  /* 0x00000008050c72a5 */ /* 0x000fe4000f8e00ff */
[----:B------:R-:W-:Y:S01]  /*2740*/  UIADD3 UR16, UPT, UPT, -UR4, URZ, URZ ;  /* 0x000000ff04107290 */ /* 0x000fe2000fffe1ff */
[----:B------:R-:W-:Y:S01]  /*2750*/  UMOV UR11, UR17 ;  /* 0x00000011000b7c82 */ /* 0x000fe20008000000 */
[----:B------:R-:W-:Y:S02]  /*2760*/  UIADD3 UR12, UPT, UPT, -UR5, URZ, URZ ;  /* 0x000000ff050c7290 */ /* 0x000fe4000fffe1ff */
[----:B------:R-:W-:-:S03]  /*2770*/  USHF.R.U32.HI UR11, URZ, UR9, UR11 ;  /* 0x00000009ff0b7299 */ /* 0x000fc6000801160b */
[----:B------:R-:W-:Y:S01]  /*2780*/  @!UP0 UMOV UR8, UR13 ;  /* 0x0000000d00088c82 */ /* 0x000fe20008000000 */
[----:B------:R-:W-:Y:S02]  /*2790*/  UIMAD UR16, UR18, UR16, UR49 ;  /* 0x00000010121072a4 */ /* 0x000fe4000f8e0231 */
[----:B------:R-:W-:Y:S02]  /*27a0*/  USEL UR11, UR4, UR11, !UP3 ;  /* 0x0000000b040b7287 */ /* 0x000fe4000d800000 */
[----:B------:R-:W-:Y:S02]  /*27b0*/  @!UP0 USHF.R.U32.HI UR8, URZ, UR9, UR8 ;  /* 0x00000009ff088299 */ /* 0x000fe40008011608 */
[----:B------:R-:W-:Y:S02]  /*27c0*/  UIADD3 UR9, UPT, UPT, -UR11, URZ, URZ ;  /* 0x000000ff0b097290 */ /* 0x000fe4000fffe1ff */
[----:B------:R-:W-:Y:S02]  /*27d0*/  @!UP0 USEL UR8, UR5, UR8, !UP3 ;  /* 0x0000000805088287 */ /* 0x000fe4000d800000 */
[----:B------:R-:W-:-:S02]  /*27e0*/  UIMAD UR9, UR45, UR9, UR4 ;  /* 0x000000092d0972a4 */ /* 0x000fc4000f8e0204 */
[----:B------:R-:W-:Y:S02]  /*27f0*/  @!UP0 UIADD3 UR11, UPT, UPT, UR11, -UR8, URZ ;  /* 0x800000080b0b8290 */ /* 0x000fe4000fffe0ff */
[----:B------:R-:W-:Y:S02]  /*2800*/  @!UP0 UIMAD UR8, UR9, UR7, UR8 ;  /* 0x00000007090882a4 */ /* 0x000fe4000f8e0208 */
[----:B------:R-:W-:Y:S02]  /*2810*/  @!UP0 UIMAD UR4, UR45, UR11, UR5 ;  /* 0x0000000b2d0482a4 */ /* 0x000fe4000f8e0205 */
[----:B------:R-:W-:Y:S02]  /*2820*/  UIMAD UR7, UR24, UR12, UR50 ;  /* 0x0000000c180772a4 */ /* 0x000fe4000f8e0232 */
[----:B------:R-:W-:Y:S01]  /*2830*/  UIMAD UR49, UR4, UR18, UR16 ;  /* 0x00000012043172a4 */ /* 0x000fe2000f8e0210 */
[----:B------:R-:W-:Y:S02]  /*2840*/  @!UP0 UMOV UR5, UR8 ;  /* 0x0000000800058c82 */ /* 0x000fe40008000000 */
[----:B------:R-:W-:-:S12]  /*2850*/  UIMAD UR50, UR5, UR24, UR7 ;  /* 0x00000018053272a4 */ /* 0x000fd8000f8e0207 */
.L_x_45:
[----:B------:R-:W2:Y:S02]  /*2860*/  LDCU UR4, c[0x0][0xf30] ;  /* 0x0001e600ff0477ac */ /* 0x000ea40008000800 */
[----:B--2---:R-:W-:-:S09]  /*2870*/  UISETP.NE.AND UP0, UPT, UR4, 0x1, UPT ;  /* 0x000000010400788c */ /* 0x004fd2000bf05270 */
[----:B------:R-:W-:Y:S05]  /*2880*/  BRA.U UP0, `(.L_x_46) ;  /* 0x0000000100447547 */ /* 0x000fea000b800000 */
[----:B------:R-:W2:Y:S01]  /*2890*/  LDCU.128 UR16, c[0x0][0xf10] ;  /* 0x0001e200ff1077ac */ /* 0x000ea20008000c00 */
[----:B------:R-:W4:Y:S01]  /*28a0*/  LDCU UR11, c[0x0][0xf0c] ;  /* 0x0001e180ff0b77ac */ /* 0x000f220008000800 */
[----:B------:R-:W1:Y:S01]  /*28b0*/  LDCU UR7, c[0x0][0xf20] ;  /* 0x0001e400ff0777ac */ /* 0x000e620008000800 */
[----:B--2---:R-:W-:Y:S02]  /*28c0*/  UIMAD.WIDE.U32 UR8, UR50, UR16, URZ ;  /* 0x00000010320872a5 */ /* 0x004fe4000f8e00ff */
[----:B------:R-:W-:Y:S02]  /*28d0*/  UIMAD.WIDE.U32 UR4, UR49, UR19, URZ ;  /* 0x00000013310472a5 */ /* 0x000fe4000f8e00ff */
[----:B----4-:R-:W-:Y:S02]  /*28e0*/  UISETP.NE.AND UP2, UPT, UR11, 0x1, UPT ;  /* 0x000000010b00788c */ /* 0x010fe4000bf45270 */
[----:B------:R-:W-:Y:S01]  /*28f0*/  UISETP.NE.AND UP0, UPT, UR18, 0x1, UPT ;  /* 0x000000011200788c */ /* 0x000fe2000bf05270 */
[----:B------:R-:W-:-:S02]  /*2900*/  UMOV UR8, UR9 ;  /* 0x0000000900087c82 */ /* 0x000fc40008000000 */
[----:B------:R-:W-:Y:S01]  /*2910*/  UMOV UR4, UR5 ;  /* 0x0000000500047c82 */ /* 0x000fe20008000000 */
[----:B------:R-:W-:Y:S02]  /*2920*/  USHF.R.U32.HI UR17, URZ, UR17, UR8 ;  /* 0x00000011ff117299 */ /* 0x000fe40008011608 */
[----:B-1----:R-:W-:Y:S02]  /*2930*/  USHF.R.U32.HI UR4, URZ, UR7, UR4 ;  /* 0x00000007ff047299 */ /* 0x002fe40008011604 */
[----:B------:R-:W-:Y:S02]  /*2940*/  USEL UR5, UR50, UR17, !UP2 ;  /* 0x0000001132057287 */ /* 0x000fe4000d000000 */
[----:B------:R-:W-:-:S04]  /*2950*/  USEL UR4, UR49, UR4, !UP0 ;  /* 0x0000000431047287 */ /* 0x000fc8000c000000 */
[----:B------:R-:W-:Y:S02]  /*2960*/  UIADD3 UR7, UPT, UPT, UR5, -UR4, URZ ;  /* 0x8000000405077290 */ /* 0x000fe4000fffe0ff */
[----:B------:R-:W-:Y:S02]  /*2970*/  UIADD3 UR4, UPT, UPT, -UR5, UR4, URZ ;  /* 0x0000000405047290 */ /* 0x000fe4000fffe1ff */
[----:B------:R-:W-:Y:S02]  /*2980*/  UIMAD UR49, UR7, UR18, UR49 ;  /* 0x00000012073172a4 */ /* 0x000fe4000f8e0231 */
[----:B------:R-:W-:-:S12]  /*2990*/  UIMAD UR50, UR4, UR11, UR50 ;  /* 0x0000000b043272a4 */ /* 0x000fd8000f8e0232 */
.L_x_46:
[----:B------:R-:W-:Y:S01]  /*29a0*/  VIADD R11, R11, 0x1 ;  /* 0x000000010b0b7836 */ /* 0x000fe20000000000 */
[----:B------:R-:W-:Y:S02]  /*29b0*/  R2UR UR5, R91 ;  /* 0x000000005b0572ca */ /* 0x000fe400000e0000 */
[----:B------:R-:W-:Y:S02]  /*29c0*/  R2UR UR4, R92 ;  /* 0x000000005c0472ca */ /* 0x000fe400000e0000 */
[C---:B------:R-:W-:Y:S02]  /*29d0*/  ISETP.NE.AND P0, PT, R11.reuse, 0x2, PT ;  /* 0x000000020b00780c */ /* 0x040fe40003f05270 */
[----:B------:R-:W-:Y:S02]  /*29e0*/  PLOP3.LUT P2, PT, PT, PT, PT, 0x80, 0x8 ;  /* 0x000000000008781c */ /* 0x000fe40003f4f070 */
[----:B-1----:R-:W-:Y:S02]  /*29f0*/  SEL R0, RZ, 0x1, P0 ;  /* 0x00000001ff007807 */ /* 0x002fe40000000000 */
[----:B------:R-:W-:-:S02]  /*2a00*/  SEL R11, R11, RZ, P0 ;  /* 0x000000ff0b0b7207 */ /* 0x000fc40000000000 */
[----:B------:R-:W-:Y:S01]  /*2a10*/  LOP3.LUT R10, R10, R0, RZ, 0x3c, !PT ;  /* 0x000000000a0a7212 */ /* 0x000fe200078e3cff */
[----:B------:R-:W-:Y:S02]  /*2a20*/  UIADD3 UR26, UPT, UPT, UR49, UR5, URZ ;  /* 0x00000005311a7290 */ /* 0x000fe4000fffe0ff */
[----:B------:R-:W-:Y:S01]  /*2a30*/  UIADD3 UR27, UPT, UPT, UR50, UR4, URZ ;  /* 0x00000004321b7290 */ /* 0x000fe2000fffe0ff */
[----:B------:R-:W-:Y:S11]  /*2a40*/  BRA.U UP1, `(.L_x_47) ;  /* 0xffffffed01ac7547 */ /* 0x000ff6000b83ffff */
[----:B------:R-:W-:Y:S01]  /*2a50*/  UIADD3 UR7, UPT, UPT, UR6, 0x40, URZ ;  /* 0x0000004006077890 */ /* 0x000fe2000fffe0ff */
[----:B------:R-:W-:-:S03]  /*2a60*/  SHF.L.U32 R2, R12, 0x1f, RZ ;  /* 0x0000001f0c027819 */ /* 0x000fc600000006ff */
[----:B------:R-:W-:-:S09]  /*2a70*/  ULEA UR4, UR14, UR7, 0x3 ;  /* 0x000000070e047291 */ /* 0x000fd2000f8e18ff */
[----:B------:R-:W1:Y:S02]  /*2a80*/  SYNCS.PHASECHK.TRANS64.TRYWAIT P0, [UR4], R2 ;  /* 0x00000002ff0075a7 */ /* 0x000e640008001104 */
[----:B-1----:R-:W-:Y:S05]  /*2a90*/  @!P0 BRA `(.L_x_48) ;  /* 0x0000008800e48947 */ /* 0x002fea0003800000 */
.L_x_166:
[----:B------:R-:W-:-:S04]  /*2aa0*/  UIADD3 UR4, UPT, UPT, UR14, 0x1, URZ ;  /* 0x000000010e047890 */ /* 0x000fc8000fffe0ff */
[----:B------:R-:W-:-:S04]  /*2ab0*/  UISETP.NE.AND UP0, UPT, UR4, 0x8, UPT ;  /* 0x000000080400788c */ /* 0x000fc8000bf05270 */
[----:B------:R-:W-:Y:S02]  /*2ac0*/  USEL UR6, URZ, 0x1, UP0 ;  /* 0x00000001ff067887 */ /* 0x000fe40008000000 */
[----:B------:R-:W-:-:S04]  /*2ad0*/  USEL UR4, UR4, URZ, UP0 ;  /* 0x000000ff04047287 */ /* 0x000fc80008000000 */
[----:B------:R-:W-:Y:S01]  /*2ae0*/  ULEA UR5, UR4, UR7, 0x3 ;  /* 0x0000000704057291 */ /* 0x000fe2000f8e18ff */
[----:B-1----:R-:W-:-:S04]  /*2af0*/  LOP3.LUT R2, R12, UR6, RZ, 0x3c, !PT ;  /* 0x000000060c027c12 */ /* 0x002fc8000f8e3cff */
[----:B------:R-:W-:-:S04]  /*2b00*/  SHF.L.U32 R3, R2, 0x1f, RZ ;  /* 0x0000001f02037819 */ /* 0x000fc800000006ff */
[----:B------:R-:W1:Y:S02]  /*2b10*/  SYNCS.PHASECHK.TRANS64.TRYWAIT P0, [UR5], R3 ;  /* 0x00000003ff0075a7 */ /* 0x000e640008001105 */
[----:B-1----:R-:W-:Y:S05]  /*2b20*/  @!P0 BRA `(.L_x_49) ;  /* 0x0000008800d88947 */ /* 0x002fea0003800000 */
.L_x_168:
[----:B------:R-:W-:-:S04]  /*2b30*/  UIADD3 UR4, UPT, UPT, UR4, 0x1, URZ ;  /* 0x0000000104047890 */ /* 0x000fc8000fffe0ff */
[----:B------:R-:W-:-:S04]  /*2b40*/  UISETP.NE.AND UP0, UPT, UR4, 0x8, UPT ;  /* 0x000000080400788c */ /* 0x000fc8000bf05270 */
[----:B------:R-:W-:Y:S02]  /*2b50*/  USEL UR6, URZ, 0x1, UP0 ;  /* 0x00000001ff067887 */ /* 0x000fe40008000000 */
[----:B------:R-:W-:-:S04]  /*2b60*/  USEL UR4, UR4, URZ, UP0 ;  /* 0x000000ff04047287 */ /* 0x000fc80008000000 */
[----:B------:R-:W-:Y:S01]  /*2b70*/  ULEA UR5, UR4, UR7, 0x3 ;  /* 0x0000000704057291 */ /* 0x000fe2000f8e18ff */
[----:B------:R-:W-:-:S04]  /*2b80*/  LOP3.LUT R2, R2, UR6, RZ, 0x3c, !PT ;  /* 0x0000000602027c12 */ /* 0x000fc8000f8e3cff */
[----:B-1----:R-:W-:-:S04]  /*2b90*/  SHF.L.U32 R3, R2, 0x1f, RZ ;  /* 0x0000001f02037819 */ /* 0x002fc800000006ff */
[----:B------:R-:W1:Y:S02]  /*2ba0*/  SYNCS.PHASECHK.TRANS64.TRYWAIT P0, [UR5], R3 ;  /* 0x00000003ff0075a7 */ /* 0x000e640008001105 */
[----:B-1----:R-:W-:Y:S05]  /*2bb0*/  @!P0 BRA `(.L_x_50) ;  /* 0x0000008800cc8947 */ /* 0x002fea0003800000 */
.L_x_170:
        /* <DEDUP_REMOVED lines=9> */
.L_x_172:
        /* <DEDUP_REMOVED lines=9> */
.L_x_174:
        /* <DEDUP_REMOVED lines=9> */
.L_x_176:
        /* <DEDUP_REMOVED lines=9> */
.L_x_178:
[----:B------:R-:W-:-:S04]  /*2e00*/  UIADD3 UR4, UPT, UPT, UR4, 0x1, URZ ;  /* 0x0000000104047890 */ /* 0x000fc8000fffe0ff */
[----:B------:R-:W-:-:S04]  /*2e10*/  UISETP.NE.AND UP0, UPT, UR4, 0x8, UPT ;  /* 0x000000080400788c */ /* 0x000fc8000bf05270 */
[----:B------:R-:W-:Y:S02]  /*2e20*/  USEL UR5, URZ, 0x1, UP0 ;  /* 0x00000001ff057887 */ /* 0x000fe40008000000 */
[----:B------:R-:W-:-:S04]  /*2e30*/  USEL UR4, UR4, URZ, UP0 ;  /* 0x000000ff04047287 */ /* 0x000fc80008000000 */
[----:B------:R-:W-:Y:S01]  /*2e40*/  ULEA UR4, UR4, UR7, 0x3 ;  /* 0x0000000704047291 */ /* 0x000fe2000f8e18ff */
[----:B------:R-:W-:-:S04]  /*2e50*/  LOP3.LUT R2, R2, UR5, RZ, 0x3c, !PT ;  /* 0x0000000502027c12 */ /* 0x000fc8000f8e3cff */
[----:B------:R-:W-:Y:S01]  /*2e60*/  SHF.L.U32 R2, R2, 0x1f, RZ ;  /* 0x0000001f02027819 */ /* 0x000fe200000006ff */
[----:B-1----:R-:W-:-:S07]  /*2e70*/  IMAD.U32 R0, RZ, RZ, UR4 ;  /* 0x00000004ff007e24 */ /* 0x002fce000f8e00ff */
.L_x_55:
[----:B-1----:R1:W2:Y:S02]  /*2e80*/  SYNCS.PHASECHK.TRANS64.TRYWAIT P0, [R0+URZ], R2 ;  /* 0x00000002000075a7 */ /* 0x0022a400080011ff */
[----:B--2---:R-:W-:Y:S05]  /*2e90*/  @!P0 NANOSLEEP.SYNCS 0x989680 ;  /* 0x009896800000895d */ /* 0x004fea0003900000 */
[----:B------:R-:W2:Y:S02]  /*2ea0*/  @!P0 SYNCS.PHASECHK.TRANS64 P0, [R0+URZ], R2 ;  /* 0x00000002000085a7 */ /* 0x000ea400080010ff */
[----:B--2---:R-:W-:Y:S05]  /*2eb0*/  @P0 EXIT ;  /* 0x000000000000094d */ /* 0x004fea0003800000 */
[----:B------:R-:W-:Y:S05]  /*2ec0*/  BRA `(.L_x_55) ;  /* 0xfffffffc00ec7947 */ /* 0x000fea000383ffff */
.L_x_23:
[----:B------:R-:W-:-:S04]  /*2ed0*/  UISETP.NE.AND UP0, UPT, UR57, URZ, UPT ;  /* 0x000000ff3900728c */ /* 0x000fc8000bf05270 */
[----:B------:R-:W-:-:S09]  /*2ee0*/  UISETP.NE.OR UP0, UPT, UR20, 0x1, UP0 ;  /* 0x000000011400788c */ /* 0x000fd20008705670 */
[----:B------:R-:W-:Y:S05]  /*2ef0*/  BRA.U UP0, `(.L_x_56) ;  /* 0x0000000500487547 */ /* 0x000fea000b800000 */
[----:B------:R-:W-:Y:S01]  /*2f00*/  ISETP.GE.U32.AND P2, PT, R0, 0x2, PT ;  /* 0x000000020000780c */ /* 0x000fe20003f46070 */
[----:B------:R-:W-:Y:S01]  /*2f10*/  IMAD.MOV.U32 R12, RZ, RZ, 0x1 ;  /* 0x00000001ff0c7424 */ /* 0x000fe200078e00ff */
[----:B------:R-:W-:Y:S02]  /*2f20*/  CS2R R10, SRZ ;  /* 0x00000000000a7805 */ /* 0x000fe4000001ff00 */
[----:B------:R-:W-:Y:S01]  /*2f30*/  CS2R R8, SRZ ;  /* 0x0000000000087805 */ /* 0x000fe2000001ff00 */
[----:B------:R-:W-:Y:S01]  /*2f40*/  UMOV UR4, 0x400 ;  /* 0x0000040000047882 */ /* 0x000fe20000000000 */
[----:B------:R-:W-:Y:S01]  /*2f50*/  UMOV UR5, URZ ;  /* 0x000000ff00057c82 */ /* 0x000fe20008000000 */
[----:B------:R-:W-:-:S12]  /*2f60*/  ULEA UR6, UR57, UR4, 0x18 ;  /* 0x0000000439067291 */ /* 0x000fd8000f8ec0ff */
.L_x_60:
[----:B------:R-:W-:Y:S02]  /*2f70*/  LEA R2, R8, UR6, 0x3 ;  /* 0x0000000608027c11 */ /* 0x000fe4000f8e18ff */
[----:B------:R-:W-:-:S03]  /*2f80*/  SHF.L.U32 R4, R9, 0x1f, RZ ;  /* 0x0000001f09047819 */ /* 0x000fc600000006ff */
[----:B------:R-:W-:Y:S01]  /*2f90*/  VIADD R5, R2, 0x110 ;  /* 0x0000011002057836 */ /* 0x000fe20000000000 */
[----:B------:R-:W2:Y:S02]  /*2fa0*/  SYNCS.PHASECHK.TRANS64.TRYWAIT P0, [R2+URZ+0x100], R4 ;  /* 0x00010004020075a7 */ /* 0x000ea400080011ff */
[----:B--2---:R-:W-:Y:S05]  /*2fb0*/  @!P0 BRA `(.L_x_57) ;  /* 0x0000008800448947 */ /* 0x004fea0003800000 */
.L_x_179:
[----:B------:R-:W-:Y:S01]  /*2fc0*/  ULEA UR4, UR5, UR6, 0x3 ;  /* 0x0000000605047291 */ /* 0x000fe2000f8e18ff */
[----:B--2---:R-:W-:Y:S01]  /*2fd0*/  PRMT R2, RZ, 0x654, R5 ;  /* 0x00000654ff027816 */ /* 0x004fe20000000005 */
[----:B------:R-:W-:Y:S01]  /*2fe0*/  @!P2 IMAD.MOV.U32 R4, RZ, RZ, 0x10 ;  /* 0x00000010ff04a424 */ /* 0x000fe200078e00ff */
[----:B------:R-:W-:Y:S01]  /*2ff0*/  SHF.L.U32 R5, R12, 0x1f, RZ ;  /* 0x0000001f0c057819 */ /* 0x000fe200000006ff */
[----:B------:R-:W-:Y:S01]  /*3000*/  UIADD3 UR7, UPT, UPT, UR4, 0xc0, URZ ;  /* 0x000000c004077890 */ /* 0x000fe2000fffe0ff */
[----:B------:R2:W-:Y:S05]  /*3010*/  SYNCS.ARRIVE.TRANS64.RED.A1T0 RZ, [R2+URZ], RZ ;  /* 0x000000ff02ff79a7 */ /* 0x0005ea00081004ff */
[----:B------:R-:W-:Y:S01]  /*3020*/  IMAD.U32 R6, RZ, RZ, UR7 ;  /* 0x00000007ff067e24 */ /* 0x000fe2000f8e00ff */
[----:B------:R-:W3:Y:S04]  /*3030*/  SYNCS.PHASECHK.TRANS64.TRYWAIT P0, [UR4+0xd0], R5 ;  /* 0x0000d005ff0075a7 */ /* 0x000ee80008001104 */
[----:B------:R-:W-:Y:S01]  /*3040*/  PRMT R6, R0, 0x654, R6 ;  /* 0x0000065400067816 */ /* 0x000fe20000000006 */
[----:B--23--:R-:W-:Y:S06]  /*3050*/  @!P0 BRA `(.L_x_58) ;  /* 0x0000008800308947 */ /* 0x00cfec0003800000 */
.L_x_181:
[----:B------:R-:W-:Y:S01]  /*3060*/  ULEA UR8, UR5, UR6, 0x4 ;  /* 0x0000000605087291 */ /* 0x000fe2000f8e20ff */
[----:B------:R-:W-:Y:S01]  /*3070*/  SEL R3, R6, R3, !P2 ;  /* 0x0000000306037207 */ /* 0x000fe20005000000 */
[----:B------:R-:W-:Y:S01]  /*3080*/  UIADD3 UR9, UPT, UPT, UR4, 0xc0, URZ ;  /* 0x000000c004097890 */ /* 0x000fe2000fffe0ff */
[----:B--2---:R-:W-:Y:S01]  /*3090*/  LEA R2, R11, UR6, 0x3 ;  /* 0x000000060b027c11 */ /* 0x004fe2000f8e18ff */
[----:B------:R-:W-:Y:S01]  /*30a0*/  UIADD3 UR8, UPT, UPT, UR8, 0x130, URZ ;  /* 0x0000013008087890 */ /* 0x000fe2000fffe0ff */
[----:B------:R2:W-:Y:S01]  /*30b0*/  @!P2 SYNCS.ARRIVE.TRANS64.RED RZ, [R3+URZ], R4 ;  /* 0x0000000403ffa9a7 */ /* 0x0005e200080004ff */
[----:B------:R-:W-:Y:S01]  /*30c0*/  UIADD3 UR4, UPT, UPT, UR5, 0x1, URZ ;  /* 0x0000000105047890 */ /* 0x000fe2000fffe0ff */
[----:B------:R-:W-:-:S03]  /*30d0*/  VIADD R8, R8, 0x1 ;  /* 0x0000000108087836 */ /* 0x000fc60000000000 */
[----:B------:R-:W-:Y:S02]  /*30e0*/  UISETP.NE.AND UP0, UPT, UR4, 0x2, UPT ;  /* 0x000000020400788c */ /* 0x000fe4000bf05270 */
[----:B------:R-:W-:Y:S01]  /*30f0*/  ISETP.NE.AND P0, PT, R8, 0x2, PT ;  /* 0x000000020800780c */ /* 0x000fe20003f05270 */
[----:B------:R-:W-:Y:S06]  /*3100*/  UGETNEXTWORKID.BROADCAST [UR8], [UR9] ;  /* 0x00000000080073ca */ /* 0x000fec0008000100 */
[----:B------:R-:W-:Y:S02]  /*3110*/  USEL UR7, URZ, 0x1, UP0 ;  /* 0x00000001ff077887 */ /* 0x000fe40008000000 */
[----:B------:R-:W-:-:S04]  /*3120*/  USEL UR5, UR4, URZ, UP0 ;  /* 0x000000ff04057287 */ /* 0x000fc80008000000 */
[----:B------:R-:W-:Y:S02]  /*3130*/  LOP3.LUT R12, R12, UR7, RZ, 0x3c, !PT ;  /* 0x000000070c0c7c12 */ /* 0x000fe4000f8e3cff */
[----:B--2---:R-:W-:-:S04]  /*3140*/  SHF.L.U32 R4, R10, 0x1f, RZ ;  /* 0x0000001f0a047819 */ /* 0x004fc800000006ff */
[----:B------:R-:W2:Y:S02]  /*3150*/  SYNCS.PHASECHK.TRANS64.TRYWAIT P1, [R2+URZ+0xc0], R4 ;  /* 0x0000c004020075a7 */ /* 0x000ea400080211ff */
[----:B--2---:R-:W-:Y:S05]  /*3160*/  @!P1 BRA `(.L_x_59) ;  /* 0x0000008800049947 */ /* 0x004fea0003800000 */
.L_x_182:
[C---:B--2---:R-:W-:Y:S01]  /*3170*/  LEA R4, R11.reuse, UR6, 0x4 ;  /* 0x000000060b047c11 */ /* 0x044fe2000f8e20ff */
[----:B------:R-:W-:Y:S01]  /*3180*/  VIADD R2, R2, 0xd0 ;  /* 0x000000d002027836 */ /* 0x000fe20000000000 */
[----:B------:R-:W-:Y:S01]  /*3190*/  SEL R8, R8, RZ, P0 ;  /* 0x000000ff08087207 */ /* 0x000fe20000000000 */
[----:B------:R-:W-:-:S03]  /*31a0*/  VIADD R11, R11, 0x1 ;  /* 0x000000010b0b7836 */ /* 0x000fc60000000000 */
[----:B------:R-:W2:Y:S01]  /*31b0*/  LDS.128 R4, [R4+0x130] ;  /* 0x0001300004047984 */ /* 0x000ea20000000c00 */
[----:B------:R-:W-:Y:S02]  /*31c0*/  PRMT R2, RZ, 0x654, R2 ;  /* 0x00000654ff027816 */ /* 0x000fe40000000002 */
[C---:B------:R-:W-:Y:S01]  /*31d0*/  ISETP.NE.AND P1, PT, R11.reuse, 0x2, PT ;  /* 0x000000020b00780c */ /* 0x040fe20003f25270 */
[----:B------:R-:W-:Y:S01]  /*31e0*/  @!PT LDS RZ, [RZ] ;  /* 0x00000000fffff984 */ /* 0x000fe20000000800 */
[----:B------:R-:W-:Y:S01]  /*31f0*/  @!PT LDS RZ, [RZ] ;  /* 0x00000000fffff984 */ /* 0x000fe20000000800 */
[----:B------:R-:W-:Y:S01]  /*3200*/  @!PT LDS RZ, [RZ] ;  /* 0x00000000fffff984 */ /* 0x000fe20000000800 */
[----:B------:R-:W-:Y:S01]  /*3210*/  @!PT LDS RZ, [RZ] ;  /* 0x00000000fffff984 */ /* 0x000fe20000000800 */
[----:B------:R3:W-:Y:S06]  /*3220*/  MEMBAR.ALL.CTA ;  /* 0x0000000000007992 */ /* 0x0007ec0000008000 */
[----:B---3--:R-:W3:Y:S01]  /*3230*/  FENCE.VIEW.ASYNC.S ;  /* 0x00000000000073c6 */ /* 0x008ee20000000000 */
[----:B------:R-:W-:Y:S01]  /*3240*/  SEL R11, R11, RZ, P1 ;  /* 0x000000ff0b0b7207 */ /* 0x000fe20000800000 */
[----:B---3--:R3:W-:Y:S01]  /*3250*/  SYNCS.ARRIVE.TRANS64.RED.A1T0 RZ, [R2+URZ], RZ ;  /* 0x000000ff02ff79a7 */ /* 0x0087e200081004ff */
[----:B--2---:R-:W-:-:S02]  /*3260*/  LOP3.LUT P3, RZ, R6, 0x1, RZ, 0xc0, !PT ;  /* 0x0000000106ff7812 */ /* 0x004fc4000786c0ff */
[----:B------:R-:W-:-:S04]  /*3270*/  SEL R4, RZ, 0x1, P1 ;  /* 0x00000001ff047807 */ /* 0x000fc80000800000 */
[----:B------:R-:W-:Y:S02]  /*3280*/  LOP3.LUT R10, R10, R4, RZ, 0x3c, !PT ;  /* 0x000000040a0a7212 */ /* 0x000fe400078e3cff */
[----:B---3--:R-:W-:-:S04]  /*3290*/  SEL R2, RZ, 0x1, P0 ;  /* 0x00000001ff027807 */ /* 0x008fc80000000000 */
[----:B------:R-:W-:Y:S01]  /*32a0*/  LOP3.LUT R9, R9, R2, RZ, 0x3c, !PT ;  /* 0x0000000209097212 */ /* 0x000fe200078e3cff */
[----:B------:R-:W-:Y:S06]  /*32b0*/  @P3 BRA `(.L_x_60) ;  /* 0xfffffffc002c3947 */ /* 0x000fec000383ffff */
[----:B------:R-:W-:Y:S01]  /*32c0*/  ULEA UR4, UR5, UR6, 0x3 ;  /* 0x0000000605047291 */ /* 0x000fe2000f8e18ff */
[----:B------:R-:W-:-:S08]  /*32d0*/  SHF.L.U32 R2, R12, 0x1f, RZ ;  /* 0x0000001f0c027819 */ /* 0x000fd000000006ff */
[----:B------:R-:W2:Y:S02]  /*32e0*/  SYNCS.PHASECHK.TRANS64 P0, [UR4+0xd0], R2 ;  /* 0x0000d002ff0075a7 */ /* 0x000ea40008001004 */
[----:B--2---:R-:W-:Y:S05]  /*32f0*/  @P0 BRA `(.L_x_61) ;  /* 0x0000000000080947 */ /* 0x004fea0003800000 */
[----:B------:R-:W2:Y:S02]  /*3300*/  SYNCS.PHASECHK.TRANS64.TRYWAIT P0, [UR4+0xd0], R2 ;  /* 0x0000d002ff0075a7 */ /* 0x000ea40008001104 */
[----:B--2---:R-:W-:Y:S05]  /*3310*/  @!P0 BRA `(.L_x_62) ;  /* 0x0000008400ac8947 */ /* 0x004fea0003800000 */
.L_x_61:
[----:B------:R-:W-:-:S04]  /*3320*/  UIADD3 UR7, UPT, UPT, UR5, 0x1, URZ ;  /* 0x0000000105077890 */ /* 0x000fc8000fffe0ff */
[----:B------:R-:W-:-:S04]  /*3330*/  UISETP.NE.AND UP0, UPT, UR7, 0x2, UPT ;  /* 0x000000020700788c */ /* 0x000fc8000bf05270 */
[----:B------:R-:W-:Y:S02]  /*3340*/  USEL UR8, URZ, 0x1, UP0 ;  /* 0x00000001ff087887 */ /* 0x000fe40008000000 */
[----:B------:R-:W-:-:S04]  /*3350*/  USEL UR7, UR7, URZ, UP0 ;  /* 0x000000ff07077287 */ /* 0x000fc80008000000 */
[----:B------:R-:W-:Y:S01]  /*3360*/  ULEA UR7, UR7, UR6, 0x3 ;  /* 0x0000000607077291 */ /* 0x000fe2000f8e18ff */
[----:B--2---:R-:W-:-:S04]  /*3370*/  LOP3.LUT R2, R12, UR8, RZ, 0x3c, !PT ;  /* 0x000000080c027c12 */ /* 0x004fc8000f8e3cff */
[----:B------:R-:W-:-:S04]  /*3380*/  SHF.L.U32 R0, R2, 0x1f, RZ ;  /* 0x0000001f02007819 */ /* 0x000fc800000006ff */
[----:B------:R-:W2:Y:S02]  /*3390*/  SYNCS.PHASECHK.TRANS64 P0, [UR7+0xd0], R0 ;  /* 0x0000d000ff0075a7 */ /* 0x000ea40008001007 */
[----:B-12---:R-:W-:Y:S05]  /*33a0*/  @P0 EXIT ;  /* 0x000000000000094d */ /* 0x006fea0003800000 */
[----:B------:R-:W-:Y:S02]  /*33b0*/  SHF.L.U32 R2, R2, 0x1f, RZ ;  /* 0x0000001f02027819 */ /* 0x000fe400000006ff */
[----:B------:R-:W-:-:S07]  /*33c0*/  MOV R0, UR7 ;  /* 0x0000000700007c02 */ /* 0x000fce0008000f00 */
.L_x_63:
[----:B-1----:R1:W2:Y:S02]  /*33d0*/  SYNCS.PHASECHK.TRANS64.TRYWAIT P0, [R0+URZ+0xd0], R2 ;  /* 0x0000d002000075a7 */ /* 0x0022a400080011ff */
[----:B--2---:R-:W-:Y:S05]  /*33e0*/  @!P0 NANOSLEEP.SYNCS 0x989680 ;  /* 0x009896800000895d */ /* 0x004fea0003900000 */
[----:B------:R-:W2:Y:S02]  /*33f0*/  @!P0 SYNCS.PHASECHK.TRANS64 P0, [R0+URZ+0xd0], R2 ;  /* 0x0000d002000085a7 */ /* 0x000ea400080010ff */
[----:B--2---:R-:W-:Y:S05]  /*3400*/  @P0 EXIT ;  /* 0x000000000000094d */ /* 0x004fea0003800000 */
[----:B------:R-:W-:Y:S05]  /*3410*/  BRA `(.L_x_63) ;  /* 0xfffffffc00ec7947 */ /* 0x000fea000383ffff */
.L_x_56:
[----:B------:R-:W-:Y:S05]  /*3420*/  BRA.U UP5, `(.L_x_64) ;  /* 0x0000001505847547 */ /* 0x000fea000b800000 */
[----:B------:R-:W-:Y:S01]  /*3430*/  UMOV UR5, 0x40 ;  /* 0x0000004000057882 */ /* 0x000fe20000000000 */
[----:B------:R-:W-:Y:S01]  /*3440*/  NOP ;  /* 0x0000000000007918 */ /* 0x000fe20000000000 */
[----:B------:R-:W-:Y:S01]  /*3450*/  ULEA UR5, UR57, UR5, 0x18 ;  /* 0x0000000539057291 */ /* 0x000fe2000f8ec0ff */
[----:B------:R-:W-:Y:S02]  /*3460*/  UMOV UR6, 0x400 ;  /* 0x0000040000067882 */ /* 0x000fe40000000000 */
[----:B------:R-:W-:-:S06]  /*3470*/  ULEA UR6, UR57, UR6, 0x18 ;  /* 0x0000000639067291 */ /* 0x000fcc000f8ec0ff */
[----:B------:R-:W2:Y:S02]  /*3480*/  LDS.U8 R0, [UR5+0x1c] ;  /* 0x00001c05ff007984 */ /* 0x000ea40008000000 */
[----:B--2---:R-:W-:-:S13]  /*3490*/  ISETP.NE.AND P0, PT, R0, RZ, PT ;  /* 0x000000ff0000720c */ /* 0x004fda0003f05270 */
[----:B------:R-:W-:Y:S05]  /*34a0*/  @P0 BRA `(.L_x_65) ;  /* 0x0000000000580947 */ /* 0x000fea0003800000 */
[----:B------:R-:W-:-:S13]  /*34b0*/  ELECT P0, URZ, PT ;  /* 0x0000000000ff782f */ /* 0x000fda0003800000 */
[----:B------:R-:W-:Y:S05]  /*34c0*/  @!P0 BRA `(.L_x_66) ;  /* 0x0000000000608947 */ /* 0x000fea0003800000 */
[----:B------:R-:W-:Y:S01]  /*34d0*/  UMOV UR4, 0x10 ;  /* 0x0000001000047882 */ /* 0x000fe20000000000 */
[----:B------:R-:W-:Y:S01]  /*34e0*/  HFMA2 R0, -RZ, RZ, 0, 5.9604644775390625e-08 ;  /* 0x00000001ff007431 */ /* 0x000fe200000001ff */
[----:B------:R-:W-:-:S03]  /*34f0*/  MOV R3, 0xffff ;  /* 0x0000ffff00037802 */ /* 0x000fc60000000f00 */
[----:B------:R-:W-:Y:S04]  /*3500*/  DEPBAR.LE SB2, 0x36 ;  /* 0x0000ad800000791a */ /* 0x000fe80000000000 */
[----:B------:R-:W2:Y:S02]  /*3510*/  UTCATOMSWS.FIND_AND_SET.ALIGN UP0, UR4, UR4 ;  /* 0x00000004000475e3 */ /* 0x000ea40008000800 */
[----:B--2---:R-:W-:Y:S01]  /*3520*/  MOV R4, UR4 ;  /* 0x0000000400047c02 */ /* 0x004fe20008000f00 */
[----:B------:R-:W-:Y:S06]  /*3530*/  BRA.U UP0, `(.L_x_67) ;  /* 0x0000000100187547 */ /* 0x000fec000b800000 */
.L_x_68:
[----:B------:R-:W-:Y:S05]  /*3540*/  NANOSLEEP 0x64 ;  /* 0x000000640000795d */ /* 0x000fea0003800000 */
[----:B------:R-:W-:-:S05]  /*3550*/  UMOV UR4, 0x10 ;  /* 0x0000001000047882 */ /* 0x000fca0000000000 */
[----:B------:R-:W-:Y:S04]  /*3560*/  DEPBAR.LE SB2, 0x36 ;  /* 0x0000ad800000791a */ /* 0x000fe80000000000 */
[----:B------:R-:W2:Y:S02]  /*3570*/  UTCATOMSWS.FIND_AND_SET.ALIGN UP0, UR4, UR4 ;  /* 0x00000004000475e3 */ /* 0x000ea40008000800 */
[----:B--2---:R-:W-:Y:S01]  /*3580*/  MOV R4, UR4 ;  /* 0x0000000400047c02 */ /* 0x004fe20008000f00 */
[----:B------:R-:W-:Y:S05]  /*3590*/  BRA.U !UP0, `(.L_x_68) ;  /* 0xfffffffd08e87547 */ /* 0x000fea000b83ffff */
.L_x_67:
[-C--:B------:R-:W-:Y:S02]  /*35a0*/  SHF.L.U32 R3, R3, R4.reuse, RZ ;  /* 0x0000000403037219 */ /* 0x080fe400000006ff */
[----:B------:R-:W-:Y:S01]  /*35b0*/  SHF.L.U32 R0, R0, R4, RZ ;  /* 0x0000000400007219 */ /* 0x000fe200000006ff */
[----:B------:R-:W-:Y:S02]  /*35c0*/  IMAD.SHL.U32 R4, R4, 0x20, RZ ;  /* 0x0000002004047824 */ /* 0x000fe400078e00ff */
[----:B------:R2:W-:Y:S04]  /*35d0*/  ATOMS.OR RZ, [UR5+0x14], R3 ;  /* 0x00001403ffff798c */ /* 0x0005e8000b000005 */
[----:B------:R2:W-:Y:S04]  /*35e0*/  ATOMS.OR RZ, [UR5+0x18], R0 ;  /* 0x00001800ffff798c */ /* 0x0005e8000b000005 */
[----:B------:R2:W-:Y:S01]  /*35f0*/  STS [UR6+0x150], R4 ;  /* 0x00015004ff007988 */ /* 0x0005e20008000806 */
[----:B------:R-:W-:Y:S05]  /*3600*/  BRA `(.L_x_66) ;  /* 0x0000000000107947 */ /* 0x000fea0003800000 */
.L_x_65:
[----:B------:R-:W-:Y:S02]  /*3610*/  MOV R0, 0xffffffff ;  /* 0xffffffff00007802 */ /* 0x000fe40000000f00 */
[----:B------:R-:W-:-:S03]  /*3620*/  MOV R4, 0x3650 ;  /* 0x0000365000047802 */ /* 0x000fc60000000f00 */
[----:B------:R2:W-:Y:S04]  /*3630*/  STS [UR6+0x150], R0 ;  /* 0x00015000ff007988 */ /* 0x0005e80008000806 */
[----:B-12--5:R-:W-:Y:S05]  /*3640*/  CALL.REL.NOINC `($__internal_1_$__cuda_sm10x_tcgen05_guardrail_trap_phase_invalid_during_alloc) ;  /* 0x0000008800ac7944 */ /* 0x026fea0003c00000 */
.L_x_66:
[----:B------:R-:W-:Y:S05]  /*3650*/  WARPSYNC.ALL ;  /* 0x0000000000007948 */ /* 0x000fea0003800000 */
[----:B------:R-:W3:Y:S01]  /*3660*/  S2UR UR31, SR_CgaCtaId ;  /* 0x00000000001f79c3 */ /* 0x000ee20000008800 */
[----:B------:R-:W-:Y:S01]  /*3670*/  UMOV UR4, 0x400 ;  /* 0x0000040000047882 */ /* 0x000fe20000000000 */
[----:B------:R-:W-:-:S06]  /*3680*/  NOP ;  /* 0x0000000000007918 */ /* 0x000fcc0000000000 */
[----:B------:R-:W-:Y:S06]  /*3690*/  BAR.ARV 0x6, 0xa0 ;  /* 0x0182800000007b1d */ /* 0x000fec0000002000 */
[----:B------:R-:W4:Y:S01]  /*36a0*/  LDCU UR11, c[0x0][0x38c] ;  /* 0x00007180ff0b77ac */ /* 0x000f220008000800 */
[----:B------:R-:W-:Y:S01]  /*36b0*/  LOP3.LUT R2, R2, 0xffff, RZ, 0xc0, !PT ;  /* 0x0000ffff02027812 */ /* 0x000fe200078ec0ff */
[----:B------:R-:W-:Y:S01]  /*36c0*/  IMAD.MOV.U32 R10, RZ, RZ, 0x1 ;  /* 0x00000001ff0a7424 */ /* 0x000fe200078e00ff */
[----:B------:R-:W-:Y:S01]  /*36d0*/  CS2R R8, SRZ ;  /* 0x0000000000087805 */ /* 0x000fe2000001ff00 */
[----:B--2---:R-:W-:Y:S01]  /*36e0*/  IMAD.MOV.U32 R3, RZ, RZ, RZ ;  /* 0x000000ffff037224 */ /* 0x004fe200078e00ff */
[----:B------:R-:W-:Y:S01]  /*36f0*/  R2UR UR33, R2 ;  /* 0x00000000022172ca */ /* 0x000fe200000e0000 */
[----:B------:R-:W2:Y:S01]  /*3700*/  LDCU UR60, c[0x0][0x370] ;  /* 0x00006e00ff3c77ac */ /* 0x000ea20008000800 */
[----:B---3--:R-:W-:-:S02]  /*3710*/  ULEA UR31, UR31, UR4, 0x18 ;  /* 0x000000041f1f7291 */ /* 0x008fc4000f8ec0ff */
[----:B------:R-:W-:Y:S02]  /*3720*/  UISETP.GE.AND UP5, UPT, UR45, 0x1, UPT ;  /* 0x000000012d00788c */ /* 0x000fe4000bfa6270 */
[----:B------:R-:W-:Y:S02]  /*3730*/  UIADD3 UR6, UPT, UPT, UR31, 0x3300, URZ ;  /* 0x000033001f067890 */ /* 0x000fe4000fffe0ff */
[----:B------:R-:W-:Y:S02]  /*3740*/  UIADD3 UR5, UPT, UPT, UR31, 0x23300, URZ ;  /* 0x000233001f057890 */ /* 0x000fe4000fffe0ff */
[----:B----4-:R-:W-:Y:S01]  /*3750*/  UIADD3 UR11, UPT, UPT, UR11, 0x7f, URZ ;  /* 0x0000007f0b0b7890 */ /* 0x010fe2000fffe0ff */
[----:B------:R-:W3:Y:S01]  /*3760*/  LDS R0, [UR31+0x150] ;  /* 0x0001501fff007984 */ /* 0x000ee20008000800 */
[----:B------:R-:W-:Y:S02]  /*3770*/  UIADD3 UR4, UPT, UPT, UR31, 0x33300, URZ ;  /* 0x000333001f047890 */ /* 0x000fe4000fffe0ff */
[----:B------:R-:W-:-:S02]  /*3780*/  UIADD3 UR7, UPT, UPT, UR31, 0x34300, URZ ;  /* 0x000343001f077890 */ /* 0x000fc4000fffe0ff */
[----:B------:R-:W-:Y:S02]  /*3790*/  USHF.R.S32.HI UR9, URZ, 0x1f, UR11 ;  /* 0x0000001fff097899 */ /* 0x000fe4000801140b */
[----:B------:R-:W-:Y:S02]  /*37a0*/  USHF.R.U32.HI UR10, URZ, 0x4, UR6 ;  /* 0x00000004ff0a7899 */ /* 0x000fe40008011606 */
[----:B------:R-:W-:Y:S02]  /*37b0*/  USHF.R.U32.HI UR8, URZ, 0x4, UR5 ;  /* 0x00000004ff087899 */ /* 0x000fe40008011605 */
[----:B------:R-:W-:Y:S02]  /*37c0*/  USHF.R.U32.HI UR6, URZ, 0x4, UR4 ;  /* 0x00000004ff067899 */ /* 0x000fe40008011604 */
[----:B------:R-:W-:Y:S02]  /*37d0*/  USHF.R.U32.HI UR5, URZ, 0x4, UR7 ;  /* 0x00000004ff057899 */ /* 0x000fe40008011607 */
[----:B------:R-:W-:-:S02]  /*37e0*/  ULEA.HI UR4, UR9, UR11, URZ, 0x7 ;  /* 0x0000000b09047291 */ /* 0x000fc4000f8f38ff */
[----:B------:R-:W-:Y:S02]  /*37f0*/  ULOP3.LUT UR6, UR6, 0x3fff, URZ, 0xc0, !UPT ;  /* 0x00003fff06067892 */ /* 0x000fe4000f8ec0ff */
[----:B------:R-:W-:Y:S02]  /*3800*/  ULOP3.LUT UR5, UR5, 0x3fff, URZ, 0xc0, !UPT ;  /* 0x00003fff05057892 */ /* 0x000fe4000f8ec0ff */
[----:B------:R-:W-:Y:S02]  /*3810*/  USHF.R.S32.HI UR61, URZ, 0x7, UR4 ;  /* 0x00000007ff3d7899 */ /* 0x000fe40008011404 */
[----:B------:R-:W-:Y:S02]  /*3820*/  ULOP3.LUT UR53, UR6, 0x10000, URZ, 0xfc, !UPT ;  /* 0x0001000006357892 */ /* 0x000fe4000f8efcff */
[----:B------:R-:W-:Y:S02]  /*3830*/  ULOP3.LUT UR54, UR5, 0x10000, URZ, 0xfc, !UPT ;  /* 0x0001000005367892 */ /* 0x000fe4000f8efcff */
[----:B------:R-:W-:-:S02]  /*3840*/  UISETP.LT.AND UP0, UPT, UR61, 0x1, UPT ;  /* 0x000000013d00788c */ /* 0x000fc4000bf01270 */
[----:B------:R-:W-:Y:S02]  /*3850*/  ULOP3.LUT UR10, UR10, 0x3fff, URZ, 0xc0, !UPT ;  /* 0x00003fff0a0a7892 */ /* 0x000fe4000f8ec0ff */
[----:B------:R-:W-:Y:S02]  /*3860*/  ULOP3.LUT UR8, UR8, 0x3fff, URZ, 0xc0, !UPT ;  /* 0x00003fff08087892 */ /* 0x000fe4000f8ec0ff */
[----:B------:R-:W-:Y:S01]  /*3870*/  USEL UR62, UR61, 0x1, !UP0 ;  /* 0x000000013d3e7887 */ /* 0x000fe2000c000000 */
[----:B------:R-:W4:Y:S01]  /*3880*/  LDCU UR59, c[0x0][0x374] ;  /* 0x00006e80ff3b77ac */ /* 0x000f220008000800 */
[----:B------:R-:W-:Y:S01]  /*3890*/  ULOP3.LUT UR44, UR10, 0x10000, URZ, 0xfc, !UPT ;  /* 0x000100000a2c7892 */ /* 0x000fe2000f8efcff */
[----:B---3--:R-:W-:Y:S01]  /*38a0*/  R2UR UR32, R0 ;  /* 0x00000000002072ca */ /* 0x008fe200000e0000 */
[----:B------:R-:W-:Y:S02]  /*38b0*/  ULOP3.LUT UR52, UR8, 0x10000, URZ, 0xfc, !UPT ;  /* 0x0001000008347892 */ /* 0x000fe4000f8efcff */
[----:B------:R-:W-:-:S02]  /*38c0*/  UIADD3 UR62, UPT, UPT, -UR62, URZ, URZ ;  /* 0x000000ff3e3e7290 */ /* 0x000fc4000fffe1ff */
[----:B------:R-:W-:Y:S01]  /*38d0*/  UISETP.NE.AND UP4, UPT, UR45, 0x1, UPT ;  /* 0x000000012d00788c */ /* 0x000fe2000bf85270 */
[----:B------:R-:W-:Y:S01]  /*38e0*/  UMOV UR58, URZ ;  /* 0x000000ff003a7c82 */ /* 0x000fe20008000000 */
[----:B------:R-:W-:-:S06]  /*38f0*/  UMOV UR29, URZ ;  /* 0x000000ff001d7c82 */ /* 0x000fcc0008000000 */
[----:B------:R-:W-:Y:S02]  /*3900*/  UIADD3 UR42, UPT, UPT, UR32, 0x80, URZ ;  /* 0x00000080202a7890 */ /* 0x000fe4000fffe0ff */
[----:B------:R-:W-:Y:S02]  /*3910*/  UIADD3 UR50, UPT, UPT, UR32, 0x40000080, URZ ;  /* 0x4000008020327890 */ /* 0x000fe4000fffe0ff */
[----:B------:R-:W-:Y:S02]  /*3920*/  UIADD3 UR48, UPT, UPT, UR32, -0x7fffff80, URZ ;  /* 0x8000008020307890 */ /* 0x000fe4000fffe0ff */
[----:B------:R-:W-:Y:S02]  /*3930*/  UIADD3 UR46, UPT, UPT, UR32, -0x3fffff80, URZ ;  /* 0xc0000080202e7890 */ /* 0x000fe4000fffe0ff */
[----:B------:R-:W-:Y:S02]  /*3940*/  USHF.R.U32.HI UR7, URZ, 0x11, UR42 ;  /* 0x00000011ff077899 */ /* 0x000fe4000801162a */
[----:B------:R-:W-:-:S02]  /*3950*/  USHF.R.U32.HI UR6, URZ, 0x11, UR50 ;  /* 0x00000011ff067899 */ /* 0x000fc40008011632 */
[----:B------:R-:W-:Y:S02]  /*3960*/  USHF.R.U32.HI UR5, URZ, 0x11, UR48 ;  /* 0x00000011ff057899 */ /* 0x000fe40008011630 */
[----:B------:R-:W-:Y:S02]  /*3970*/  USHF.R.U32.HI UR4, URZ, 0x11, UR46 ;  /* 0x00000011ff047899 */ /* 0x000fe4000801162e */
[----:B------:R-:W-:Y:S02]  /*3980*/  ULOP3.LUT UR7, UR7, 0x6000, URZ, 0xc0, !UPT ;  /* 0x0000600007077892 */ /* 0x000fe4000f8ec0ff */
[----:B------:R-:W-:Y:S02]  /*3990*/  ULOP3.LUT UR6, UR6, 0x6000, URZ, 0xc0, !UPT ;  /* 0x0000600006067892 */ /* 0x000fe4000f8ec0ff */
[----:B------:R-:W-:Y:S02]  /*39a0*/  ULOP3.LUT UR5, UR5, 0x6000, URZ, 0xc0, !UPT ;  /* 0x0000600005057892 */ /* 0x000fe4000f8ec0ff */
[----:B------:R-:W-:-:S02]  /*39b0*/  ULOP3.LUT UR4, UR4, 0x6000, URZ, 0xc0, !UPT ;  /* 0x0000600004047892 */ /* 0x000fc4000f8ec0ff */
[----:B------:R-:W-:Y:S02]  /*39c0*/  UIADD3 UR67, UPT, UPT, UR32, 0x84, URZ ;  /* 0x0000008420437890 */ /* 0x000fe4000fffe0ff */
[----:B------:R-:W-:Y:S02]  /*39d0*/  ULOP3.LUT UR66, UR7, 0x890, URZ, 0xfc, !UPT ;  /* 0x0000089007427892 */ /* 0x000fe4000f8efcff */
[----:B------:R-:W-:Y:S02]  /*39e0*/  ULOP3.LUT UR65, UR6, 0x890, URZ, 0xfc, !UPT ;  /* 0x0000089006417892 */ /* 0x000fe4000f8efcff */
[----:B------:R-:W-:Y:S02]  /*39f0*/  ULOP3.LUT UR64, UR5, 0x890, URZ, 0xfc, !UPT ;  /* 0x0000089005407892 */ /* 0x000fe4000f8efcff */
[----:B--2-4-:R-:W-:-:S12]  /*3a00*/  ULOP3.LUT UR63, UR4, 0x890, URZ, 0xfc, !UPT ;  /* 0x00000890043f7892 */ /* 0x014fd8000f8efcff */
.L_x_77:
[C---:B------:R-:W-:Y:S02]  /*3a10*/  LEA R2, R9.reuse, UR31, 0x3 ;  /* 0x0000001f09027c11 */ /* 0x040fe4000f8e18ff */
[----:B------:R-:W-:Y:S02]  /*3a20*/  SHF.L.U32 R0, R8, 0x1f, RZ ;  /* 0x0000001f08007819 */ /* 0x000fe400000006ff */
[----:B------:R-:W-:Y:S02]  /*3a30*/  LEA R4, R9, UR31, 0x4 ;  /* 0x0000001f09047c11 */ /* 0x000fe4000f8e20ff */
[----:B--2---:R-:W2:Y:S02]  /*3a40*/  SYNCS.PHASECHK.TRANS64.TRYWAIT P0, [R2+URZ+0xc0], R0 ;  /* 0x0000c000020075a7 */ /* 0x004ea400080011ff */
[----:B--2-4-:R-:W-:Y:S05]  /*3a50*/  @!P0 BRA `(.L_x_69) ;  /* 0x0000007c00f48947 */ /* 0x014fea0003800000 */
.L_x_184:
[----:B------:R-:W3:Y:S01]  /*3a60*/  LDS.128 R4, [R4+0x130] ;  /* 0x0001300004047984 */ /* 0x000ee20000000c00 */
[----:B------:R-:W-:Y:S01]  /*3a70*/  @!PT LDS RZ, [RZ] ;  /* 0x00000000fffff984 */ /* 0x000fe20000000800 */
[----:B------:R-:W-:Y:S01]  /*3a80*/  @!PT LDS RZ, [RZ] ;  /* 0x00000000fffff984 */ /* 0x000fe20000000800 */
[----:B------:R-:W-:Y:S01]  /*3a90*/  @!PT LDS RZ, [RZ] ;  /* 0x00000000fffff984 */ /* 0x000fe20000000800 */
[----:B------:R-:W-:Y:S01]  /*3aa0*/  @!PT LDS RZ, [RZ] ;  /* 0x00000000fffff984 */ /* 0x000fe20000000800 */
[----:B------:R4:W-:Y:S06]  /*3ab0*/  MEMBAR.ALL.CTA ;  /* 0x0000000000007992 */ /* 0x0009ec0000008000 */
[----:B----4-:R-:W4:Y:S01]  /*3ac0*/  FENCE.VIEW.ASYNC.S ;  /* 0x00000000000073c6 */ /* 0x010f220000000000 */
[----:B---3--:R-:W-:-:S13]  /*3ad0*/  LOP3.LUT P0, RZ, R6, 0x1, RZ, 0xc0, !PT ;  /* 0x0000000106ff7812 */ /* 0x008fda000780c0ff */
[----:B----4-:R-:W-:Y:S01]  /*3ae0*/  VOTEU.ANY UP3, P0 ;  /* 0x0000000000ff7886 */ /* 0x010fe20000060100 */
[----:B------:R-:W-:-:S13]  /*3af0*/  PLOP3.LUT P0, PT, PT, PT, UP3, 0x80, 0x8 ;  /* 0x000000000008781c */ /* 0x000fda0003f0f038 */
[----:B--2---:R-:W-:Y:S02]  /*3b00*/  @P0 MOV R0, R4 ;  /* 0x0000000400000202 */ /* 0x004fe40000000f00 */
[----:B------:R-:W-:Y:S02]  /*3b10*/  @P0 LOP3.LUT R4, R5, 0xffff, RZ, 0xc0, !PT ;  /* 0x0000ffff05040812 */ /* 0x000fe400078ec0ff */
[----:B------:R-:W-:Y:S01]  /*3b20*/  @P0 R2UR UR5, R0 ;  /* 0x00000000000502ca */ /* 0x000fe200000e0000 */
[----:B------:R-:W-:Y:S01]  /*3b30*/  VIADD R0, R2, 0xd0 ;  /* 0x000000d002007836 */ /* 0x000fe20000000000 */
[----:B------:R-:W-:-:S04]  /*3b40*/  @P0 R2UR UR4, R4 ;  /* 0x00000000040402ca */ /* 0x000fc800000e0000 */
[----:B------:R-:W-:-:S04]  /*3b50*/  PRMT R0, RZ, 0x654, R0 ;  /* 0x00000654ff007816 */ /* 0x000fc80000000000 */
[----:B------:R2:W-:Y:S03]  /*3b60*/  SYNCS.ARRIVE.TRANS64.RED.A1T0 RZ, [R0+URZ], RZ ;  /* 0x000000ff00ff79a7 */ /* 0x0005e600081004ff */
[----:B------:R-:W-:Y:S02]  /*3b70*/  @UP3 UMOV UR57, UR5 ;  /* 0x0000000500393c82 */ /* 0x000fe40008000000 */
[----:B------:R-:W-:Y:S01]  /*3b80*/  @UP3 UMOV UR55, UR4 ;  /* 0x0000000400373c82 */ /* 0x000fe20008000000 */
[----:B------:R-:W-:Y:S05]  /*3b90*/  BRA.U !UP5, `(.L_x_70) ;  /* 0x000000010dd07547 */ /* 0x000fea000b800000 */
[----:B------:R-:W3:Y:S01]  /*3ba0*/  LDCU.128 UR12, c[0x0][0xf10] ;  /* 0x0001e200ff0c77ac */ /* 0x000ee20008000c00 */
[----:B------:R-:W4:Y:S01]  /*3bb0*/  LDCU UR21, c[0x0][0xf20] ;  /* 0x0001e400ff1577ac */ /* 0x000f220008000800 */
[----:B------:R-:W1:Y:S01]  /*3bc0*/  LDCU UR20, c[0x0][0xf0c] ;  /* 0x0001e180ff1477ac */ /* 0x000e620008000800 */
[----:B------:R-:W2:Y:S01]  /*3bd0*/  LDCU.64 UR8, c[0x0][0xf28] ;  /* 0x0001e500ff0877ac */ /* 0x000ea20008000a00 */
[----:B---3--:R-:W-:Y:S02]  /*3be0*/  UIMAD.WIDE.U32 UR6, UR59, UR15, URZ ;  /* 0x0000000f3b0672a5 */ /* 0x008fe4000f8e00ff */
[----:B------:R-:W-:Y:S02]  /*3bf0*/  UIMAD.WIDE.U32 UR4, UR60, UR12, URZ ;  /* 0x0000000c3c0472a5 */ /* 0x000fe4000f8e00ff */
[----:B------:R-:W-:Y:S02]  /*3c00*/  UISETP.NE.AND UP0, UPT, UR14, 0x1, UPT ;  /* 0x000000010e00788c */ /* 0x000fe4000bf05270 */
[----:B------:R-:W-:Y:S01]  /*3c10*/  UIMAD.WIDE.U32 UR18, UR55, UR15, URZ ;  /* 0x0000000f371272a5 */ /* 0x000fe2000f8e00ff */
[----:B------:R-:W-:-:S02]  /*3c20*/  UMOV UR6, UR7 ;  /* 0x0000000700067c82 */ /* 0x000fc40008000000 */
[----:B------:R-:W-:Y:S01]  /*3c30*/  UMOV UR4, UR5 ;  /* 0x0000000500047c82 */ /* 0x000fe20008000000 */
[----:B----4-:R-:W-:Y:S02]  /*3c40*/  USHF.R.U32.HI UR6, URZ, UR21, UR6 ;  /* 0x00000015ff067299 */ /* 0x010fe40008011606 */
[----:B-1----:R-:W-:Y:S02]  /*3c50*/  UISETP.NE.AND UP1, UPT, UR20, 0x1, UPT ;  /* 0x000000011400788c */ /* 0x002fe4000bf25270 */
[----:B------:R-:W-:Y:S02]  /*3c60*/  USHF.R.U32.HI UR4, URZ, UR13, UR4 ;  /* 0x0000000dff047299 */ /* 0x000fe40008011604 */
[----:B------:R-:W-:Y:S02]  /*3c70*/  USEL UR5, UR59, UR6, !UP0 ;  /* 0x000000063b057287 */ /* 0x000fe4000c000000 */
[----:B------:R-:W-:Y:S02]  /*3c80*/  USEL UR6, UR60, UR4, !UP1 ;  /* 0x000000043c067287 */ /* 0x000fe4000c800000 */
[----:B--2---:R-:W-:Y:S01]  /*3c90*/  UIMAD.WIDE.U32 UR10, UR5, UR8, URZ ;  /* 0x00000008050a72a5 */ /* 0x004fe2000f8e00ff */
[----:B------:R-:W-:Y:S01]  /*3ca0*/  UMOV UR4, UR19 ;  /* 0x0000001300047c82 */ /* 0x000fe20008000000 */
[----:B------:R-:W-:-:S02]  /*3cb0*/  UIMAD.WIDE.U32 UR16, UR57, UR12, URZ ;  /* 0x0000000c391072a5 */ /* 0x000fc4000f8e00ff */
        /* <DEDUP_REMOVED lines=34> */
.L_x_70:
[----:B------:R-:W3:Y:S02]  /*3ee0*/  LDCU UR4, c[0x0][0xf30] ;  /* 0x0001e600ff0477ac */ /* 0x000ee40008000800 */
[----:B---3--:R-:W-:-:S09]  /*3ef0*/  UISETP.NE.AND UP0, UPT, UR4, 0x1, UPT ;  /* 0x000000010400788c */ /* 0x008fd2000bf05270 */
[----:B------:R-:W-:Y:S05]  /*3f00*/  BRA.U UP0, `(.L_x_71) ;  /* 0x00000001003c7547 */ /* 0x000fea000b800000 */
[----:B------:R-:W3:Y:S01]  /*3f10*/  LDCU.128 UR8, c[0x0][0xf10] ;  /* 0x0001e200ff0877ac */ /* 0x000ee20008000c00 */
[----:B------:R-:W4:Y:S01]  /*3f20*/  LDCU UR12, c[0x0][0xf0c] ;  /* 0x0001e180ff0c77ac */ /* 0x000f220008000800 */
[----:B------:R-:W1:Y:S01]  /*3f30*/  LDCU UR13, c[0x0][0xf20] ;  /* 0x0001e400ff0d77ac */ /* 0x000e620008000800 */
[----:B---3--:R-:W-:Y:S02]  /*3f40*/  UIMAD.WIDE.U32 UR6, UR57, UR8, URZ ;  /* 0x00000008390672a5 */ /* 0x008fe4000f8e00ff */
        /* <DEDUP_REMOVED lines=9> */
[----:B------:R-:W-:-:S04]  /*3fe0*/  UIADD3 UR4, UPT, UPT, UR5, -UR4, URZ ;  /* 0x8000000405047290 */ /* 0x000fc8000fffe0ff */
[----:B------:R-:W-:-:S12]  /*3ff0*/  UIMAD UR55, UR4, UR10, UR55 ;  /* 0x0000000a043772a4 */ /* 0x000fd8000f8e0237 */
.L_x_71:
[----:B------:R-:W3:Y:S01]  /*4000*/  LDCU UR4, c[0x0][0x38c] ;  /* 0x00007180ff0477ac */ /* 0x000ee20008000800 */
[----:B------:R-:W-:Y:S02]  /*4010*/  PLOP3.LUT P1, PT, PT, PT, PT, 0x80, 0x8 ;  /* 0x000000000008781c */ /* 0x000fe40003f2f070 */
[----:B------:R-:W-:Y:S01]  /*4020*/  SHF.L.U32 R2, R10, 0x1f, RZ ;  /* 0x0000001f0a027819 */ /* 0x000fe200000006ff */
[----:B------:R-:W-:Y:S02]  /*4030*/  ULEA UR56, UR58, UR31, 0x3 ;  /* 0x0000001f3a387291 */ /* 0x000fe4000f8e18ff */
[----:B------:R-:W-:Y:S02]  /*4040*/  ULEA UR11, UR58, UR32, 0x6 ;  /* 0x000000203a0b7291 */ /* 0x000fe4000f8e30ff */
[----:B---3--:R-:W-:-:S06]  /*4050*/  UISETP.GE.AND UP0, UPT, UR4, 0x1, UPT ;  /* 0x000000010400788c */ /* 0x008fcc000bf06270 */
[----:B------:R-:W-:-:S05]  /*4060*/  PLOP3.LUT P0, PT, PT, PT, UP0, 0x80, 0x8 ;  /* 0x000000000008781c */ /* 0x000fca0003f0f008 */
[----:B------:R-:W-:-:S08]  /*4070*/  @UP0 ULEA UR4, UR29, UR31, 0x3 ;  /* 0x0000001f1d040291 */ /* 0x000fd0000f8e18ff */
[----:B--2---:R-:W-:-:S04]  /*4080*/  @P0 SHF.L.U32 R0, R3, 0x1f, RZ ;  /* 0x0000001f03000819 */ /* 0x004fc800000006ff */
[----:B------:R2:W3:Y:S01]  /*4090*/  @P0 SYNCS.PHASECHK.TRANS64.TRYWAIT P1, [UR4], R0 ;  /* 0x00000000ff0005a7 */ /* 0x0004e20008021104 */
[----:B------:R-:W-:-:S04]  /*40a0*/  ULEA.HI UR4, UR26, UR26, URZ, 0x1 ;  /* 0x0000001a1a047291 */ /* 0x000fc8000f8f08ff */
[----:B------:R-:W-:-:S04]  /*40b0*/  ULOP3.LUT UR4, UR4, 0x7ffffffe, URZ, 0xc0, !UPT ;  /* 0x7ffffffe04047892 */ /* 0x000fc8000f8ec0ff */
[----:B------:R-:W-:-:S04]  /*40c0*/  UIADD3 UR4, UPT, UPT, -UR4, UR26, URZ ;  /* 0x0000001a04047290 */ /* 0x000fc8000fffe1ff */
[----:B------:R-:W-:Y:S01]  /*40d0*/  ULEA UR43, UR4, UR67, 0x1 ;  /* 0x00000043042b7291 */ /* 0x000fe2000f8e08ff */
[----:B------:R-:W4:Y:S02]  /*40e0*/  SYNCS.PHASECHK.TRANS64.TRYWAIT P0, [UR56+0xf0], R2 ;  /* 0x0000f002ff0075a7 */ /* 0x000f240008001138 */
[----:B--234-:R-:W-:Y:S09]  /*40f0*/  @!P0 BRA `(.L_x_72) ;  /* 0x0000007800608947 */ /* 0x01cff20003800000 */
.L_x_186:
[----:B------:R-:W-:Y:S01]  /*4100*/  IADD3 R9, PT, PT, R9, 0x1, RZ ;  /* 0x0000000109097810 */ /* 0x000fe20007ffe0ff */
[----:B------:R-:W-:Y:S06]  /*4110*/  BRA.U !UP0, `(.L_x_73) ;  /* 0x0000000508287547 */ /* 0x000fec000b800000 */
[----:B------:R-:W-:Y:S02]  /*4120*/  USHF.R.U32.HI UR4, URZ, 0x1a, UR43 ;  /* 0x0000001aff047899 */ /* 0x000fe4000801162b */
[----:B------:R-:W-:Y:S02]  /*4130*/  UIADD3 UR51, UPT, UPT, UR43, 0x40000000, URZ ;  /* 0x400000002b337890 */ /* 0x000fe4000fffe0ff */
[----:B------:R-:W-:Y:S02]  /*4140*/  ULOP3.LUT UR49, UR43, 0x80000000, URZ, 0x3c, !UPT ;  /* 0x800000002b317892 */ /* 0x000fe4000f8e3cff */
[----:B------:R-:W-:Y:S02]  /*4150*/  UIADD3 UR47, UPT, UPT, UR43, -0x40000000, URZ ;  /* 0xc00000002b2f7890 */ /* 0x000fe4000fffe0ff */
[----:B------:R-:W-:Y:S02]  /*4160*/  ULOP3.LUT UR40, UR4, 0x30, URZ, 0xc0, !UPT ;  /* 0x0000003004287892 */ /* 0x000fe4000f8ec0ff */
[----:B------:R-:W-:-:S02]  /*4170*/  USHF.R.U32.HI UR6, URZ, 0x1a, UR51 ;  /* 0x0000001aff067899 */ /* 0x000fc40008011633 */
[----:B------:R-:W-:Y:S02]  /*4180*/  USHF.R.U32.HI UR5, URZ, 0x1a, UR49 ;  /* 0x0000001aff057899 */ /* 0x000fe40008011631 */
[----:B------:R-:W-:Y:S02]  /*4190*/  USHF.R.U32.HI UR4, URZ, 0x1a, UR47 ;  /* 0x0000001aff047899 */ /* 0x000fe4000801162f */
[----:B------:R-:W-:Y:S02]  /*41a0*/  ULOP3.LUT UR6, UR6, 0x30, URZ, 0xc0, !UPT ;  /* 0x0000003006067892 */ /* 0x000fe4000f8ec0ff */
[----:B------:R-:W-:Y:S02]  /*41b0*/  ULOP3.LUT UR5, UR5, 0x30, URZ, 0xc0, !UPT ;  /* 0x0000003005057892 */ /* 0x000fe4000f8ec0ff */
[----:B------:R-:W-:Y:S02]  /*41c0*/  ULOP3.LUT UR4, UR4, 0x30, URZ, 0xc0, !UPT ;  /* 0x0000003004047892 */ /* 0x000fe4000f8ec0ff */
[----:B------:R-:W-:Y:S01]  /*41d0*/  UPRMT UR41, UR40, 0x5410, UR66 ;  /* 0x0000541028297896 */ /* 0x000fe20008000042 */
[----:B------:R-:W-:Y:S01]  /*41e0*/  UMOV UR26, URZ ;  /* 0x000000ff001a7c82 */ /* 0x000fe20008000000 */
[----:B------:R-:W-:Y:S01]  /*41f0*/  UMOV UR28, UR62 ;  /* 0x0000003e001c7c82 */ /* 0x000fe20008000000 */
[----:B------:R-:W-:Y:S01]  /*4200*/  UMOV UR27, UR61 ;  /* 0x0000003d001b7c82 */ /* 0x000fe20008000000 */
[----:B------:R-:W-:Y:S01]  /*4210*/  UMOV UR10, UR29 ;  /* 0x0000001d000a7c82 */ /* 0x000fe20008000000 */
[----:B------:R-:W-:-:S02]  /*4220*/  UPRMT UR39, UR6, 0x5410, UR65 ;  /* 0x0000541006277896 */ /* 0x000fc40008000041 */
[----:B------:R-:W-:Y:S02]  /*4230*/  UPRMT UR37, UR5, 0x5410, UR64 ;  /* 0x0000541005257896 */ /* 0x000fe40008000040 */
[----:B------:R-:W-:Y:S01]  /*4240*/  UPRMT UR35, UR4, 0x5410, UR63 ;  /* 0x0000541004237896 */ /* 0x000fe2000800003f */
[----:B------:R-:W-:Y:S01]  /*4250*/  UMOV UR40, URZ ;  /* 0x000000ff00287c82 */ /* 0x000fe20008000000 */
[----:B------:R-:W-:Y:S01]  /*4260*/  UMOV UR38, URZ ;  /* 0x000000ff00267c82 */ /* 0x000fe20008000000 */
[----:B-1----:R-:W-:Y:S01]  /*4270*/  UMOV UR36, URZ ;  /* 0x000000ff00247c82 */ /* 0x002fe20008000000 */
[----:B------:R-:W-:-:S08]  /*4280*/  UMOV UR34, URZ ;  /* 0x000000ff00227c82 */ /* 0x000fd00008000000 */
.L_x_76:
[----:B------:R-:W-:Y:S02]  /*4290*/  UIADD3 UR28, UPT, UPT, UR28, 0x1, URZ ;  /* 0x000000011c1c7890 */ /* 0x000fe4000fffe0ff */
[----:B---3--:R-:W-:Y:S02]  /*42a0*/  ULEA UR7, UR10, UR31, 0x3 ;  /* 0x0000001f0a077291 */ /* 0x008fe4000f8e18ff */
[----:B------:R-:W-:Y:S01]  /*42b0*/  UISETP.NE.AND UP2, UPT, UR28, URZ, UPT ;  /* 0x000000ff1c00728c */ /* 0x000fe2000bf45270 */
[----:B----4-:R-:W-:Y:S10]  /*42c0*/  @P1 BRA `(.L_x_74) ;  /* 0x00000000000c1947 */ /* 0x010ff40003800000 */
[----:B--2---:R-:W-:Y:S04]  /*42d0*/  SHF.L.U32 R2, R3, 0x1f, RZ ;  /* 0x0000001f03027819 */ /* 0x004fe800000006ff */
[----:B------:R-:W1:Y:S02]  /*42e0*/  SYNCS.PHASECHK.TRANS64.TRYWAIT P0, [UR7], R2 ;  /* 0x00000002ff0075a7 */ /* 0x000e640008001107 */
[----:B-1----:R-:W-:Y:S05]  /*42f0*/  @!P0 BRA `(.L_x_75) ;  /* 0x0000007400f88947 */ /* 0x002fea0003800000 */
.L_x_74:
[----:B------:R-:W-:Y:S01]  /*4300*/  UISETP.NE.AND UP0, UPT, UR27, 0x1, UPT ;  /* 0x000000011b00788c */ /* 0x000fe2000bf05270 */
[----:B------:R-:W-:Y:S01]  /*4310*/  PLOP3.LUT P1, PT, PT, PT, PT, 0x80, 0x8 ;  /* 0x000000000008781c */ /* 0x000fe20003f2f070 */
[----:B------:R-:W-:Y:S02]  /*4320*/  UIADD3 UR4, UPT, UPT, UR10, 0x1, URZ ;  /* 0x000000010a047890 */ /* 0x000fe4000fffe0ff */
[----:B------:R-:W-:Y:S02]  /*4330*/  ULEA UR6, UR10, UR52, 0x9 ;  /* 0x000000340a067291 */ /* 0x000fe4000f8e48ff */
[----:B------:R-:W-:Y:S01]  /*4340*/  UISETP.NE.AND UP1, UPT, UR4, 0x8, UPT ;  /* 0x000000080400788c */ /* 0x000fe2000bf25270 */
[----:B------:R-:W-:Y:S01]  /*4350*/  PLOP3.LUT P0, PT, PT, PT, UP0, 0x80, 0x8 ;  /* 0x000000000008781c */ /* 0x000fe20003f0f008 */
[----:B------:R-:W-:Y:S02]  /*4360*/  ULEA UR24, UR10, UR53, 0x5 ;  /* 0x000000350a187291 */ /* 0x000fe4000f8e28ff */
[----:B------:R-:W-:Y:S02]  /*4370*/  USEL UR5, URZ, 0x1, UP1 ;  /* 0x00000001ff057887 */ /* 0x000fe40008800000 */
[----:B------:R-:W-:Y:S02]  /*4380*/  USEL UR29, UR4, URZ, UP1 ;  /* 0x000000ff041d7287 */ /* 0x000fe40008800000 */
[----:B------:R-:W-:Y:S02]  /*4390*/  ULEA UR22, UR10, UR54, 0x5 ;  /* 0x000000360a167291 */ /* 0x000fe4000f8e28ff */
[----:B------:R-:W-:Y:S01]  /*43a0*/  @UP0 ULEA UR4, UR29, UR31, 0x3 ;  /* 0x0000001f1d040291 */ /* 0x000fe2000f8e18ff */
[----:B------:R-:W-:Y:S01]  /*43b0*/  LOP3.LUT R3, R3, UR5, RZ, 0x3c, !PT ;  /* 0x0000000503037c12 */ /* 0x000fe2000f8e3cff */
[----:B------:R-:W-:Y:S02]  /*43c0*/  UISETP.NE.U32.AND UP0, UPT, UR26, URZ, UPT ;  /* 0x000000ff1a00728c */ /* 0x000fe4000bf05070 */
[----:B------:R-:W-:Y:S01]  /*43d0*/  UIADD3 UR20, UPT, UPT, UR6, 0x2, URZ ;  /* 0x0000000206147890 */ /* 0x000fe2000fffe0ff */
[----:B-12---:R-:W-:Y:S01]  /*43e0*/  @P0 SHF.L.U32 R0, R3, 0x1f, RZ ;  /* 0x0000001f03000819 */ /* 0x006fe200000006ff */
[----:B------:R-:W-:Y:S02]  /*43f0*/  UIADD3 UR16, UPT, UPT, UR6, 0x4, URZ ;  /* 0x0000000406107890 */ /* 0x000fe4000fffe0ff */
[----:B------:R-:W-:Y:S01]  /*4400*/  UIADD3 UR12, UPT, UPT, UR6, 0x6, URZ ;  /* 0x00000006060c7890 */ /* 0x000fe2000fffe0ff */
[----:B------:R3:W4:Y:S01]  /*4410*/  @P0 SYNCS.PHASECHK.TRANS64.TRYWAIT P1, [UR4], R0 ;  /* 0x00000000ff0005a7 */ /* 0x0007220008021104 */
[----:B------:R-:W-:Y:S02]  /*4420*/  ULEA UR4, UR10, UR44, 0xa ;  /* 0x0000002c0a047291 */ /* 0x000fe4000f8e50ff */
[----:B------:R-:W-:Y:S02]  /*4430*/  UIADD3 UR30, UPT, UPT, UR7, 0x40, URZ ;  /* 0x00000040071e7890 */ /* 0x000fe4000fffe0ff */
[----:B------:R-:W-:Y:S02]  /*4440*/  UIADD3 UR18, UPT, UPT, UR4, 0x2, URZ ;  /* 0x0000000204127890 */ /* 0x000fe4000fffe0ff */
[----:B------:R-:W-:Y:S02]  /*4450*/  UIADD3 UR14, UPT, UPT, UR4, 0x4, URZ ;  /* 0x00000004040e7890 */ /* 0x000fe4000fffe0ff */
[----:B------:R-:W-:Y:S02]  /*4460*/  UIADD3 UR8, UPT, UPT, UR4, 0x6, URZ ;  /* 0x0000000604087890 */ /* 0x000fe4000fffe0ff */
[----:B------:R-:W-:Y:S01]  /*4470*/  UIADD3 UR27, UPT, UPT, UR27, -0x1, URZ ;  /* 0xffffffff1b1b7890 */ /* 0x000fe2000fffe0ff */
[----:B------:R-:W-:Y:S01]  /*4480*/  UMOV UR25, 0x4008 ;  /* 0x0000400800197882 */ /* 0x000fe20000000000 */
[----:B------:R-:W-:Y:S01]  /*4490*/  UMOV UR23, 0x4008 ;  /* 0x0000400800177882 */ /* 0x000fe20000000000 */
[----:B------:R3:W-:Y:S01]  /*44a0*/  UTCCP.T.S.4x32dp128bit tmem[UR32+0x80], gdesc[UR24] ;  /* 0x00008018200079e7 */ /* 0x0007e20009100000 */
[----:B------:R3:W-:Y:S01]  /*44b0*/  UTCCP.T.S.4x32dp128bit tmem[UR32+0x84], gdesc[UR22] ;  /* 0x00008416200079e7 */ /* 0x0007e20009100000 */
[----:B------:R-:W-:Y:S01]  /*44c0*/  UMOV UR7, 0x40004040 ;  /* 0x4000404000077882 */ /* 0x000fe20000000000 */
[----:B------:R-:W-:Y:S01]  /*44d0*/  UMOV UR5, 0x40004040 ;  /* 0x4000404000057882 */ /* 0x000fe20000000000 */
[----:B------:R-:W-:Y:S01]  /*44e0*/  UMOV UR21, 0x40004040 ;  /* 0x4000404000157882 */ /* 0x000fe20000000000 */
[----:B------:R3:W-:Y:S01]  /*44f0*/  UTCQMMA gdesc[UR4], gdesc[UR6], tmem[UR11], tmem[UR40], idesc[UR41], tmem[UR42], UP0 ;  /* 0x002a280604007dea */ /* 0x0007e2000800030b */
[----:B------:R-:W-:Y:S01]  /*4500*/  UMOV UR19, 0x40004040 ;  /* 0x4000404000137882 */ /* 0x000fe20000000000 */
[----:B------:R-:W-:Y:S01]  /*4510*/  UMOV UR17, 0x40004040 ;  /* 0x4000404000117882 */ /* 0x000fe20000000000 */
[----:B------:R3:W-:Y:S01]  /*4520*/  UTCQMMA gdesc[UR18], gdesc[UR20], tmem[UR11], tmem[UR38], idesc[UR39], tmem[UR50], UPT ;  /* 0x0032261412007dea */ /* 0x0007e2000b80030b */
[----:B------:R-:W-:Y:S01]  /*4530*/  UMOV UR15, 0x40004040 ;  /* 0x40004040000f7882 */ /* 0x000fe20000000000 */
[----:B------:R-:W-:Y:S01]  /*4540*/  UMOV UR13, 0x40004040 ;  /* 0x40004040000d7882 */ /* 0x000fe20000000000 */
[----:B------:R3:W-:Y:S01]  /*4550*/  UTCQMMA gdesc[UR14], gdesc[UR16], tmem[UR11], tmem[UR36], idesc[UR37], tmem[UR48], UPT ;  /* 0x003024100e007dea */ /* 0x0007e2000b80030b */
[----:B------:R-:W-:Y:S01]  /*4560*/  UMOV UR9, 0x40004040 ;  /* 0x4000404000097882 */ /* 0x000fe20000000000 */
[----:B------:R-:W-:Y:S01]  /*4570*/  UMOV UR26, 0x1 ;  /* 0x00000001001a7882 */ /* 0x000fe20000000000 */
[----:B------:R3:W-:Y:S01]  /*4580*/  UTCQMMA gdesc[UR8], gdesc[UR12], tmem[UR11], tmem[UR34], idesc[UR35], tmem[UR46], UPT ;  /* 0x002e220c08007dea */ /* 0x0007e2000b80030b */
[----:B------:R3:W-:Y:S01]  /*4590*/  UTCBAR.MULTICAST [UR30], URZ, UR33 ;  /* 0x000000ff1e0073e9 */ /* 0x0007e20008000821 */
[----:B------:R-:W-:Y:S01]  /*45a0*/  UMOV UR10, UR29 ;  /* 0x0000001d000a7c82 */ /* 0x000fe20008000000 */
[----:B------:R-:W-:Y:S05]  /*45b0*/  BRA.U UP2, `(.L_x_76) ;  /* 0xfffffffd02347547 */ /* 0x000fea000b83ffff */
.L_x_73:
[----:B---3--:R-:W-:Y:S01]  /*45c0*/  UIADD3 UR5, UPT, UPT, UR56, 0xe0, URZ ;  /* 0x000000e038057890 */ /* 0x008fe2000fffe0ff */
[----:B------:R-:W-:Y:S01]  /*45d0*/  R2UR UR6, R91 ;  /* 0x000000005b0672ca */ /* 0x000fe200000e0000 */
[----:B------:R-:W-:Y:S01]  /*45e0*/  UIADD3 UR4, UPT, UPT, UR58, 0x1, URZ ;  /* 0x000000013a047890 */ /* 0x000fe2000fffe0ff */
[----:B------:R-:W-:-:S03]  /*45f0*/  ISETP.NE.AND P0, PT, R9, 0x2, PT ;  /* 0x000000020900780c */ /* 0x000fc60003f05270 */
[----:B------:R-:W-:Y:S01]  /*4600*/  UISETP.NE.AND UP0, UPT, UR4, 0x2, UPT ;  /* 0x000000020400788c */ /* 0x000fe2000bf05270 */
[----:B--2---:R-:W-:Y:S02]  /*4610*/  SEL R0, RZ, 0x1, P0 ;  /* 0x00000001ff007807 */ /* 0x004fe40000000000 */
[----:B------:R2:W-:Y:S01]  /*4620*/  UTCBAR [UR5], URZ ;  /* 0x000000ff050073e9 */ /* 0x0005e200080000ff */
[----:B------:R-:W-:Y:S01]  /*4630*/  SEL R9, R9, RZ, P0 ;  /* 0x000000ff09097207 */ /* 0x000fe20000000000 */
[----:B------:R-:W-:Y:S01]  /*4640*/  USEL UR58, UR4, URZ, UP0 ;  /* 0x000000ff043a7287 */ /* 0x000fe20008000000 */
[----:B------:R-:W-:Y:S02]  /*4650*/  LOP3.LUT R8, R8, R0, RZ, 0x3c, !PT ;  /* 0x0000000008087212 */ /* 0x000fe400078e3cff */
[----:B------:R-:W-:Y:S02]  /*4660*/  UIADD3 UR26, UPT, UPT, UR55, UR6, URZ ;  /* 0x00000006371a7290 */ /* 0x000fe4000fffe0ff */
[----:B------:R-:W-:-:S06]  /*4670*/  USEL UR6, URZ, 0x1, UP0 ;  /* 0x00000001ff067887 */ /* 0x000fcc0008000000 */
[----:B------:R-:W-:Y:S01]  /*4680*/  LOP3.LUT R10, R10, UR6, RZ, 0x3c, !PT ;  /* 0x000000060a0a7c12 */ /* 0x000fe2000f8e3cff */
[----:B------:R-:W-:Y:S06]  /*4690*/  BRA.U UP3, `(.L_x_77) ;  /* 0xfffffff103dc7547 */ /* 0x000fec000b83ffff */
[----:B------:R-:W3:Y:S01]  /*46a0*/  S2UR UR7, SR_CgaCtaId ;  /* 0x00000000000779c3 */ /* 0x000ee20000008800 */
[----:B------:R-:W-:Y:S01]  /*46b0*/  ELECT P0, URZ, PT ;  /* 0x0000000000ff782f */ /* 0x000fe20003800000 */
[----:B------:R-:W-:Y:S01]  /*46c0*/  IMAD.MOV.U32 R0, RZ, RZ, 0x1 ;  /* 0x00000001ff007424 */ /* 0x000fe200078e00ff */
[----:B------:R-:W-:Y:S01]  /*46d0*/  UIADD3 UR31, UPT, UPT, UR31, 0xf0, URZ ;  /* 0x000000f01f1f7890 */ /* 0x000fe2000fffe0ff */
[----:B------:R-:W-:Y:S01]  /*46e0*/  SHF.L.U32 R2, R10, 0x1f, RZ ;  /* 0x0000001f0a027819 */ /* 0x000fe200000006ff */
[----:B------:R-:W-:-:S03]  /*46f0*/  UMOV UR4, 0x40 ;  /* 0x0000004000047882 */ /* 0x000fc60000000000 */
[----:B------:R-:W-:Y:S01]  /*4700*/  UVIRTCOUNT.DEALLOC.SMPOOL 0x80 ;  /* 0x000000800000784c */ /* 0x000fe20000000000 */
[----:B---3--:R-:W-:Y:S02]  /*4710*/  ULEA UR7, UR7, UR4, 0x18 ;  /* 0x0000000407077291 */ /* 0x008fe4000f8ec0ff */
[----:B------:R-:W-:-:S07]  /*4720*/  ULEA UR4, UR58, UR31, 0x3 ;  /* 0x0000001f3a047291 */ /* 0x000fce000f8e18ff */
[----:B------:R3:W-:Y:S02]  /*4730*/  @P0 STS.U8 [UR7+0x1c], R0 ;  /* 0x00001c00ff000988 */ /* 0x0007e40008000007 */
[----:B------:R-:W1:Y:S02]  /*4740*/  SYNCS.PHASECHK.TRANS64.TRYWAIT P0, [UR4], R2 ;  /* 0x00000002ff0075a7 */ /* 0x000e640008001104 */
[----:B-1-3--:R-:W-:Y:S05]  /*4750*/  @!P0 BRA `(.L_x_78) ;  /* 0x0000007000f88947 */ /* 0x00afea0003800000 */
.L_x_189:
[----:B------:R-:W-:-:S04]  /*4760*/  UIADD3 UR4, UPT, UPT, UR58, 0x1, URZ ;  /* 0x000000013a047890 */ /* 0x000fc8000fffe0ff */
[----:B------:R-:W-:-:S04]  /*4770*/  UISETP.NE.AND UP0, UPT, UR4, 0x2, UPT ;  /* 0x000000020400788c */ /* 0x000fc8000bf05270 */
[----:B--2---:R-:W-:Y:S02]  /*4780*/  USEL UR5, URZ, 0x1, UP0 ;  /* 0x00000001ff057887 */ /* 0x004fe40008000000 */
[----:B------:R-:W-:-:S04]  /*4790*/  USEL UR4, UR4, URZ, UP0 ;  /* 0x000000ff04047287 */ /* 0x000fc80008000000 */
[----:B------:R-:W-:Y:S01]  /*47a0*/  ULEA UR4, UR4, UR31, 0x3 ;  /* 0x0000001f04047291 */ /* 0x000fe2000f8e18ff */
[----:B-1----:R-:W-:-:S04]  /*47b0*/  LOP3.LUT R2, R10, UR5, RZ, 0x3c, !PT ;  /* 0x000000050a027c12 */ /* 0x002fc8000f8e3cff */
[----:B------:R-:W-:-:S04]  /*47c0*/  SHF.L.U32 R2, R2, 0x1f, RZ ;  /* 0x0000001f02027819 */ /* 0x000fc800000006ff */
[----:B------:R-:W1:Y:S02]  /*47d0*/  SYNCS.PHASECHK.TRANS64.TRYWAIT P0, [UR4], R2 ;  /* 0x00000002ff0075a7 */ /* 0x000e640008001104 */
[----:B-1----:R-:W-:Y:S05]  /*47e0*/  @!P0 BRA `(.L_x_79) ;  /* 0x0000007000ec8947 */ /* 0x002fea0003800000 */
.L_x_191:
[----:B------:R-:W-:Y:S01]  /*47f0*/  NOP ;  /* 0x0000000000007918 */ /* 0x000fe20000000000 */
[----:B-1----:R-:W1:Y:S01]  /*4800*/  LDS R0, [UR7+0x14] ;  /* 0x00001407ff007984 */ /* 0x002e620008000800 */
[----:B------:R-:W-:Y:S01]  /*4810*/  ULOP3.LUT UR4, UR32, 0xffff, URZ, 0xc0, !UPT ;  /* 0x0000ffff20047892 */ /* 0x000fe2000f8ec0ff */
[----:B------:R-:W-:Y:S01]  /*4820*/  UMOV UR5, 0xffff ;  /* 0x0000ffff00057882 */ /* 0x000fe20000000000 */
[----:B------:R-:W-:Y:S02]  /*4830*/  UMOV UR6, 0x1 ;  /* 0x0000000100067882 */ /* 0x000fe40000000000 */
[----:B------:R-:W-:-:S04]  /*4840*/  USHF.R.U32.HI UR4, URZ, 0x5, UR4 ;  /* 0x00000005ff047899 */ /* 0x000fc80008011604 */
[----:B------:R-:W-:Y:S02]  /*4850*/  USHF.L.U32 UR5, UR5, UR4, URZ ;  /* 0x0000000405057299 */ /* 0x000fe400080006ff */
[----:B------:R-:W-:-:S04]  /*4860*/  USHF.L.U32 UR4, UR6, UR4, URZ ;  /* 0x0000000406047299 */ /* 0x000fc800080006ff */
[----:B-1----:R-:W-:-:S04]  /*4870*/  LOP3.LUT R0, R0, UR5, RZ, 0xc0, !PT ;  /* 0x0000000500007c12 */ /* 0x002fc8000f8ec0ff */
[----:B------:R-:W-:-:S13]  /*4880*/  ISETP.NE.AND P0, PT, R0, UR5, PT ;  /* 0x0000000500007c0c */ /* 0x000fda000bf05270 */
[----:B------:R-:W-:Y:S05]  /*4890*/  @P0 BRA `(.L_x_80) ;  /* 0x0000000000580947 */ /* 0x000fea0003800000 */
[----:B------:R-:W1:Y:S02]  /*48a0*/  LDS R0, [UR7+0x18] ;  /* 0x00001807ff007984 */ /* 0x000e640008000800 */
[----:B-1----:R-:W-:-:S04]  /*48b0*/  LOP3.LUT R0, R0, UR4, RZ, 0xc0, !PT ;  /* 0x0000000400007c12 */ /* 0x002fc8000f8ec0ff */
[----:B------:R-:W-:-:S13]  /*48c0*/  ISETP.NE.AND P0, PT, R0, UR4, PT ;  /* 0x0000000400007c0c */ /* 0x000fda000bf05270 */
[----:B------:R-:W-:Y:S05]  /*48d0*/  @P0 BRA `(.L_x_81) ;  /* 0x00000000003c0947 */ /* 0x000fea0003800000 */
[----:B------:R-:W1:Y:S01]  /*48e0*/  S2R R2, SR_LANEID ;  /* 0x0000000000027919 */ /* 0x000e620000000000 */
[----:B------:R-:W-:-:S06]  /*48f0*/  ULOP3.LUT UR5, URZ, UR5, URZ, 0x33, !UPT ;  /* 0x00000005ff057292 */ /* 0x000fcc000f8e33ff */
[----:B------:R-:W-:-:S04]  /*4900*/  IMAD.U32 R0, RZ, RZ, UR5 ;  /* 0x00000005ff007e24 */ /* 0x000fc8000f8e00ff */
[----:B------:R2:W3:Y:S02]  /*4910*/  REDUX UR8, R0 ;  /* 0x00000000000873c4 */ /* 0x0004e40000000000 */
[----:B------:R1:W-:Y:S01]  /*4920*/  UTCATOMSWS.AND URZ, UR5 ;  /* 0x0000000500ff79e3 */ /* 0x0003e20008000000 */
[----:B--2---:R-:W-:Y:S01]  /*4930*/  LOP3.LUT R0, RZ, UR4, RZ, 0x33, !PT ;  /* 0x00000004ff007c12 */ /* 0x004fe2000f8e33ff */
[----:B------:R-:W-:Y:S02]  /*4940*/  VOTEU.ANY UR4, UPT, PT ;  /* 0x0000000000047886 */ /* 0x000fe400038e0100 */
[----:B------:R-:W-:Y:S02]  /*4950*/  UFLO.U32 UR4, UR4 ;  /* 0x00000004000472bd */ /* 0x000fe400080e0000 */
[----:B------:R-:W2:Y:S04]  /*4960*/  REDUX UR6, R0 ;  /* 0x00000000000673c4 */ /* 0x000ea80000000000 */
[----:B-1----:R-:W-:-:S02]  /*4970*/  ISETP.EQ.U32.AND P0, PT, R2, UR4, PT ;  /* 0x0000000402007c0c */ /* 0x002fc4000bf02070 */
[----:B---3--:R-:W-:-:S11]  /*4980*/  MOV R2, UR8 ;  /* 0x0000000800027c02 */ /* 0x008fd60008000f00 */
[----:B------:R1:W-:Y:S01]  /*4990*/  @P0 ATOMS.AND RZ, [UR7+0x14], R2 ;  /* 0x00001402ffff098c */ /* 0x0003e2000a800007 */
[----:B--2---:R-:W-:-:S05]  /*49a0*/  IMAD.U32 R0, RZ, RZ, UR6 ;  /* 0x00000006ff007e24 */ /* 0x004fca000f8e00ff */
[----:B------:R1:W-:Y:S01]  /*49b0*/  @P0 ATOMS.AND RZ, [UR7+0x18], R0 ;  /* 0x00001800ffff098c */ /* 0x0003e2000a800007 */
[----:B------:R-:W-:Y:S05]  /*49c0*/  BRA `(.L_x_82) ;  /* 0x0000000000147947 */ /* 0x000fea0003800000 */
.L_x_81:
[----:B------:R-:W-:Y:S02]  /*49d0*/  MOV R2, 0x49f0 ;  /* 0x000049f000027802 */ /* 0x000fe40000000f00 */
[----:B----45:R-:W-:Y:S05]  /*49e0*/  CALL.REL.NOINC `($__internal_0_$__cuda_sm10x_tcgen05_guardrail_trap_col_being_dealloced_not_returned_by_alloc) ;  /* 0x0000007400b87944 */ /* 0x030fea0003c00000 */
[----:B------:R-:W-:Y:S05]  /*49f0*/  BRA `(.L_x_82) ;  /* 0x0000000000087947 */ /* 0x000fea0003800000 */
.L_x_80:
[----:B------:R-:W-:Y:S02]  /*4a00*/  MOV R2, 0x4a20 ;  /* 0x00004a2000027802 */ /* 0x000fe40000000f00 */
[----:B----45:R-:W-:Y:S05]  /*4a10*/  CALL.REL.NOINC `($__internal_2_$__cuda_sm10x_tcgen05_guardrail_trap_unallocated_columns_being_dealloced) ;  /* 0x0000007400c47944 */ /* 0x030fea0003c00000 */
.L_x_82:
[----:B------:R-:W-:Y:S01]  /*4a20*/  NOP ;  /* 0x0000000000007918 */ /* 0x000fe20000000000 */
[----:B------:R-:W-:Y:S05]  /*4a30*/  EXIT ;  /* 0x000000000000794d */ /* 0x000fea0003800000 */
.L_x_64:
[----:B------:R-:W-:-:S09]  /*4a40*/  UISETP.NE.OR UP0, UPT, UR20, 0x3, !UP3 ;  /* 0x000000031400788c */ /* 0x000fd2000df05670 */
[----:B------:R-:W-:Y:S05]  /*4a50*/  BRA.U UP0, `(.L_x_83) ;  /* 0x00000015009c7547 */ /* 0x000fea000b800000 */
[----:B------:R-:W2:Y:S01]  /*4a60*/  LDCU.64 UR4, c[0x0][0xc88] ;  /* 0x00019100ff0477ac */ /* 0x000ea20008000a00 */
[----:B------:R-:W3:Y:S01]  /*4a70*/  LDC.64 R12, c[0x0][0x348] ;  /* 0x0000d200ff0c7b82 */ /* 0x000ee20000000a00 */
[----:B------:R-:W-:Y:S02]  /*4a80*/  HFMA2 R9, -RZ, RZ, 0, 0 ;  /* 0x00000000ff097431 */ /* 0x000fe400000001ff */
[----:B------:R-:W-:Y:S01]  /*4a90*/  IMAD.MOV.U32 R11, RZ, RZ, 0x1 ;  /* 0x00000001ff0b7424 */ /* 0x000fe200078e00ff */
[----:B------:R-:W4:Y:S01]  /*4aa0*/  LDCU UR35, c[0x0][0x370] ;  /* 0x00006e00ff2377ac */ /* 0x000f220008000800 */
[----:B------:R-:W-:Y:S01]  /*4ab0*/  IMAD.MOV.U32 R10, RZ, RZ, RZ ;  /* 0x000000ffff0a7224 */ /* 0x000fe200078e00ff */
[----:B------:R-:W-:Y:S01]  /*4ac0*/  MOV R3, 0x1000 ;  /* 0x0000100000037802 */ /* 0x000fe20000000f00 */
[----:B------:R-:W4:Y:S01]  /*4ad0*/  LDCU.128 UR40, c[0x0][0xf10] ;  /* 0x0001e200ff2877ac */ /* 0x000f220008000c00 */
[----:B------:R-:W1:Y:S01]  /*4ae0*/  LDCU UR34, c[0x0][0x374] ;  /* 0x00006e80ff2277ac */ /* 0x000e620008000800 */
[----:B------:R-:W1:Y:S01]  /*4af0*/  LDCU.64 UR32, c[0x0][0xc90] ;  /* 0x00019200ff2077ac */ /* 0x000e620008000a00 */
[----:B--2---:R-:W-:Y:S01]  /*4b00*/  UISETP.NE.U32.AND UP0, UPT, UR4, URZ, UPT ;  /* 0x000000ff0400728c */ /* 0x004fe2000bf05070 */
[----:B------:R-:W2:Y:S01]  /*4b10*/  LDCU UR15, c[0x0][0xf0c] ;  /* 0x0001e180ff0f77ac */ /* 0x000ea20008000800 */
[----:B------:R-:W2:Y:S01]  /*4b20*/  LDCU UR44, c[0x0][0xf20] ;  /* 0x0001e400ff2c77ac */ /* 0x000ea20008000800 */
[----:B------:R-:W2:Y:S01]  /*4b30*/  LDCU UR4, c[0x0][0xf30] ;  /* 0x0001e600ff0477ac */ /* 0x000ea20008000800 */
[----:B----4-:R-:W-:-:S02]  /*4b40*/  UIMAD.WIDE.U32 UR6, UR35, UR40, URZ ;  /* 0x00000028230672a5 */ /* 0x010fc4000f8e00ff */
[----:B-1----:R-:W-:Y:S02]  /*4b50*/  UIMAD.WIDE.U32 UR8, UR34, UR43, URZ ;  /* 0x0000002b220872a5 */ /* 0x002fe4000f8e00ff */
[----:B------:R-:W-:Y:S02]  /*4b60*/  UISETP.NE.AND.EX UP6, UPT, UR5, URZ, UPT, UP0 ;  /* 0x000000ff0500728c */ /* 0x000fe4000bfc5300 */
[----:B------:R-:W-:Y:S02]  /*4b70*/  UISETP.NE.AND UP0, UPT, UR45, 0x1, UPT ;  /* 0x000000012d00788c */ /* 0x000fe4000bf05270 */
[----:B------:R-:W-:Y:S01]  /*4b80*/  UISETP.NE.U32.AND UP0, UPT, UR32, URZ, UPT ;  /* 0x000000ff2000728c */ /* 0x000fe2000bf05070 */
[----:B------:R-:W-:Y:S01]  /*4b90*/  UMOV UR21, 0x400 ;  /* 0x0000040000157882 */ /* 0x000fe20000000000 */
[----:B------:R-:W-:Y:S01]  /*4ba0*/  UMOV UR6, UR7 ;  /* 0x0000000700067c82 */ /* 0x000fe20008000000 */
[----:B------:R-:W-:Y:S01]  /*4bb0*/  UMOV UR5, UR9 ;  /* 0x0000000900057c82 */ /* 0x000fe20008000000 */
[----:B------:R-:W-:-:S02]  /*4bc0*/  USEL UR39, URZ, 0x1, UP4 ;  /* 0x00000001ff277887 */ /* 0x000fc4000a000000 */
[----:B------:R-:W-:Y:S02]  /*4bd0*/  UISETP.GE.AND UP2, UPT, UR45, 0x1, UPT ;  /* 0x000000012d00788c */ /* 0x000fe4000bf46270 */
[----:B------:R-:W-:Y:S01]  /*4be0*/  UISETP.NE.AND.EX UP5, UPT, UR33, URZ, UPT, UP0 ;  /* 0x000000ff2100728c */ /* 0x000fe2000bfa5300 */
[----:B------:R-:W-:Y:S01]  /*4bf0*/  UMOV UR25, URZ ;  /* 0x000000ff00197c82 */ /* 0x000fe20008000000 */
[----:B------:R-:W-:Y:S01]  /*4c00*/  UPLOP3.LUT UP3, UPT, UPT, UPT, UPT, 0x40, 0x4 ;  /* 0x000000000004789c */ /* 0x000fe20003f6e870 */
[----:B------:R-:W1:Y:S01]  /*4c10*/  LDCU.64 UR22, c[0x0][0xf28] ;  /* 0x0001e500ff1677ac */ /* 0x000e620008000a00 */
[----:B------:R-:W-:Y:S02]  /*4c20*/  ULEA UR21, UR57, UR21, 0x18 ;  /* 0x0000001539157291 */ /* 0x000fe4000f8ec0ff */
[----:B--2---:R-:W-:Y:S02]  /*4c30*/  UISETP.NE.AND UP2, UPT, UR15, 0x1, UPT ;  /* 0x000000010f00788c */ /* 0x004fe4000bf45270 */
[----:B------:R-:W-:-:S02]  /*4c40*/  USHF.R.U32.HI UR38, URZ, UR41, UR6 ;  /* 0x00000029ff267299 */ /* 0x000fc40008011606 */
[----:B------:R-:W-:Y:S02]  /*4c50*/  USHF.R.U32.HI UR37, URZ, UR44, UR5 ;  /* 0x0000002cff257299 */ /* 0x000fe40008011605 */
[----:B------:R-:W-:Y:S02]  /*4c60*/  UISETP.NE.AND UP0, UPT, UR42, 0x1, UPT ;  /* 0x000000012a00788c */ /* 0x000fe4000bf05270 */
[----:B---3--:R-:W-:-:S11]  /*4c70*/  UISETP.NE.AND UP4, UPT, UR4, 0x1, UPT ;  /* 0x000000010400788c */ /* 0x008fd6000bf85270 */
.L_x_94:
[C---:B------:R-:W-:Y:S02]  /*4c80*/  LEA R8, R10.reuse, UR21, 0x3 ;  /* 0x000000150a087c11 */ /* 0x040fe4000f8e18ff */
[----:B------:R-:W-:Y:S02]  /*4c90*/  SHF.L.U32 R0, R9, 0x1f, RZ ;  /* 0x0000001f09007819 */ /* 0x000fe400000006ff */
[----:B------:R-:W-:Y:S02]  /*4ca0*/  LEA R4, R10, UR21, 0x4 ;  /* 0x000000150a047c11 */ /* 0x000fe4000f8e20ff */
[----:B------:R-:W2:Y:S02]  /*4cb0*/  SYNCS.PHASECHK.TRANS64.TRYWAIT P0, [R8+URZ+0xc0], R0 ;  /* 0x0000c000080075a7 */ /* 0x000ea400080011ff */
[----:B--23--:R-:W-:Y:S05]  /*4cc0*/  @!P0 BRA `(.L_x_84) ;  /* 0x0000006c00cc8947 */ /* 0x00cfea0003800000 */
.L_x_192:
[----:B------:R-:W3:Y:S01]  /*4cd0*/  LDS.128 R4, [R4+0x130] ;  /* 0x0001300004047984 */ /* 0x000ee20000000c00 */
[----:B------:R-:W-:Y:S01]  /*4ce0*/  UISETP.GE.AND UP0, UPT, UR45, 0x1, UPT ;  /* 0x000000012d00788c */ /* 0x000fe2000bf06270 */
[----:B------:R-:W-:Y:S01]  /*4cf0*/  @!PT LDS RZ, [RZ] ;  /* 0x00000000fffff984 */ /* 0x000fe20000000800 */
[----:B------:R-:W-:Y:S01]  /*4d00*/  @!PT LDS RZ, [RZ] ;  /* 0x00000000fffff984 */ /* 0x000fe20000000800 */
[----:B------:R-:W-:Y:S01]  /*4d10*/  @!PT LDS RZ, [RZ] ;  /* 0x00000000fffff984 */ /* 0x000fe20000000800 */
[----:B------:R-:W-:Y:S01]  /*4d20*/  @!PT LDS RZ, [RZ] ;  /* 0x00000000fffff984 */ /* 0x000fe20000000800 */
[----:B------:R4:W-:Y:S06]  /*4d30*/  MEMBAR.ALL.CTA ;  /* 0x0000000000007992 */ /* 0x0009ec0000008000 */
[----:B----4-:R-:W4:Y:S01]  /*4d40*/  FENCE.VIEW.ASYNC.S ;  /* 0x00000000000073c6 */ /* 0x010f220000000000 */
[----:B---3--:R-:W-:Y:S11]  /*4d50*/  LOP3.LUT P0, RZ, R6, 0x1, RZ, 0xc0, !PT ;  /* 0x0000000106ff7812 */ /* 0x008ff6000780c0ff */
[----:B------:R-:W-:Y:S02]  /*4d60*/  @!UPT UIADD3 URZ, UPT, UPT, URZ, URZ, URZ ;  /* 0x000000fffffff290 */ /* 0x000fe4000fffe0ff */
[----:B----4-:R-:W-:Y:S01]  /*4d70*/  VOTEU.ANY UP2, P0 ;  /* 0x0000000000ff7886 */ /* 0x010fe20000040100 */
[----:B------:R-:W-:Y:S11]  /*4d80*/  PLOP3.LUT P0, PT, PT, PT, UP2, 0x80, 0x8 ;  /* 0x000000000008781c */ /* 0x000ff60003f0f028 */
[----:B------:R-:W-:Y:S02]  /*4d90*/  @!UPT UIADD3 URZ, UPT, UPT, URZ, URZ, URZ ;  /* 0x000000fffffff290 */ /* 0x000fe4000fffe0ff */
[----:B--2---:R-:W-:Y:S02]  /*4da0*/  @P0 SHF.R.U32.HI R0, RZ, 0x10, R5 ;  /* 0x00000010ff000819 */ /* 0x004fe40000011605 */
[----:B------:R-:W-:Y:S02]  /*4db0*/  @P0 MOV R2, R4 ;  /* 0x0000000400020202 */ /* 0x000fe40000000f00 */
[----:B------:R-:W-:Y:S01]  /*4dc0*/  @P0 R2UR UR4, R0 ;  /* 0x00000000000402ca */ /* 0x000fe200000e0000 */
[----:B------:R-:W-:Y:S01]  /*4dd0*/  VIADD R0, R8, 0xd0 ;  /* 0x000000d008007836 */ /* 0x000fe20000000000 */
[----:B------:R-:W-:Y:S02]  /*4de0*/  @P0 LOP3.LUT R4, R5, 0xffff, RZ, 0xc0, !PT ;  /* 0x0000ffff05040812 */ /* 0x000fe400078ec0ff */
[----:B------:R-:W-:Y:S02]  /*4df0*/  @P0 R2UR UR6, R2 ;  /* 0x00000000020602ca */ /* 0x000fe400000e0000 */
[----:B------:R-:W-:Y:S02]  /*4e00*/  PRMT R0, RZ, 0x654, R0 ;  /* 0x00000654ff007816 */ /* 0x000fe40000000000 */
[----:B------:R-:W-:Y:S02]  /*4e10*/  @P0 R2UR UR5, R4 ;  /* 0x00000000040502ca */ /* 0x000fe400000e0000 */
[----:B------:R2:W-:Y:S03]  /*4e20*/  SYNCS.ARRIVE.TRANS64.RED.A1T0 RZ, [R0+URZ], RZ ;  /* 0x000000ff00ff79a7 */ /* 0x0005e600081004ff */
[----:B------:R-:W-:Y:S04]  /*4e30*/  @UP2 UMOV UR29, UR4 ;  /* 0x00000004001d2c82 */ /* 0x000fe80008000000 */
[----:B------:R-:W-:Y:S04]  /*4e40*/  @UP2 UMOV UR14, UR6 ;  /* 0x00000006000e2c82 */ /* 0x000fe80008000000 */
[----:B------:R-:W-:Y:S01]  /*4e50*/  @UP2 UMOV UR13, UR5 ;  /* 0x00000005000d2c82 */ /* 0x000fe20008000000 */
[----:B------:R-:W-:Y:S05]  /*4e60*/  BRA.U !UP0, `(.L_x_85) ;  /* 0x0000000108c07547 */ /* 0x000fea000b800000 */
[----:B------:R-:W-:Y:S02]  /*4e70*/  UIMAD.WIDE.U32 UR8, UR13, UR43, URZ ;  /* 0x0000002b0d0872a5 */ /* 0x000fe4000f8e00ff */
[----:B------:R-:W-:Y:S02]  /*4e80*/  UP2UR UR12, UPR, URZ, 0x4 ;  /* 0x00000004ff0c7883 */ /* 0x000fe40008000000 */
[----:B------:R-:W-:Y:S02]  /*4e90*/  UISETP.NE.AND UP2, UPT, UR42, 0x1, UPT ;  /* 0x000000012a00788c */ /* 0x000fe4000bf45270 */
[----:B------:R-:W-:Y:S02]  /*4ea0*/  UIMAD.WIDE.U32 UR10, UR14, UR40, URZ ;  /* 0x000000280e0a72a5 */ /* 0x000fe4000f8e00ff */
[----:B------:R-:W-:Y:S02]  /*4eb0*/  USEL UR4, UR34, UR37, !UP2 ;  /* 0x0000002522047287 */ /* 0x000fe4000d000000 */
[----:B------:R-:W-:Y:S02]  /*4ec0*/  UISETP.NE.AND UP0, UPT, UR15, 0x1, UPT ;  /* 0x000000010f00788c */ /* 0x000fe4000bf05270 */
[----:B------:R-:W-:Y:S02]  /*4ed0*/  UP2UR UR20, UPR, URZ, 0x2 ;  /* 0x00000002ff147883 */ /* 0x000fe40008000000 */
[----:B------:R-:W-:Y:S02]  /*4ee0*/  UISETP.NE.AND UP1, UPT, UR45, 0x1, UPT ;  /* 0x000000012d00788c */ /* 0x000fe4000bf25270 */
[----:B-1----:R-:W-:Y:S02]  /*4ef0*/  UIMAD.WIDE.U32 UR16, UR4, UR22, URZ ;  /* 0x00000016041072a5 */ /* 0x002fe4000f8e00ff */
[----:B------:R-:W-:Y:S01]  /*4f00*/  USEL UR7, UR35, UR38, !UP0 ;  /* 0x0000002623077287 */ /* 0x000fe2000c000000 */
[----:B------:R-:W-:Y:S02]  /*4f10*/  UMOV UR5, UR9 ;  /* 0x0000000900057c82 */ /* 0x000fe40008000000 */
[----:B------:R-:W-:Y:S02]  /*4f20*/  USHF.R.U32.HI UR6, URZ, UR44, UR5 ;  /* 0x0000002cff067299 */ /* 0x000fe40008011605 */
[----:B------:R-:W-:Y:S02]  /*4f30*/  UIMAD.WIDE.U32 UR18, UR7, UR22, URZ ;  /* 0x00000016071272a5 */ /* 0x000fe4000f8e00ff */
[----:B------:R-:W-:Y:S02]  /*4f40*/  USEL UR6, UR13, UR6, !UP2 ;  /* 0x000000060d067287 */ /* 0x000fe4000d000000 */
[----:B------:R-:W-:Y:S01]  /*4f50*/  UISETP.NE.AND UP2, UPT, UR12, URZ, UPT ;  /* 0x000000ff0c00728c */ /* 0x000fe2000bf45270 */
[----:B------:R-:W-:Y:S01]  /*4f60*/  UMOV UR5, UR11 ;  /* 0x0000000b00057c82 */ /* 0x000fe20008000000 */
[----:B------:R-:W-:Y:S02]  /*4f70*/  UIMAD.WIDE.U32 UR10, UR6, UR22, URZ ;  /* 0x00000016060a72a5 */ /* 0x000fe4000f8e00ff */
[----:B------:R-:W-:Y:S03]  /*4f80*/  USHF.R.U32.HI UR8, URZ, UR41, UR5 ;  /* 0x00000029ff087299 */ /* 0x000fe60008011605 */
[----:B------:R-:W-:Y:S02]  /*4f90*/  UMOV UR5, UR17 ;  /* 0x0000001100057c82 */ /* 0x000fe40008000000 */
[----:B------:R-:W-:Y:S03]  /*4fa0*/  @UP1 USHF.R.U32.HI UR4, URZ, UR23, UR5 ;  /* 0x00000017ff041299 */ /* 0x000fe60008011605 */
[----:B------:R-:W-:Y:S01]  /*4fb0*/  UMOV UR5, UR19 ;  /* 0x0000001300057c82 */ /* 0x000fe20008000000 */
[----:B------:R-:W-:Y:S02]  /*4fc0*/  UIMAD UR4, UR45, UR4, URZ ;  /* 0x000000042d0472a4 */ /* 0x000fe4000f8e02ff */
[----:B------:R-:W-:Y:S02]  /*4fd0*/  @UP1 USHF.R.U32.HI UR7, URZ, UR23, UR5 ;  /* 0x00000017ff071299 */ /* 0x000fe40008011605 */
[----:B------:R-:W-:Y:S02]  /*4fe0*/  USEL UR5, UR14, UR8, !UP0 ;  /* 0x000000080e057287 */ /* 0x000fe4000c000000 */
[----:B------:R-:W-:Y:S02]  /*4ff0*/  UIMAD UR8, UR45, UR7, URZ ;  /* 0x000000072d0872a4 */ /* 0x000fe4000f8e02ff */
[----:B------:R-:W-:Y:S03]  /*5000*/  UISETP.GE.AND UP0, UPT, UR6, UR4, UPT ;  /* 0x000000040600728c */ /* 0x000fe6000bf06270 */
[----:B------:R-:W-:Y:S01]  /*5010*/  UMOV UR4, UR11 ;  /* 0x0000000b00047c82 */ /* 0x000fe20008000000 */
[----:B------:R-:W-:Y:S02]  /*5020*/  UISETP.GE.OR UP0, UPT, UR5, UR8, UP0 ;  /* 0x000000080500728c */ /* 0x000fe40008706670 */
[----:B------:R-:W-:Y:S02]  /*5030*/  USHF.R.U32.HI UR4, URZ, UR23, UR4 ;  /* 0x00000017ff047299 */ /* 0x000fe40008011604 */
[----:B------:R-:W-:Y:S02]  /*5040*/  UIMAD.WIDE.U32 UR8, UR5, UR22, URZ ;  /* 0x00000016050872a5 */ /* 0x000fe4000f8e00ff */
[----:B------:R-:W-:Y:S04]  /*5050*/  USEL UR10, UR6, UR4, !UP1 ;  /* 0x00000004060a7287 */ /* 0x000fe8000c800000 */
[----:B------:R-:W-:Y:S01]  /*5060*/  UIADD3 UR11, UPT, UPT, -UR10, URZ, URZ ;  /* 0x000000ff0a0b7290 */ /* 0x000fe2000fffe1ff */
[----:B------:R-:W-:Y:S02]  /*5070*/  @!UP0 UMOV UR4, UR9 ;  /* 0x0000000900048c82 */ /* 0x000fe40008000000 */
[----:B------:R-:W-:Y:S02]  /*5080*/  @!UP0 USHF.R.U32.HI UR4, URZ, UR23, UR4 ;  /* 0x00000017ff048299 */ /* 0x000fe40008011604 */
[----:B------:R-:W-:Y:S02]  /*5090*/  UIMAD UR8, UR45, UR11, UR6 ;  /* 0x0000000b2d0872a4 */ /* 0x000fe4000f8e0206 */
[----:B------:R-:W-:Y:S02]  /*50a0*/  @!UP0 USEL UR4, UR5, UR4, !UP1 ;  /* 0x0000000405048287 */ /* 0x000fe4000c800000 */
[----:B------:R-:W-:Y:S02]  /*50b0*/  UISETP.NE.AND UP1, UPT, UR20, URZ, UPT ;  /* 0x000000ff1400728c */ /* 0x000fe4000bf25270 */
[----:B------:R-:W-:Y:S02]  /*50c0*/  @!UP0 UIMAD UR7, UR7, UR8, UR4 ;  /* 0x00000008070782a4 */ /* 0x000fe4000f8e0204 */
[----:B------:R-:W-:Y:S02]  /*50d0*/  @!UP0 UIADD3 UR9, UPT, UPT, UR10, -UR4, URZ ;  /* 0x800000040a098290 */ /* 0x000fe4000fffe0ff */
[----:B------:R-:W-:Y:S02]  /*50e0*/  UIADD3 UR8, UPT, UPT, -UR6, URZ, URZ ;  /* 0x000000ff06087290 */ /* 0x000fe4000fffe1ff */
[----:B------:R-:W-:Y:S02]  /*50f0*/  UIADD3 UR4, UPT, UPT, -UR5, URZ, URZ ;  /* 0x000000ff05047290 */ /* 0x000fe4000fffe1ff */
[----:B------:R-:W-:Y:S03]  /*5100*/  @!UP0 UIMAD UR6, UR9, UR45, UR5 ;  /* 0x0000002d090682a4 */ /* 0x000fe6000f8e0205 */
[----:B------:R-:W-:Y:S01]  /*5110*/  @!UP0 UMOV UR5, UR7 ;  /* 0x0000000700058c82 */ /* 0x000fe20008000000 */
[----:B------:R-:W-:Y:S02]  /*5120*/  UIMAD UR7, UR15, UR4, UR14 ;  /* 0x000000040f0772a4 */ /* 0x000fe4000f8e020e */
[----:B------:R-:W-:Y:S02]  /*5130*/  UIMAD UR4, UR42, UR8, UR13 ;  /* 0x000000082a0472a4 */ /* 0x000fe4000f8e020d */
[----:B------:R-:W-:Y:S02]  /*5140*/  UIMAD UR14, UR5, UR15, UR7 ;  /* 0x0000000f050e72a4 */ /* 0x000fe4000f8e0207 */
[----:B------:R-:W-:Y:S11]  /*5150*/  UIMAD UR13, UR6, UR42, UR4 ;  /* 0x0000002a060d72a4 */ /* 0x000ff6000f8e0204 */
[----:B------:R-:W-:Y:S01]  /*5160*/  @!UPT UIADD3 URZ, UPT, UPT, URZ, URZ, URZ ;  /* 0x000000fffffff290 */ /* 0x000fe2000fffe0ff */
.L_x_85:
[----:B------:R-:W3:Y:S01]  /*5170*/  @!UP4 LDCU.128 UR8, c[0x0][0xf10] ;  /* 0x0001e200ff08c7ac */ /* 0x000ee20008000c00 */
[----:B------:R-:W-:Y:S04]  /*5180*/  ISETP.NE.U32.AND P0, PT, RZ, UR32, PT ;  /* 0x00000020ff007c0c */ /* 0x000fe8000bf05070 */
[----:B------:R-:W-:Y:S01]  /*5190*/  ISETP.NE.AND.EX P0, PT, RZ, UR33, PT, P0 ;  /* 0x00000021ff007c0c */ /* 0x000fe2000bf05300 */
[----:B------:R-:W4:Y:S01]  /*51a0*/  @!UP4 LDCU UR5, c[0x0][0xf0c] ;  /* 0x0001e180ff05c7ac */ /* 0x000f220008000800 */
[----:B------:R-:W-:Y:S02]  /*51b0*/  USHF.L.U32 UR26, UR26, 0x6, URZ ;  /* 0x000000061a1a7899 */ /* 0x000fe400080006ff */
[----:B------:R-:W-:Y:S02]  /*51c0*/  USHF.L.U32 UR27, UR27, 0x7, URZ ;  /* 0x000000071b1b7899 */ /* 0x000fe400080006ff */
[----:B---3--:R-:W-:Y:S07]  /*51d0*/  UIMAD.WIDE.U32 UR6, UR14, UR8, URZ ;  /* 0x000000080e0672a5 */ /* 0x008fee000f8e00ff */
[----:B------:R-:W-:Y:S01]  /*51e0*/  @!UP4 UMOV UR4, UR7 ;  /* 0x000000070004cc82 */ /* 0x000fe20008000000 */
[----:B----4-:R-:W-:Y:S02]  /*51f0*/  @!UP4 UISETP.NE.AND UP0, UPT, UR5, 0x1, UPT ;  /* 0x000000010500c88c */ /* 0x010fe4000bf05270 */
[----:B------:R-:W-:Y:S02]  /*5200*/  @!UP4 USHF.R.U32.HI UR4, URZ, UR9, UR4 ;  /* 0x00000009ff04c299 */ /* 0x000fe40008011604 */
[----:B------:R-:W-:Y:S02]  /*5210*/  UIMAD.WIDE.U32 UR6, UR13, UR11, URZ ;  /* 0x0000000b0d0672a5 */ /* 0x000fe4000f8e00ff */
[----:B------:R-:W-:Y:S02]  /*5220*/  @!UP4 USEL UR8, UR14, UR4, !UP0 ;  /* 0x000000040e08c287 */ /* 0x000fe4000c000000 */
[----:B------:R-:W-:Y:S03]  /*5230*/  @!UP4 UISETP.NE.AND UP0, UPT, UR10, 0x1, UPT ;  /* 0x000000010a00c88c */ /* 0x000fe6000bf05270 */
[----:B------:R-:W-:Y:S02]  /*5240*/  @!UP4 UMOV UR6, UR7 ;  /* 0x000000070006cc82 */ /* 0x000fe40008000000 */
[----:B------:R-:W3:Y:S02]  /*5250*/  @!UP4 LDCU UR4, c[0x0][0xf20] ;  /* 0x0001e400ff04c7ac */ /* 0x000ee40008000800 */
[----:B---3--:R-:W-:Y:S04]  /*5260*/  @!UP4 USHF.R.U32.HI UR6, URZ, UR4, UR6 ;  /* 0x00000004ff06c299 */ /* 0x008fe80008011606 */
[----:B------:R-:W-:Y:S04]  /*5270*/  @!UP4 USEL UR6, UR13, UR6, !UP0 ;  /* 0x000000060d06c287 */ /* 0x000fe8000c000000 */
[----:B------:R-:W-:Y:S02]  /*5280*/  @!UP4 UIADD3 UR4, UPT, UPT, -UR8, UR6, URZ ;  /* 0x000000060804c290 */ /* 0x000fe4000fffe1ff */
[----:B------:R-:W-:Y:S02]  /*5290*/  @!UP4 UIADD3 UR6, UPT, UPT, UR8, -UR6, URZ ;  /* 0x800000060806c290 */ /* 0x000fe4000fffe0ff */
[----:B------:R-:W-:Y:S02]  /*52a0*/  @!UP4 UIMAD UR14, UR4, UR5, UR14 ;  /* 0x00000005040ec2a4 */ /* 0x000fe4000f8e020e */
[----:B------:R-:W-:Y:S01]  /*52b0*/  @!UP4 UIMAD UR13, UR6, UR10, UR13 ;  /* 0x0000000a060dc2a4 */ /* 0x000fe2000f8e020d */
[----:B------:R-:W-:Y:S11]  /*52c0*/  BRA.U UP3, `(.L_x_86) ;  /* 0x0000000103107547 */ /* 0x000ff6000b800000 */
[----:B------:R-:W-:Y:S04]  /*52d0*/  MOV R2, UR39 ;  /* 0x0000002700027c02 */ /* 0x000fe80008000f00 */
[----:B------:R-:W-:Y:S04]  /*52e0*/  SHF.L.U32 R2, R2, 0x1f, RZ ;  /* 0x0000001f02027819 */ /* 0x000fe800000006ff */
[----:B------:R-:W3:Y:S02]  /*52f0*/  SYNCS.PHASECHK.TRANS64.TRYWAIT P1, [UR21+0xb8], R2 ;  /* 0x0000b802ff0075a7 */ /* 0x000ee40008021115 */
[----:B---3--:R-:W-:Y:S05]  /*5300*/  @!P1 BRA `(.L_x_87) ;  /* 0x0000006800509947 */ /* 0x008fea0003800000 */
.L_x_86:
[----:B------:R-:W-:Y:S05]  /*5310*/  BRA.U !UP5, `(.L_x_88) ;  /* 0x000000010d387547 */ /* 0x000fea000b800000 */
[----:B------:R-:W-:Y:S01]  /*5320*/  UPLOP3.LUT UP1, UPT, UPT, UPT, UP6, 0x80, 0x8 ;  /* 0x000000000008789c */ /* 0x000fe20003f2f060 */
[----:B--2---:R-:W-:Y:S01]  /*5330*/  HFMA2 R0, -RZ, RZ, 0, 5.9604644775390625e-08 ;  /* 0x00000001ff007431 */ /* 0x004fe200000001ff */
[----:B------:R-:W2:Y:S01]  /*5340*/  LDCU.64 UR8, c[0x0][0x358] ;  /* 0x00006b00ff0877ac */ /* 0x000ea20008000a00 */
[----:B------:R-:W-:Y:S03]  /*5350*/  IMAD.MOV.U32 R85, RZ, RZ, 0x1 ;  /* 0x00000001ff557424 */ /* 0x000fe600078e00ff */
[----:B------:R-:W-:Y:S05]  /*5360*/  PLOP3.LUT P1, PT, PT, PT, UP1, 0x80, 0x8 ;  /* 0x000000000008781c */ /* 0x000fea0003f2f018 */
[----:B------:R-:W3:Y:S01]  /*5370*/  @UP1 LDCU.64 UR4, c[0x0][0xc88] ;  /* 0x00019100ff0417ac */ /* 0x000ee20008000a00 */
[----:B------:R-:W-:Y:S07]  /*5380*/  @UP1 UIMAD UR6, UR36, UR32, URZ ;  /* 0x00000020240612a4 */ /* 0x000fee000f8e02ff */
[----:B------:R-:W-:Y:S01]  /*5390*/  @!P1 PRMT R85, R0, 0x7610, R85 ;  /* 0x0000761000559816 */ /* 0x000fe20000000055 */
[----:B---3--:R-:W-:Y:S06]  /*53a0*/  @UP1 UIMAD.WIDE UR4, UR6, 0x4, UR4 ;  /* 0x00000004060418a5 */ /* 0x008fec000f8e0204 */
[----:B------:R-:W-:Y:S01]  /*53b0*/  IMAD.U32 R4, RZ, RZ, UR4 ;  /* 0x00000004ff047e24 */ /* 0x000fe2000f8e00ff */
[----:B------:R-:W-:Y:S04]  /*53c0*/  MOV R5, UR5 ;  /* 0x0000000500057c02 */ /* 0x000fe80008000f00 */
[----:B------:R-:W3:Y:S01]  /*53d0*/  @!UP1 LDCU UR4, c[0x0][0xc80] ;  /* 0x00019000ff0497ac */ /* 0x000ee20008000800 */
[----:B--2--5:R4:W5:Y:S02]  /*53e0*/  @P1 LDG.E R45, desc[UR8][R4.64] ;  /* 0x00000008042d1981 */ /* 0x024964000c1e1900 */
[----:B---34-:R-:W-:Y:S07]  /*53f0*/  @!P1 IMAD.U32 R45, RZ, RZ, UR4 ;  /* 0x00000004ff2d9e24 */ /* 0x018fee000f8e00ff */
.L_x_88:
[----:B-----5:R-:W-:Y:S01]  /*5400*/  @!P0 FSETP.EQ.AND P2, PT, R45, RZ, PT ;  /* 0x000000ff2d00820b */ /* 0x020fe20003f42000 */
[----:B------:R-:W-:Y:S01]  /*5410*/  @!UPT UIADD3 URZ, UPT, UPT, URZ, URZ, URZ ;  /* 0x000000fffffff290 */ /* 0x000fe2000fffe0ff */
[----:B------:R-:W-:Y:S11]  /*5420*/  @!P0 BRA `(.L_x_89) ;  /* 0x0000000000148947 */ /* 0x000ff60003800000 */
[----:B------:R-:W-:Y:S02]  /*5430*/  LOP3.LUT P0, RZ, R85, 0xff, RZ, 0xc0, !PT ;  /* 0x000000ff55ff7812 */ /* 0x000fe4000780c0ff */
[----:B------:R-:W-:Y:S04]  /*5440*/  PLOP3.LUT P2, PT, PT, PT, UP1, 0x80, 0x8 ;  /* 0x000000000008781c */ /* 0x000fe80003f4f018 */
[----:B------:R-:W-:Y:S07]  /*5450*/  PLOP3.LUT P2, PT, P2, PT, PT, 0x8, 0x80 ;  /* 0x000000000080781c */ /* 0x000fee000174e170 */
[----:B------:R-:W-:Y:S11]  /*5460*/  @P0 FSETP.EQ.AND P2, PT, R45, RZ, PT ;  /* 0x000000ff2d00020b */ /* 0x000ff60003f42000 */
[----:B------:R-:W-:Y:S02]  /*5470*/  @!UPT UIADD3 URZ, UPT, UPT, URZ, URZ, URZ ;  /* 0x000000fffffff290 */ /* 0x000fe4000fffe0ff */
.L_x_89:
[----:B------:R-:W-:Y:S01]  /*5480*/  ULEA UR4, UR25, UR21, 0x3 ;  /* 0x0000001519047291 */ /* 0x000fe2000f8e18ff */
[----:B--2---:R-:W-:Y:S02]  /*5490*/  SHF.L.U32 R2, R11, 0x1f, RZ ;  /* 0x0000001f0b027819 */ /* 0x004fe400000006ff */
[----:B------:R-:W-:Y:S04]  /*54a0*/  ELECT P1, URZ, PT ;  /* 0x0000000000ff782f */ /* 0x000fe80003820000 */
[----:B------:R-:W-:Y:S02]  /*54b0*/  PLOP3.LUT P1, PT, P2, P1, PT, 0xf2, 0x2f ;  /* 0x00000000002f781c */ /* 0x000fe40001723e72 */
[----:B------:R-:W2:Y:S02]  /*54c0*/  SYNCS.PHASECHK.TRANS64.TRYWAIT P0, [UR4+0x98], R2 ;  /* 0x00009802ff0075a7 */ /* 0x000ea40008001104 */
[----:B--2---:R-:W-:Y:S09]  /*54d0*/  @!P0 BRA `(.L_x_90) ;  /* 0x0000006400f48947 */ /* 0x004ff20003800000 */
.L_x_195:
[----:B------:R-:W-:Y:S01]  /*54e0*/  VOTEU.ALL UP0, P1 ;  /* 0x0000000000ff7886 */ /* 0x000fe20000800000 */
[----:B--2---:R-:W-:Y:S01]  /*54f0*/  @!P1 IADD3 R2, P0, PT, R12, 0x980, RZ ;  /* 0x000009800c029810 */ /* 0x004fe20007f1e0ff */
[----:B------:R-:W-:Y:S01]  /*5500*/  UMOV UR30, 0x0 ;  /* 0x00000000001e7882 */ /* 0x000fe20000000000 */
[----:B------:R-:W-:Y:S01]  /*5510*/  UMOV UR31, 0x10000000 ;  /* 0x10000000001f7882 */ /* 0x000fe20000000000 */
[----:B------:R-:W-:Y:S01]  /*5520*/  UMOV UR28, UR36 ;  /* 0x00000024001c7c82 */ /* 0x000fe20008000000 */
[----:B------:R-:W-:Y:S01]  /*5530*/  @!UP0 ULEA UR5, UR25, UR21, 0xc ;  /* 0x0000001519058291 */ /* 0x000fe2000f8e60ff */
[----:B------:R-:W-:Y:S01]  /*5540*/  @!P1 IMAD.X R0, RZ, RZ, R13, P0 ;  /* 0x000000ffff009224 */ /* 0x000fe200000e060d */
[----:B------:R-:W-:Y:S01]  /*5550*/  @!UP0 UIADD3 UR10, UPT, UPT, UR26, 0x20, URZ ;  /* 0x000000201a0a8890 */ /* 0x000fe2000fffe0ff */
[----:B------:R-:W-:Y:S01]  /*5560*/  @!P1 R2UR UR7, R2 ;  /* 0x00000000020792ca */ /* 0x000fe200000e0000 */
[----:B------:R-:W-:Y:S02]  /*5570*/  @!UP0 UIADD3 UR24, UPT, UPT, UR5, 0x200, URZ ;  /* 0x0000020005188890 */ /* 0x000fe4000fffe0ff */
[----:B------:R-:W-:Y:S02]  /*5580*/  @!UP0 UIADD3 UR8, UPT, UPT, UR5, 0xa00, URZ ;  /* 0x00000a0005088890 */ /* 0x000fe4000fffe0ff */
[----:B------:R-:W-:Y:S02]  /*5590*/  UIADD3 UR5, UPT, UPT, UR25, 0x1, URZ ;  /* 0x0000000119057890 */ /* 0x000fe4000fffe0ff */
[----:B------:R-:W-:Y:S02]  /*55a0*/  UIADD3 UR25, UPT, UPT, UR4, 0x80, URZ ;  /* 0x0000008004197890 */ /* 0x000fe4000fffe0ff */
[----:B------:R-:W-:Y:S01]  /*55b0*/  UISETP.NE.AND UP0, UPT, UR5, 0x3, UPT ;  /* 0x000000030500788c */ /* 0x000fe2000bf05270 */
[----:B------:R-:W-:Y:S01]  /*55c0*/  UMOV UR11, UR27 ;  /* 0x0000001b000b7c82 */ /* 0x000fe20008000000 */
[----:B------:R-:W-:Y:S02]  /*55d0*/  UMOV UR12, UR36 ;  /* 0x00000024000c7c82 */ /* 0x000fe40008000000 */
[----:B------:R-:W-:Y:S01]  /*55e0*/  USEL UR6, UR5, URZ, UP0 ;  /* 0x000000ff05067287 */ /* 0x000fe20008000000 */
[----:B------:R-:W-:Y:S01]  /*55f0*/  @!P1 R2UR UR5, R0 ;  /* 0x00000000000592ca */ /* 0x000fe200000e0000 */
[----:B------:R-:W-:Y:S01]  /*5600*/  IMAD.U32 R4, RZ, RZ, UR7 ;  /* 0x00000007ff047e24 */ /* 0x000fe2000f8e00ff */
[----:B------:R-:W-:Y:S01]  /*5610*/  USEL UR18, URZ, 0x1, UP0 ;  /* 0x00000001ff127887 */ /* 0x000fe20008000000 */
[----:B------:R-:W-:Y:S01]  /*5620*/  @!P1 IMAD.MOV.U32 R0, RZ, RZ, 0x1000 ;  /* 0x00001000ff009424 */ /* 0x000fe200078e00ff */
[----:B------:R-:W-:Y:S01]  /*5630*/  VOTEU.ALL UP0, P1 ;  /* 0x0000000000ff7886 */ /* 0x000fe20000800000 */
[----:B------:R-:W-:Y:S01]  /*5640*/  UMOV UR9, UR25 ;  /* 0x0000001900097c82 */ /* 0x000fe20008000000 */
[----:B------:R-:W-:Y:S01]  /*5650*/  @!P1 R2UR UR16, R4 ;  /* 0x00000000041092ca */ /* 0x000fe200000e0000 */
[----:B------:R-:W-:Y:S01]  /*5660*/  UPRMT UR7, UR57, 0x654, UR25 ;  /* 0x0000065439077896 */ /* 0x000fe20008000019 */
[----:B------:R-:W-:Y:S04]  /*5670*/  LOP3.LUT R11, R11, UR18, RZ, 0x3c, !PT ;  /* 0x000000120b0b7c12 */ /* 0x000fe8000f8e3cff */
[----:B------:R-:W-:Y:S01]  /*5680*/  SHF.L.U32 R2, R11, 0x1f, RZ ;  /* 0x0000001f0b027819 */ /* 0x000fe200000006ff */
[----:B------:R-:W-:Y:S01]  /*5690*/  IMAD.U32 R5, RZ, RZ, UR5 ;  /* 0x00000005ff057e24 */ /* 0x000fe2000f8e00ff */
[----:B------:R-:W-:Y:S04]  /*56a0*/  ULEA UR5, UR6, UR21, 0x3 ;  /* 0x0000001506057291 */ /* 0x000fe8000f8e18ff */
[----:B------:R-:W-:Y:S11]  /*56b0*/  @!P1 R2UR UR17, R5 ;  /* 0x00000000051192ca */ /* 0x000ff600000e0000 */
[----:B------:R-:W-:Y:S02]  /*56c0*/  @!UPT UIADD3 URZ, UPT, UPT, URZ, URZ, URZ ;  /* 0x000000fffffff290 */ /* 0x000fe4000fffe0ff */
[----:B------:R2:W-:Y:S01]  /*56d0*/  @!UP0 UTMALDG.3D [UR24], [UR16], desc[UR30] ;  /* 0x00001e18100085b4 */ /* 0x0005e20008011000 */
[----:B------:R-:W-:Y:S05]  /*56e0*/  VOTEU.ALL UP0, P1 ;  /* 0x0000000000ff7886 */ /* 0x000fea0000800000 */
[----:B------:R2:W-:Y:S01]  /*56f0*/  @!UP0 UTMALDG.3D [UR8], [UR16], desc[UR30] ;  /* 0x00001e08100085b4 */ /* 0x0005e20008011000 */
[----:B------:R2:W-:Y:S01]  /*5700*/  @!P1 SYNCS.ARRIVE.TRANS64.RED.A0TR RZ, [UR4+0x80], R0 ;  /* 0x00008000ffff99a7 */ /* 0x0005e20008300404 */
[----:B------:R-:W-:Y:S01]  /*5710*/  SYNCS.ARRIVE.TRANS64.RED.A1T0 RZ, [UR7], RZ ;  /* 0x000000ffffff79a7 */ /* 0x000fe20008100407 */
[----:B------:R-:W3:Y:S02]  /*5720*/  SYNCS.PHASECHK.TRANS64.TRYWAIT P0, [UR5+0x98], R2 ;  /* 0x00009802ff0075a7 */ /* 0x000ee40008001105 */
[----:B--23--:R-:W-:Y:S05]  /*5730*/  @!P0 BRA `(.L_x_91) ;  /* 0x0000006400748947 */ /* 0x00cfea0003800000 */
.L_x_197:
[----:B------:R-:W-:Y:S01]  /*5740*/  VOTEU.ALL UP0, P1 ;  /* 0x0000000000ff7886 */ /* 0x000fe20000800000 */
[----:B--2---:R-:W-:Y:S01]  /*5750*/  @!P1 IADD3 R2, P0, PT, R12, 0x980, RZ ;  /* 0x000009800c029810 */ /* 0x004fe20007f1e0ff */
[----:B------:R-:W-:Y:S01]  /*5760*/  UIADD3 UR17, UPT, UPT, UR5, 0x80, URZ ;  /* 0x0000008005117890 */ /* 0x000fe2000fffe0ff */
[----:B------:R-:W-:Y:S02]  /*5770*/  UMOV UR30, 0x0 ;  /* 0x00000000001e7882 */ /* 0x000fe40000000000 */
[----:B------:R-:W-:Y:S01]  /*5780*/  @!UP0 ULEA UR4, UR6, UR21, 0xc ;  /* 0x0000001506048291 */ /* 0x000fe2000f8e60ff */
[----:B------:R-:W-:Y:S01]  /*5790*/  @!P1 IMAD.X R0, RZ, RZ, R13, P0 ;  /* 0x000000ffff009224 */ /* 0x000fe200000e060d */
[----:B------:R-:W-:Y:S01]  /*57a0*/  @!UP0 UIADD3 UR19, UPT, UPT, UR27, 0x40, URZ ;  /* 0x000000401b138890 */ /* 0x000fe2000fffe0ff */
[----:B------:R-:W-:Y:S01]  /*57b0*/  @!P1 R2UR UR7, R2 ;  /* 0x00000000020792ca */ /* 0x000fe200000e0000 */
[----:B------:R-:W-:Y:S02]  /*57c0*/  @!UP0 UIADD3 UR16, UPT, UPT, UR4, 0x200, URZ ;  /* 0x0000020004108890 */ /* 0x000fe4000fffe0ff */
[----:B------:R-:W-:Y:S02]  /*57d0*/  @!UP0 UIADD3 UR8, UPT, UPT, UR4, 0xa00, URZ ;  /* 0x00000a0004088890 */ /* 0x000fe4000fffe0ff */
[----:B------:R-:W-:Y:S02]  /*57e0*/  UIADD3 UR4, UPT, UPT, UR6, 0x1, URZ ;  /* 0x0000000106047890 */ /* 0x000fe4000fffe0ff */
[----:B------:R-:W-:Y:S02]  /*57f0*/  @!UP0 UIADD3 UR10, UPT, UPT, UR26, 0x20, URZ ;  /* 0x000000201a0a8890 */ /* 0x000fe4000fffe0ff */
[----:B------:R-:W-:Y:S01]  /*5800*/  UISETP.NE.AND UP0, UPT, UR4, 0x3, UPT ;  /* 0x000000030400788c */ /* 0x000fe2000bf05270 */
[----:B------:R-:W-:Y:S01]  /*5810*/  UMOV UR31, 0x10000000 ;  /* 0x10000000001f7882 */ /* 0x000fe20000000000 */
        /* <DEDUP_REMOVED lines=9> */
[----:B------:R-:W-:Y:S01]  /*58b0*/  UMOV UR12, UR36 ;  /* 0x00000024000c7c82 */ /* 0x000fe20008000000 */
[----:B------:R-:W-:Y:S01]  /*58c0*/  UMOV UR9, UR17 ;  /* 0x0000001100097c82 */ /* 0x000fe20008000000 */
[----:B------:R-:W-:Y:S01]  /*58d0*/  UMOV UR11, UR19 ;  /* 0x00000013000b7c82 */ /* 0x000fe20008000000 */
[----:B------:R-:W-:Y:S01]  /*58e0*/  UPRMT UR7, UR57, 0x654, UR17 ;  /* 0x0000065439077896 */ /* 0x000fe20008000011 */
[----:B------:R-:W-:Y:S02]  /*58f0*/  LOP3.LUT R11, R11, UR28, RZ, 0x3c, !PT ;  /* 0x0000001c0b0b7c12 */ /* 0x000fe4000f8e3cff */
[----:B------:R-:W-:Y:S01]  /*5900*/  IMAD.U32 R5, RZ, RZ, UR4 ;  /* 0x00000004ff057e24 */ /* 0x000fe2000f8e00ff */
[----:B------:R-:W-:Y:S01]  /*5910*/  ULEA UR4, UR6, UR21, 0x3 ;  /* 0x0000001506047291 */ /* 0x000fe2000f8e18ff */
[----:B------:R-:W-:Y:S03]  /*5920*/  SHF.L.U32 R2, R11, 0x1f, RZ ;  /* 0x0000001f0b027819 */ /* 0x000fe600000006ff */
        /* <DEDUP_REMOVED lines=9> */
.L_x_199:
[----:B------:R-:W-:Y:S01]  /*59c0*/  VOTEU.ALL UP0, P1 ;  /* 0x0000000000ff7886 */ /* 0x000fe20000800000 */
[----:B--2---:R-:W-:Y:S01]  /*59d0*/  @!P1 IADD3 R2, P0, PT, R12, 0x980, RZ ;  /* 0x000009800c029810 */ /* 0x004fe20007f1e0ff */
[----:B------:R-:W-:Y:S01]  /*59e0*/  UIADD3 UR18, UPT, UPT, UR26, 0x10, URZ ;  /* 0x000000101a127890 */ /* 0x000fe2000fffe0ff */
[----:B------:R-:W-:Y:S01]  /*59f0*/  VIADD R10, R10, 0x1 ;  /* 0x000000010a0a7836 */ /* 0x000fe20000000000 */
[----:B------:R-:W-:Y:S01]  /*5a00*/  UIADD3 UR17, UPT, UPT, UR4, 0x80, URZ ;  /* 0x0000008004117890 */ /* 0x000fe2000fffe0ff */
[----:B------:R-:W-:Y:S01]  /*5a10*/  @!P1 R2UR UR7, R2 ;  /* 0x00000000020792ca */ /* 0x000fe200000e0000 */
[----:B------:R-:W-:Y:S01]  /*5a20*/  @!UP0 ULEA UR5, UR6, UR21, 0xc ;  /* 0x0000001506058291 */ /* 0x000fe2000f8e60ff */
[----:B------:R-:W-:Y:S01]  /*5a30*/  @!P1 IMAD.X R0, RZ, RZ, R13, P0 ;  /* 0x000000ffff009224 */ /* 0x000fe200000e060d */
[----:B------:R-:W-:Y:S01]  /*5a40*/  @!UP0 UIADD3 UR10, UPT, UPT, UR26, 0x30, URZ ;  /* 0x000000301a0a8890 */ /* 0x000fe2000fffe0ff */
[----:B------:R-:W-:Y:S01]  /*5a50*/  @!P1 IMAD.MOV.U32 R2, RZ, RZ, 0x1000 ;  /* 0x00001000ff029424 */ /* 0x000fe200078e00ff */
[----:B------:R-:W-:Y:S02]  /*5a60*/  @!UP0 UIADD3 UR16, UPT, UPT, UR5, 0x200, URZ ;  /* 0x0000020005108890 */ /* 0x000fe4000fffe0ff */
[----:B------:R-:W-:Y:S02]  /*5a70*/  @!UP0 UIADD3 UR8, UPT, UPT, UR5, 0xa00, URZ ;  /* 0x00000a0005088890 */ /* 0x000fe4000fffe0ff */
[----:B------:R-:W-:Y:S01]  /*5a80*/  UIADD3 UR5, UPT, UPT, UR6, 0x1, URZ ;  /* 0x0000000106057890 */ /* 0x000fe2000fffe0ff */
[----:B------:R-:W-:Y:S01]  /*5a90*/  UMOV UR30, 0x0 ;  /* 0x00000000001e7882 */ /* 0x000fe20000000000 */
[----:B------:R-:W-:Y:S02]  /*5aa0*/  UMOV UR31, 0x10000000 ;  /* 0x10000000001f7882 */ /* 0x000fe40000000000 */
[----:B------:R-:W-:Y:S01]  /*5ab0*/  UISETP.NE.AND UP0, UPT, UR5, 0x3, UPT ;  /* 0x000000030500788c */ /* 0x000fe2000bf05270 */
[----:B------:R-:W-:Y:S01]  /*5ac0*/  IMAD.U32 R4, RZ, RZ, UR7 ;  /* 0x00000007ff047e24 */ /* 0x000fe2000f8e00ff */
[----:B------:R-:W-:Y:S01]  /*5ad0*/  UMOV UR19, UR27 ;  /* 0x0000001b00137c82 */ /* 0x000fe20008000000 */
[----:B------:R-:W-:Y:S01]  /*5ae0*/  UMOV UR20, UR36 ;  /* 0x0000002400147c82 */ /* 0x000fe20008000000 */
[----:B------:R-:W-:Y:S01]  /*5af0*/  USEL UR6, UR5, URZ, UP0 ;  /* 0x000000ff05067287 */ /* 0x000fe20008000000 */
[----:B------:R-:W-:Y:S01]  /*5b00*/  @!P1 R2UR UR5, R0 ;  /* 0x00000000000592ca */ /* 0x000fe200000e0000 */
[----:B------:R-:W-:Y:S01]  /*5b10*/  USEL UR28, URZ, 0x1, UP0 ;  /* 0x00000001ff1c7887 */ /* 0x000fe20008000000 */
[----:B------:R-:W-:Y:S01]  /*5b20*/  @!P1 R2UR UR24, R4 ;  /* 0x00000000041892ca */ /* 0x000fe200000e0000 */
[----:B------:R-:W-:Y:S01]  /*5b30*/  VOTEU.ALL UP0, P1 ;  /* 0x0000000000ff7886 */ /* 0x000fe20000800000 */
[----:B------:R-:W-:Y:S01]  /*5b40*/  UMOV UR11, UR27 ;  /* 0x0000001b000b7c82 */ /* 0x000fe20008000000 */
[----:B------:R-:W-:Y:S01]  /*5b50*/  UMOV UR12, UR36 ;  /* 0x00000024000c7c82 */ /* 0x000fe20008000000 */
[----:B------:R-:W-:Y:S01]  /*5b60*/  UMOV UR9, UR17 ;  /* 0x0000001100097c82 */ /* 0x000fe20008000000 */
        /* <DEDUP_REMOVED lines=14> */
.L_x_201:
[----:B------:R-:W-:Y:S01]  /*5c50*/  UIADD3 UR17, UPT, UPT, UR5, 0x80, URZ ;  /* 0x0000008005117890 */ /* 0x000fe2000fffe0ff */
[----:B--2---:R-:W-:Y:S01]  /*5c60*/  @!P1 IADD3 R2, P0, PT, R12, 0x980, RZ ;  /* 0x000009800c029810 */ /* 0x004fe20007f1e0ff */
[----:B------:R-:W-:Y:S01]  /*5c70*/  UPLOP3.LUT UP3, UPT, UPT, UPT, UPT, 0x80, 0x8 ;  /* 0x000000000008789c */ /* 0x000fe20003f6f070 */
[----:B------:R-:W-:Y:S01]  /*5c80*/  R2UR UR30, R91 ;  /* 0x000000005b1e72ca */ /* 0x000fe200000e0000 */
[----:B------:R-:W-:Y:S01]  /*5c90*/  UMOV UR20, UR36 ;  /* 0x0000002400147c82 */ /* 0x000fe20008000000 */
[----:B------:R-:W-:Y:S01]  /*5ca0*/  UMOV UR12, UR36 ;  /* 0x00000024000c7c82 */ /* 0x000fe20008000000 */
[----:B------:R-:W-:Y:S01]  /*5cb0*/  VOTEU.ALL UP0, P1 ;  /* 0x0000000000ff7886 */ /* 0x000fe20000800000 */
[----:B------:R-:W-:Y:S01]  /*5cc0*/  UMOV UR9, UR17 ;  /* 0x0000001100097c82 */ /* 0x000fe20008000000 */
[----:B------:R-:W-:Y:S01]  /*5cd0*/  @!P1 IMAD.X R0, RZ, RZ, R13, P0 ;  /* 0x000000ffff009224 */ /* 0x000fe200000e060d */
[----:B------:R-:W-:Y:S01]  /*5ce0*/  R2UR UR28, R92 ;  /* 0x000000005c1c72ca */ /* 0x000fe200000e0000 */
[----:B------:R-:W-:Y:S01]  /*5cf0*/  UMOV UR36, UR29 ;  /* 0x0000001d00247c82 */ /* 0x000fe20008000000 */
[----:B------:R-:W-:Y:S01]  /*5d00*/  @!UP0 ULEA UR4, UR6, UR21, 0xc ;  /* 0x0000001506048291 */ /* 0x000fe2000f8e60ff */
[C---:B------:R-:W-:Y:S01]  /*5d10*/  ISETP.NE.AND P0, PT, R10.reuse, 0x2, PT ;  /* 0x000000020a00780c */ /* 0x040fe20003f05270 */
[----:B------:R-:W-:Y:S02]  /*5d20*/  @!UP0 UIADD3 UR19, UPT, UPT, UR27, 0x40, URZ ;  /* 0x000000401b138890 */ /* 0x000fe4000fffe0ff */
[----:B------:R-:W-:Y:S01]  /*5d30*/  @!UP0 UIADD3 UR16, UPT, UPT, UR4, 0x200, URZ ;  /* 0x0000020004108890 */ /* 0x000fe2000fffe0ff */
[----:B------:R-:W-:Y:S01]  /*5d40*/  SEL R10, R10, RZ, P0 ;  /* 0x000000ff0a0a7207 */ /* 0x000fe20000000000 */
[----:B------:R-:W-:Y:S02]  /*5d50*/  @!UP0 UIADD3 UR8, UPT, UPT, UR4, 0xa00, URZ ;  /* 0x00000a0004088890 */ /* 0x000fe4000fffe0ff */
[----:B------:R-:W-:Y:S01]  /*5d60*/  UIADD3 UR4, UPT, UPT, UR6, 0x1, URZ ;  /* 0x0000000106047890 */ /* 0x000fe2000fffe0ff */
[----:B------:R-:W-:Y:S01]  /*5d70*/  @!P1 R2UR UR6, R2 ;  /* 0x00000000020692ca */ /* 0x000fe200000e0000 */
[----:B------:R-:W-:Y:S02]  /*5d80*/  @!UP0 UIADD3 UR10, UPT, UPT, UR26, 0x30, URZ ;  /* 0x000000301a0a8890 */ /* 0x000fe4000fffe0ff */
[----:B------:R-:W-:Y:S01]  /*5d90*/  UISETP.NE.AND UP0, UPT, UR4, 0x3, UPT ;  /* 0x000000030400788c */ /* 0x000fe2000bf05270 */
[----:B------:R-:W-:Y:S01]  /*5da0*/  UMOV UR26, 0x0 ;  /* 0x00000000001a7882 */ /* 0x000fe20000000000 */
[----:B------:R-:W-:Y:S02]  /*5db0*/  UMOV UR27, 0x10000000 ;  /* 0x10000000001b7882 */ /* 0x000fe40000000000 */
[----:B------:R-:W-:Y:S01]  /*5dc0*/  USEL UR25, UR4, URZ, UP0 ;  /* 0x000000ff04197287 */ /* 0x000fe20008000000 */
[----:B------:R-:W-:Y:S01]  /*5dd0*/  @!P1 R2UR UR4, R0 ;  /* 0x00000000000492ca */ /* 0x000fe200000e0000 */
[----:B------:R-:W-:Y:S01]  /*5de0*/  USEL UR24, URZ, 0x1, UP0 ;  /* 0x00000001ff187887 */ /* 0x000fe20008000000 */
[----:B------:R-:W-:Y:S01]  /*5df0*/  SEL R0, RZ, 0x1, P0 ;  /* 0x00000001ff007807 */ /* 0x000fe20000000000 */
[----:B------:R-:W-:Y:S01]  /*5e00*/  VOTEU.ALL UP0, P1 ;  /* 0x0000000000ff7886 */ /* 0x000fe20000800000 */
[----:B------:R-:W-:Y:S01]  /*5e10*/  UMOV UR11, UR19 ;  /* 0x00000013000b7c82 */ /* 0x000fe20008000000 */
[----:B------:R-:W-:Y:S01]  /*5e20*/  IMAD.U32 R4, RZ, RZ, UR6 ;  /* 0x00000006ff047e24 */ /* 0x000fe2000f8e00ff */
[----:B------:R-:W-:Y:S02]  /*5e30*/  LOP3.LUT R9, R9, R0, RZ, 0x3c, !PT ;  /* 0x0000000009097212 */ /* 0x000fe400078e3cff */
[----:B------:R-:W-:Y:S02]  /*5e40*/  LOP3.LUT R11, R11, UR24, RZ, 0x3c, !PT ;  /* 0x000000180b0b7c12 */ /* 0x000fe4000f8e3cff */
[----:B------:R-:W-:Y:S03]  /*5e50*/  @!P1 R2UR UR6, R4 ;  /* 0x00000000040692ca */ /* 0x000fe600000e0000 */
[----:B------:R-:W-:Y:S01]  /*5e60*/  IMAD.U32 R5, RZ, RZ, UR4 ;  /* 0x00000004ff057e24 */ /* 0x000fe2000f8e00ff */
[----:B------:R-:W-:Y:S04]  /*5e70*/  UPRMT UR4, UR57, 0x654, UR17 ;  /* 0x0000065439047896 */ /* 0x000fe80008000011 */
[----:B------:R-:W-:Y:S11]  /*5e80*/  @!P1 R2UR UR7, R5 ;  /* 0x00000000050792ca */ /* 0x000ff600000e0000 */
[----:B------:R-:W-:Y:S02]  /*5e90*/  @!UPT UIADD3 URZ, UPT, UPT, URZ, URZ, URZ ;  /* 0x000000fffffff290 */ /* 0x000fe4000fffe0ff */
[----:B------:R-:W-:Y:S01]  /*5ea0*/  @!UP0 UTMALDG.3D [UR16], [UR6], desc[UR26] ;  /* 0x00001a10060085b4 */ /* 0x000fe20008011000 */
[----:B------:R-:W-:Y:S05]  /*5eb0*/  VOTEU.ALL UP0, P1 ;  /* 0x0000000000ff7886 */ /* 0x000fea0000800000 */
[----:B------:R2:W-:Y:S01]  /*5ec0*/  @!UP0 UTMALDG.3D [UR8], [UR6], desc[UR26] ;  /* 0x00001a08060085b4 */ /* 0x0005e20008011000 */
[----:B------:R3:W-:Y:S01]  /*5ed0*/  @!P1 SYNCS.ARRIVE.TRANS64.RED.A0TR RZ, [UR5+0x80], R3 ;  /* 0x00008003ffff99a7 */ /* 0x0007e20008300405 */
[----:B------:R-:W-:Y:S01]  /*5ee0*/  SYNCS.ARRIVE.TRANS64.RED.A1T0 RZ, [UR4], RZ ;  /* 0x000000ffffff79a7 */ /* 0x000fe20008100404 */
[----:B--2---:R-:W-:Y:S02]  /*5ef0*/  UIADD3 UR26, UPT, UPT, UR13, UR30, URZ ;  /* 0x0000001e0d1a7290 */ /* 0x004fe4000fffe0ff */
[----:B------:R-:W-:Y:S01]  /*5f00*/  UIADD3 UR27, UPT, UPT, UR14, UR28, URZ ;  /* 0x0000001c0e1b7290 */ /* 0x000fe2000fffe0ff */
[----:B------:R-:W-:Y:S11]  /*5f10*/  BRA.U UP2, `(.L_x_94) ;  /* 0xffffffed02587547 */ /* 0x000ff6000b83ffff */
[----:B------:R-:W-:Y:S01]  /*5f20*/  UIADD3 UR21, UPT, UPT, UR21, 0x98, URZ ;  /* 0x0000009815157890 */ /* 0x000fe2000fffe0ff */
[----:B------:R-:W-:-:S03]  /*5f30*/  SHF.L.U32 R2, R11, 0x1f, RZ ;  /* 0x0000001f0b027819 */ /* 0x000fc600000006ff */
[----:B------:R-:W-:-:S09]  /*5f40*/  ULEA UR4, UR25, UR21, 0x3 ;  /* 0x0000001519047291 */ /* 0x000fd2000f8e18ff */
[----:B------:R-:W2:Y:S02]  /*5f50*/  SYNCS.PHASECHK.TRANS64.TRYWAIT P0, [UR4], R2 ;  /* 0x00000002ff0075a7 */ /* 0x000ea40008001104 */
[----:B--2---:R-:W-:Y:S05]  /*5f60*/  @!P0 BRA `(.L_x_95) ;  /* 0x0000005c00b08947 */ /* 0x004fea0003800000 */
.L_x_203:
[----:B------:R-:W-:-:S04]  /*5f70*/  UIADD3 UR4, UPT, UPT, UR25, 0x1, URZ ;  /* 0x0000000119047890 */ /* 0x000fc8000fffe0ff */
[----:B------:R-:W-:-:S04]  /*5f80*/  UISETP.NE.AND UP0, UPT, UR4, 0x3, UPT ;  /* 0x000000030400788c */ /* 0x000fc8000bf05270 */
[----:B------:R-:W-:Y:S02]  /*5f90*/  USEL UR6, URZ, 0x1, UP0 ;  /* 0x00000001ff067887 */ /* 0x000fe40008000000 */
[----:B------:R-:W-:-:S04]  /*5fa0*/  USEL UR4, UR4, URZ, UP0 ;  /* 0x000000ff04047287 */ /* 0x000fc80008000000 */
[----:B------:R-:W-:Y:S01]  /*5fb0*/  ULEA UR5, UR4, UR21, 0x3 ;  /* 0x0000001504057291 */ /* 0x000fe2000f8e18ff */
[----:B------:R-:W-:-:S04]  /*5fc0*/  LOP3.LUT R11, R11, UR6, RZ, 0x3c, !PT ;  /* 0x000000060b0b7c12 */ /* 0x000fc8000f8e3cff */
[----:B--2---:R-:W-:-:S04]  /*5fd0*/  SHF.L.U32 R2, R11, 0x1f, RZ ;  /* 0x0000001f0b027819 */ /* 0x004fc800000006ff */
[----:B------:R-:W2:Y:S02]  /*5fe0*/  SYNCS.PHASECHK.TRANS64.TRYWAIT P0, [UR5], R2 ;  /* 0x00000002ff0075a7 */ /* 0x000ea40008001105 */
[----:B--2---:R-:W-:Y:S05]  /*5ff0*/  @!P0 BRA `(.L_x_96) ;  /* 0x0000005c00a48947 */ /* 0x004fea0003800000 */
.L_x_205:
[----:B------:R-:W-:-:S04]  /*6000*/  UIADD3 UR4, UPT, UPT, UR4, 0x1, URZ ;  /* 0x0000000104047890 */ /* 0x000fc8000fffe0ff */
[----:B------:R-:W-:-:S04]  /*6010*/  UISETP.NE.AND UP0, UPT, UR4, 0x3, UPT ;  /* 0x000000030400788c */ /* 0x000fc8000bf05270 */
[----:B------:R-:W-:Y:S02]  /*6020*/  USEL UR5, URZ, 0x1, UP0 ;  /* 0x00000001ff057887 */ /* 0x000fe40008000000 */
[----:B------:R-:W-:-:S04]  /*6030*/  USEL UR4, UR4, URZ, UP0 ;  /* 0x000000ff04047287 */ /* 0x000fc80008000000 */
[----:B------:R-:W-:Y:S01]  /*6040*/  ULEA UR4, UR4, UR21, 0x3 ;  /* 0x0000001504047291 */ /* 0x000fe2000f8e18ff */
[----:B--2---:R-:W-:-:S04]  /*6050*/  LOP3.LUT R2, R11, UR5, RZ, 0x3c, !PT ;  /* 0x000000050b027c12 */ /* 0x004fc8000f8e3cff */
[----:B------:R-:W-:Y:S01]  /*6060*/  SHF.L.U32 R2, R2, 0x1f, RZ ;  /* 0x0000001f02027819 */ /* 0x000fe200000006ff */
[----:B------:R-:W-:-:S07]  /*6070*/  IMAD.U32 R0, RZ, RZ, UR4 ;  /* 0x00000004ff007e24 */ /* 0x000fce000f8e00ff */
.L_x_97:
[----:B--2---:R2:W4:Y:S02]  /*6080*/  SYNCS.PHASECHK.TRANS64.TRYWAIT P0, [R0+URZ], R2 ;  /* 0x00000002000075a7 */ /* 0x00452400080011ff */
[----:B----4-:R-:W-:Y:S05]  /*6090*/  @!P0 NANOSLEEP.SYNCS 0x989680 ;  /* 0x009896800000895d */ /* 0x010fea0003900000 */
[----:B------:R-:W4:Y:S02]  /*60a0*/  @!P0 SYNCS.PHASECHK.TRANS64 P0, [R0+URZ], R2 ;  /* 0x00000002000085a7 */ /* 0x000f2400080010ff */
[----:B-1--4-:R-:W-:Y:S05]  /*60b0*/  @P0 EXIT ;  /* 0x000000000000094d */ /* 0x012fea0003800000 */
[----:B------:R-:W-:Y:S05]  /*60c0*/  BRA `(.L_x_97) ;  /* 0xfffffffc00ec7947 */ /* 0x000fea000383ffff */
.L_x_83:
[----:B------:R-:W-:-:S06]  /*60d0*/  UISETP.GE.AND UP0, UPT, UR20, 0x4, UPT ;  /* 0x000000041400788c */ /* 0x000fcc000bf06270 */
[----:B------:R-:W-:-:S13]  /*60e0*/  PLOP3.LUT P0, PT, PT, PT, UP0, 0x80, 0x8 ;  /* 0x000000000008781c */ /* 0x000fda0003f0f008 */
[----:B-1----:R-:W-:Y:S05]  /*60f0*/  @!P0 EXIT ;  /* 0x000000000000894d */ /* 0x002fea0003800000 */
[----:B------:R-:W-:Y:S01]  /*6100*/  BAR.SYNC.DEFER_BLOCKING 0x6, 0xa0 ;  /* 0x0182800000007b1d */ /* 0x000fe20000010000 */
[C---:B------:R-:W-:Y:S01]  /*6110*/  IMAD.SHL.U32 R83, R81.reuse, 0x10, RZ ;  /* 0x0000001051537824 */ /* 0x040fe200078e00ff */
[C---:B------:R-:W-:Y:S01]  /*6120*/  LOP3.LUT R84, R86.reuse, 0x3, RZ, 0xc0, !PT ;  /* 0x0000000356547812 */ /* 0x040fe200078ec0ff */
[C---:B------:R-:W-:Y:S01]  /*6130*/  IMAD.SHL.U32 R82, R81.reuse, 0x2, RZ ;  /* 0x0000000251527824 */ /* 0x040fe200078e00ff */
[----:B------:R-:W-:Y:S01]  /*6140*/  CS2R R78, SRZ ;  /* 0x00000000004e7805 */ /* 0x000fe2000001ff00 */
[----:B------:R-:W-:Y:S01]  /*6150*/  IMAD.SHL.U32 R2, R86, 0x200, RZ ;  /* 0x0000020056027824 */ /* 0x000fe200078e00ff */
[----:B------:R-:W-:Y:S01]  /*6160*/  UMOV UR4, 0x400 ;  /* 0x0000040000047882 */ /* 0x000fe20000000000 */
[----:B------:R-:W1:Y:S01]  /*6170*/  LDCU UR5, c[0x0][0x370] ;  /* 0x00006e00ff0577ac */ /* 0x000e620008000800 */
[----:B------:R-:W2:Y:S01]  /*6180*/  LDC.64 R74, c[0x0][0xcb0] ;  /* 0x00032c00ff4a7b82 */ /* 0x000ea20000000a00 */
[----:B------:R-:W-:Y:S01]  /*6190*/  IMAD.U32 R81, R81, 0x10000, RZ ;  /* 0x0001000051517824 */ /* 0x000fe200078e00ff */
[C---:B------:R-:W-:Y:S01]  /*61a0*/  LOP3.LUT R6, R83.reuse, 0x40, RZ, 0xc0, !PT ;  /* 0x0000004053067812 */ /* 0x040fe200078ec0ff */
[----:B------:R-:W-:Y:S01]  /*61b0*/  ULEA UR4, UR57, UR4, 0x18 ;  /* 0x0000000439047291 */ /* 0x000fe2000f8ec0ff */
[----:B------:R-:W-:Y:S01]  /*61c0*/  LOP3.LUT R3, R83, 0x1b0, RZ, 0xc0, !PT ;  /* 0x000001b053037812 */ /* 0x000fe200078ec0ff */
[----:B------:R-:W3:Y:S01]  /*61d0*/  LDCU.64 UR6, c[0x0][0xc90] ;  /* 0x00019200ff0677ac */ /* 0x000ee20008000a00 */
[----:B------:R-:W-:Y:S01]  /*61e0*/  LOP3.LUT R82, R6, 0x8, R82, 0xf8, !PT ;  /* 0x0000000806527812 */ /* 0x000fe200078ef852 */
[----:B------:R-:W-:Y:S01]  /*61f0*/  IMAD.MOV.U32 R80, RZ, RZ, RZ ;  /* 0x000000ffff507224 */ /* 0x000fe200078e00ff */
[----:B------:R-:W4:Y:S01]  /*6200*/  LDC.64 R72, c[0x0][0xca8] ;  /* 0x00032a00ff487b82 */ /* 0x000f220000000a00 */
[----:B------:R-:W-:Y:S01]  /*6210*/  LOP3.LUT R2, R3, 0x200, R2, 0xf8, !PT ;  /* 0x0000020003027812 */ /* 0x000fe200078ef802 */
[----:B------:R-:W-:Y:S01]  /*6220*/  IMAD.MOV.U32 R77, RZ, RZ, RZ ;  /* 0x000000ffff4d7224 */ /* 0x000fe200078e00ff */
[----:B------:R-:W-:Y:S01]  /*6230*/  LOP3.LUT R81, R81, 0x200000, RZ, 0xc0, !PT ;  /* 0x0020000051517812 */ /* 0x000fe200078ec0ff */
[----:B------:R-:W2:Y:S01]  /*6240*/  LDCU UR42, c[0x0][0xf0c] ;  /* 0x0001e180ff2a77ac */ /* 0x000ea20008000800 */
[----:B------:R-:W-:-:S02]  /*6250*/  LOP3.LUT P0, RZ, R83, 0x40, RZ, 0xc0, !PT ;  /* 0x0000004053ff7812 */ /* 0x000fc4000780c0ff */
[----:B------:R-:W-:Y:S01]  /*6260*/  LOP3.LUT R82, R2, R82, RZ, 0xfc, !PT ;  /* 0x0000005202527212 */ /* 0x000fe200078efcff */
[----:B------:R-:W2:Y:S01]  /*6270*/  LDS R0, [UR4+0x150] ;  /* 0x00015004ff007984 */ /* 0x000ea20008000800 */
[----:B-1----:R-:W-:Y:S01]  /*6280*/  IMAD.U32 R90, RZ, RZ, UR5 ;  /* 0x00000005ff5a7e24 */ /* 0x002fe2000f8e00ff */
[----:B------:R-:W1:Y:S01]  /*6290*/  LDCU UR5, c[0x0][0x374] ;  /* 0x00006e80ff0577ac */ /* 0x000e620008000800 */
[----:B------:R-:W-:Y:S01]  /*62a0*/  P2R R2, PR, RZ, 0x1 ;  /* 0x00000001ff027803 */ /* 0x000fe20000000000 */
[----:B------:R-:W-:Y:S01]  /*62b0*/  UIADD3 UR4, UPT, UPT, UR4, 0x200, URZ ;  /* 0x0000020004047890 */ /* 0x000fe2000fffe0ff */
[----:B---3--:R-:W-:Y:S01]  /*62c0*/  IMAD.U32 R88, RZ, RZ, UR6 ;  /* 0x00000006ff587e24 */ /* 0x008fe2000f8e00ff */
[----:B------:R-:W-:Y:S01]  /*62d0*/  MOV R87, UR7 ;  /* 0x0000000700577c02 */ /* 0x000fe20008000f00 */
[----:B------:R-:W3:Y:S03]  /*62e0*/  LDCU UR39, c[0x0][0xf30] ;  /* 0x0001e600ff2777ac */ /* 0x000ee60008000800 */
[----:B------:R-:W-:Y:S01]  /*62f0*/  MOV R94, UR4 ;  /* 0x00000004005e7c02 */ /* 0x000fe20008000f00 */
[----:B------:R-:W2:Y:S01]  /*6300*/  LDCU.64 UR58, c[0x0][0xc88] ;  /* 0x00019100ff3a77ac */ /* 0x000ea20008000a00 */
[----:B------:R-:W2:Y:S01]  /*6310*/  LDCU.64 UR40, c[0x0][0xf28] ;  /* 0x0001e500ff2877ac */ /* 0x000ea20008000a00 */
[----:B-1----:R-:W-:Y:S01]  /*6320*/  IMAD.U32 R89, RZ, RZ, UR5 ;  /* 0x00000005ff597e24 */ /* 0x002fe2000f8e00ff */
[----:B------:R-:W1:Y:S01]  /*6330*/  LDCU.128 UR60, c[0x0][0xf10] ;  /* 0x0001e200ff3c77ac */ /* 0x000e620008000c00 */
[----:B------:R-:W-:Y:S01]  /*6340*/  UMOV UR57, 0x1 ;  /* 0x0000000100397882 */ /* 0x000fe20000000000 */
[----:B------:R-:W-:Y:S01]  /*6350*/  UMOV UR44, URZ ;  /* 0x000000ff002c7c82 */ /* 0x000fe20008000000 */
[----:B------:R-:W-:Y:S01]  /*6360*/  UMOV UR56, URZ ;  /* 0x000000ff00387c82 */ /* 0x000fe20008000000 */
[----:B------:R-:W-:Y:S01]  /*6370*/  UMOV UR52, URZ ;  /* 0x000000ff00347c82 */ /* 0x000fe20008000000 */
[----:B-1234-:R-:W-:-:S07]  /*6380*/  IMAD.IADD R81, R0, 0x1, R81 ;  /* 0x0000000100517824 */ /* 0x01efce00078e0251 */
.L_x_156:
[----:B-1----:R-:W1:Y:S01]  /*6390*/  S2UR UR43, SR_CgaCtaId ;  /* 0x00000000002b79c3 */ /* 0x002e620000008800 */
[----:B------:R-:W-:Y:S01]  /*63a0*/  UMOV UR4, 0x400 ;  /* 0x0000040000047882 */ /* 0x000fe20000000000 */
[----:B------:R-:W-:Y:S01]  /*63b0*/  SHF.L.U32 R2, R78, 0x1f, RZ ;  /* 0x0000001f4e027819 */ /* 0x000fe200000006ff */
[----:B-1----:R-:W-:Y:S06]  /*63c0*/  ULEA UR43, UR43, UR4, 0x18 ;  /* 0x000000042b2b7291 */ /* 0x002fec000f8ec0ff */
[C---:B------:R-:W-:Y:S02]  /*63d0*/  LEA R0, R77.reuse, UR43, 0x3 ;  /* 0x0000002b4d007c11 */ /* 0x040fe4000f8e18ff */
[----:B------:R-:W-:Y:S02]  /*63e0*/  LEA R4, R77, UR43, 0x4 ;  /* 0x0000002b4d047c11 */ /* 0x000fe4000f8e20ff */
[----:B------:R-:W1:Y:S02]  /*63f0*/  SYNCS.PHASECHK.TRANS64.TRYWAIT P0, [R0+URZ+0xc0], R2 ;  /* 0x0000c002000075a7 */ /* 0x000e6400080011ff */
[----:B-1----:R-:W-:Y:S05]  /*6400*/  @!P0 BRA `(.L_x_98) ;  /* 0x0000005800b88947 */ /* 0x002fea0003800000 */
.L_x_206:
[----:B------:R-:W-:Y:S01]  /*6410*/  R2UR UR7, R93 ;  /* 0x000000005d0772ca */ /* 0x000fe200000e0000 */
[----:B------:R-:W2:Y:S01]  /*6420*/  LDS.128 R4, [R4+0x130] ;  /* 0x0001300004047984 */ /* 0x000ea20000000c00 */
[----:B-1----:R-:W-:Y:S01]  /*6430*/  VIADD R0, R0, 0xd0 ;  /* 0x000000d000007836 */ /* 0x002fe20000000000 */
[----:B------:R-:W-:Y:S04]  /*6440*/  UISETP.GE.AND UP0, UPT, UR45, 0x1, UPT ;  /* 0x000000012d00788c */ /* 0x000fe8000bf06270 */
[----:B------:R-:W-:Y:S01]  /*6450*/  PRMT R0, RZ, 0x654, R0 ;  /* 0x00000654ff007816 */ /* 0x000fe20000000000 */
[----:B------:R-:W-:Y:S01]  /*6460*/  @!PT LDS RZ, [RZ] ;  /* 0x00000000fffff984 */ /* 0x000fe20000000800 */
[----:B------:R-:W-:Y:S01]  /*6470*/  @!PT LDS RZ, [RZ] ;  /* 0x00000000fffff984 */ /* 0x000fe20000000800 */
[----:B------:R-:W-:Y:S01]  /*6480*/  @!PT LDS RZ, [RZ] ;  /* 0x00000000fffff984 */ /* 0x000fe20000000800 */
[----:B------:R-:W-:Y:S01]  /*6490*/  @!PT LDS RZ, [RZ] ;  /* 0x00000000fffff984 */ /* 0x000fe20000000800 */
[----:B------:R1:W-:Y:S06]  /*64a0*/  MEMBAR.ALL.CTA ;  /* 0x0000000000007992 */ /* 0x0003ec0000008000 */
[----:B-1----:R-:W1:Y:S02]  /*64b0*/  FENCE.VIEW.ASYNC.S ;  /* 0x00000000000073c6 */ /* 0x002e640000000000 */
[----:B-1----:R1:W-:Y:S01]  /*64c0*/  SYNCS.ARRIVE.TRANS64.RED.A1T0 RZ, [R0+URZ], RZ ;  /* 0x000000ff00ff79a7 */ /* 0x0023e200081004ff */
[----:B--2---:R-:W-:Y:S11]  /*64d0*/  LOP3.LUT P0, RZ, R6, 0x1, RZ, 0xc0, !PT ;  /* 0x0000000106ff7812 */ /* 0x004ff6000780c0ff */
[----:B------:R-:W-:Y:S02]  /*64e0*/  @!UPT UIADD3 URZ, UPT, UPT, URZ, URZ, URZ ;  /* 0x000000fffffff290 */ /* 0x000fe4000fffe0ff */
[----:B------:R-:W-:Y:S01]  /*64f0*/  VOTEU.ANY UP1, P0 ;  /* 0x0000000000ff7886 */ /* 0x000fe20000020100 */
[----:B------:R-:W-:Y:S01]  /*6500*/  PLOP3.LUT P0, PT, PT, PT, UP1, 0x80, 0x8 ;  /* 0x000000000008781c */ /* 0x000fe20003f0f018 */
[----:B------:R-:W-:Y:S06]  /*6510*/  UP2UR UR4, UPR, URZ, 0x2 ;  /* 0x00000002ff047883 */ /* 0x000fec0008000000 */
[----:B------:R-:W-:Y:S06]  /*6520*/  IMAD.U32 R95, RZ, RZ, UR4 ;  /* 0x00000004ff5f7e24 */ /* 0x000fec000f8e00ff */
[----:B------:R-:W-:Y:S02]  /*6530*/  @P0 SHF.R.U32.HI R2, RZ, 0x10, R5 ;  /* 0x00000010ff020819 */ /* 0x000fe40000011605 */
[----:B------:R-:W-:Y:S02]  /*6540*/  @P0 MOV R3, R4 ;  /* 0x0000000400030202 */ /* 0x000fe40000000f00 */
[----:B------:R-:W-:Y:S02]  /*6550*/  @P0 R2UR UR4, R2 ;  /* 0x00000000020402ca */ /* 0x000fe400000e0000 */
[----:B------:R-:W-:Y:S02]  /*6560*/  @P0 LOP3.LUT R4, R5, 0xffff, RZ, 0xc0, !PT ;  /* 0x0000ffff05040812 */ /* 0x000fe400078ec0ff */
[----:B------:R-:W-:Y:S02]  /*6570*/  @P0 R2UR UR6, R3 ;  /* 0x00000000030602ca */ /* 0x000fe400000e0000 */
[----:B------:R-:W-:Y:S07]  /*6580*/  @P0 R2UR UR5, R4 ;  /* 0x00000000040502ca */ /* 0x000fee00000e0000 */
[----:B------:R-:W-:Y:S02]  /*6590*/  @UP1 UMOV UR7, UR4 ;  /* 0x0000000400071c82 */ /* 0x000fe40008000000 */
[----:B------:R-:W-:Y:S02]  /*65a0*/  IMAD.U32 R93, RZ, RZ, UR7 ;  /* 0x00000007ff5d7e24 */ /* 0x000fe4000f8e00ff */
[----:B------:R-:W-:Y:S02]  /*65b0*/  @UP1 UMOV UR38, UR6 ;  /* 0x0000000600261c82 */ /* 0x000fe40008000000 */
[----:B------:R-:W-:Y:S01]  /*65c0*/  @UP1 UMOV UR37, UR5 ;  /* 0x0000000500251c82 */ /* 0x000fe20008000000 */
[----:B-1----:R-:W-:Y:S05]  /*65d0*/  BRA.U !UP0, `(.L_x_99) ;  /* 0x0000000108d47547 */ /* 0x002fea000b800000 */
[----:B------:R-:W1:Y:S01]  /*65e0*/  LDCU UR13, c[0x0][0xf20] ;  /* 0x0001e400ff0d77ac */ /* 0x000e620008000800 */
[----:B------:R-:W-:Y:S02]  /*65f0*/  R2UR UR14, R89 ;  /* 0x00000000590e72ca */ /* 0x000fe400000e0000 */
[----:B------:R-:W-:Y:S01]  /*6600*/  R2UR UR12, R90 ;  /* 0x000000005a0c72ca */ /* 0x000fe200000e0000 */
[----:B------:R-:W-:Y:S02]  /*6610*/  UISETP.NE.AND UP0, UPT, UR62, 0x1, UPT ;  /* 0x000000013e00788c */ /* 0x000fe4000bf05270 */
[----:B------:R-:W-:Y:S02]  /*6620*/  UIMAD.WIDE.U32 UR8, UR37, UR63, URZ ;  /* 0x0000003f250872a5 */ /* 0x000fe4000f8e00ff */
[----:B------:R-:W-:Y:S02]  /*6630*/  UIMAD.WIDE.U32 UR10, UR38, UR60, URZ ;  /* 0x0000003c260a72a5 */ /* 0x000fe4000f8e00ff */
[----:B------:R-:W-:Y:S02]  /*6640*/  UISETP.NE.AND UP1, UPT, UR42, 0x1, UPT ;  /* 0x000000012a00788c */ /* 0x000fe4000bf25270 */
[----:B------:R-:W-:Y:S02]  /*6650*/  UISETP.NE.AND UP2, UPT, UR45, 0x1, UPT ;  /* 0x000000012d00788c */ /* 0x000fe4000bf45270 */
[----:B------:R-:W-:Y:S02]  /*6660*/  UIMAD.WIDE.U32 UR4, UR14, UR63, URZ ;  /* 0x0000003f0e0472a5 */ /* 0x000fe4000f8e00ff */
[----:B------:R-:W-:Y:S05]  /*6670*/  UIMAD.WIDE.U32 UR6, UR12, UR60, URZ ;  /* 0x0000003c0c0672a5 */ /* 0x000fea000f8e00ff */
[----:B------:R-:W-:Y:S02]  /*6680*/  UMOV UR4, UR5 ;  /* 0x0000000500047c82 */ /* 0x000fe40008000000 */
[----:B-1----:R-:W-:Y:S03]  /*6690*/  USHF.R.U32.HI UR5, URZ, UR13, UR4 ;  /* 0x0000000dff057299 */ /* 0x002fe60008011604 */
[----:B------:R-:W-:Y:S02]  /*66a0*/  UMOV UR4, UR7 ;  /* 0x0000000700047c82 */ /* 0x000fe40008000000 */
[----:B------:R-:W-:Y:S02]  /*66b0*/  USHF.R.U32.HI UR7, URZ, UR61, UR4 ;  /* 0x0000003dff077299 */ /* 0x000fe40008011604 */
[----:B------:R-:W-:Y:S02]  /*66c0*/  USEL UR4, UR14, UR5, !UP0 ;  /* 0x000000050e047287 */ /* 0x000fe4000c000000 */
[----:B------:R-:W-:Y:S01]  /*66d0*/  USEL UR7, UR12, UR7, !UP1 ;  /* 0x000000070c077287 */ /* 0x000fe2000c800000 */
[----:B------:R-:W-:Y:S01]  /*66e0*/  UMOV UR5, UR9 ;  /* 0x0000000900057c82 */ /* 0x000fe20008000000 */
[----:B------:R-:W-:Y:S02]  /*66f0*/  UIMAD.WIDE.U32 UR8, UR4, UR40, URZ ;  /* 0x00000028040872a5 */ /* 0x000fe4000f8e00ff */
[----:B------:R-:W-:Y:S03]  /*6700*/  USHF.R.U32.HI UR6, URZ, UR13, UR5 ;  /* 0x0000000dff067299 */ /* 0x000fe60008011605 */
[----:B------:R-:W-:Y:S01]  /*6710*/  UMOV UR5, UR11 ;  /* 0x0000000b00057c82 */ /* 0x000fe20008000000 */
[----:B------:R-:W-:Y:S02]  /*6720*/  UIMAD.WIDE.U32 UR10, UR7, UR40, URZ ;  /* 0x00000028070a72a5 */ /* 0x000fe4000f8e00ff */
[----:B------:R-:W-:Y:S02]  /*6730*/  USHF.R.U32.HI UR12, URZ, UR61, UR5 ;  /* 0x0000003dff0c7299 */ /* 0x000fe40008011605 */
[----:B------:R-:W-:Y:S01]  /*6740*/  USEL UR6, UR37, UR6, !UP0 ;  /* 0x0000000625067287 */ /* 0x000fe2000c000000 */
[----:B------:R-:W-:Y:S02]  /*6750*/  UMOV UR5, UR9 ;  /* 0x0000000900057c82 */ /* 0x000fe40008000000 */
[----:B------:R-:W-:Y:S01]  /*6760*/  UMOV UR10, UR11 ;  /* 0x0000000b000a7c82 */ /* 0x000fe20008000000 */
[----:B------:R-:W-:Y:S02]  /*6770*/  @UP2 USHF.R.U32.HI UR4, URZ, UR41, UR5 ;  /* 0x00000029ff042299 */ /* 0x000fe40008011605 */
[----:B------:R-:W-:Y:S02]  /*6780*/  @UP2 USHF.R.U32.HI UR7, URZ, UR41, UR10 ;  /* 0x00000029ff072299 */ /* 0x000fe4000801160a */
[----:B------:R-:W-:Y:S02]  /*6790*/  UIMAD UR4, UR45, UR4, URZ ;  /* 0x000000042d0472a4 */ /* 0x000fe4000f8e02ff */
[----:B------:R-:W-:Y:S02]  /*67a0*/  UIMAD.WIDE.U32 UR10, UR6, UR40, URZ ;  /* 0x00000028060a72a5 */ /* 0x000fe4000f8e00ff */
[----:B------:R-:W-:Y:S02]  /*67b0*/  USEL UR5, UR38, UR12, !UP1 ;  /* 0x0000000c26057287 */ /* 0x000fe4000c800000 */
[----:B------:R-:W-:Y:S02]  /*67c0*/  UIMAD UR8, UR45, UR7, URZ ;  /* 0x000000072d0872a4 */ /* 0x000fe4000f8e02ff */
[----:B------:R-:W-:Y:S03]  /*67d0*/  UISETP.GE.AND UP0, UPT, UR6, UR4, UPT ;  /* 0x000000040600728c */ /* 0x000fe6000bf06270 */
[----:B------:R-:W-:Y:S01]  /*67e0*/  UMOV UR4, UR11 ;  /* 0x0000000b00047c82 */ /* 0x000fe20008000000 */
[----:B------:R-:W-:Y:S02]  /*67f0*/  UISETP.GE.OR UP0, UPT, UR5, UR8, UP0 ;  /* 0x000000080500728c */ /* 0x000fe40008706670 */
[----:B------:R-:W-:Y:S02]  /*6800*/  USHF.R.U32.HI UR4, URZ, UR41, UR4 ;  /* 0x00000029ff047299 */ /* 0x000fe40008011604 */
[----:B------:R-:W-:Y:S02]  /*6810*/  UIMAD.WIDE.U32 UR8, UR5, UR40, URZ ;  /* 0x00000028050872a5 */ /* 0x000fe4000f8e00ff */
[----:B------:R-:W-:Y:S02]  /*6820*/  USEL UR11, UR6, UR4, !UP2 ;  /* 0x00000004060b7287 */ /* 0x000fe4000d000000 */
[----:B------:R-:W-:Y:S02]  /*6830*/  UIADD3 UR8, UPT, UPT, -UR5, URZ, URZ ;  /* 0x000000ff05087290 */ /* 0x000fe4000fffe1ff */
[----:B------:R-:W-:Y:S01]  /*6840*/  UIADD3 UR10, UPT, UPT, -UR11, URZ, URZ ;  /* 0x000000ff0b0a7290 */ /* 0x000fe2000fffe1ff */
[----:B------:R-:W-:Y:S01]  /*6850*/  @!UP0 UMOV UR4, UR9 ;  /* 0x0000000900048c82 */ /* 0x000fe20008000000 */
[----:B------:R-:W-:Y:S02]  /*6860*/  UIADD3 UR9, UPT, UPT, -UR6, URZ, URZ ;  /* 0x000000ff06097290 */ /* 0x000fe4000fffe1ff */
[----:B------:R-:W-:Y:S02]  /*6870*/  @!UP0 USHF.R.U32.HI UR4, URZ, UR41, UR4 ;  /* 0x00000029ff048299 */ /* 0x000fe40008011604 */
[----:B------:R-:W-:Y:S02]  /*6880*/  UIMAD UR10, UR45, UR10, UR6 ;  /* 0x0000000a2d0a72a4 */ /* 0x000fe4000f8e0206 */
[----:B------:R-:W-:Y:S04]  /*6890*/  @!UP0 USEL UR4, UR5, UR4, !UP2 ;  /* 0x0000000405048287 */ /* 0x000fe8000d000000 */
[----:B------:R-:W-:Y:S02]  /*68a0*/  @!UP0 UIMAD UR10, UR7, UR10, UR4 ;  /* 0x0000000a070a82a4 */ /* 0x000fe4000f8e0204 */
[----:B------:R-:W-:Y:S02]  /*68b0*/  @!UP0 UIADD3 UR11, UPT, UPT, UR11, -UR4, URZ ;  /* 0x800000040b0b8290 */ /* 0x000fe4000fffe0ff */
[----:B------:R-:W-:Y:S02]  /*68c0*/  UIMAD UR7, UR42, UR8, UR38 ;  /* 0x000000082a0772a4 */ /* 0x000fe4000f8e0226 */
[----:B------:R-:W-:Y:S02]  /*68d0*/  @!UP0 UIMAD UR6, UR11, UR45, UR5 ;  /* 0x0000002d0b0682a4 */ /* 0x000fe4000f8e0205 */
[----:B------:R-:W-:Y:S01]  /*68e0*/  UIMAD UR4, UR62, UR9, UR37 ;  /* 0x000000093e0472a4 */ /* 0x000fe2000f8e0225 */
[----:B------:R-:W-:Y:S02]  /*68f0*/  @!UP0 UMOV UR5, UR10 ;  /* 0x0000000a00058c82 */ /* 0x000fe40008000000 */
[----:B------:R-:W-:Y:S02]  /*6900*/  UIMAD UR38, UR5, UR42, UR7 ;  /* 0x0000002a052672a4 */ /* 0x000fe4000f8e0207 */
[----:B------:R-:W-:Y:S11]  /*6910*/  UIMAD UR37, UR6, UR62, UR4 ;  /* 0x0000003e062572a4 */ /* 0x000ff6000f8e0204 */
[----:B------:R-:W-:Y:S01]  /*6920*/  @!UPT UIADD3 URZ, UPT, UPT, URZ, URZ, URZ ;  /* 0x000000fffffff290 */ /* 0x000fe2000fffe0ff */
.L_x_99:
[----:B------:R-:W-:Y:S01]  /*6930*/  UISETP.NE.AND UP0, UPT, UR39, 0x1, UPT ;  /* 0x000000012700788c */ /* 0x000fe2000bf05270 */
[----:B------:R-:W-:Y:S01]  /*6940*/  R2UR UR11, R94 ;  /* 0x000000005e0b72ca */ /* 0x000fe200000e0000 */
[----:B------:R-:W-:Y:S01]  /*6950*/  USHF.L.U32 UR50, UR27, 0x7, URZ ;  /* 0x000000071b327899 */ /* 0x000fe200080006ff */
[----:B------:R-:W-:Y:S01]  /*6960*/  IADD3 R77, PT, PT, R77, 0x1, RZ ;  /* 0x000000014d4d7810 */ /* 0x000fe20007ffe0ff */
[----:B------:R-:W-:Y:S07]  /*6970*/  USHF.L.U32 UR49, UR26, 0x6, URZ ;  /* 0x000000061a317899 */ /* 0x000fee00080006ff */
[----:B------:R-:W1:Y:S01]  /*6980*/  @!UP0 LDCU.128 UR12, c[0x0][0xf10] ;  /* 0x0001e200ff0c87ac */ /* 0x000e620008000c00 */
[----:B------:R-:W2:Y:S01]  /*6990*/  @!UP0 LDCU UR5, c[0x0][0xf0c] ;  /* 0x0001e180ff0587ac */ /* 0x000ea20008000800 */
[----:B------:R-:W3:Y:S01]  /*69a0*/  @!UP0 LDCU UR10, c[0x0][0xf20] ;  /* 0x0001e400ff0a87ac */ /* 0x000ee20008000800 */
[----:B-1----:R-:W-:Y:S02]  /*69b0*/  UIMAD.WIDE.U32 UR8, UR38, UR12, URZ ;  /* 0x0000000c260872a5 */ /* 0x002fe4000f8e00ff */
[----:B------:R-:W-:Y:S02]  /*69c0*/  UIMAD.WIDE.U32 UR6, UR37, UR15, URZ ;  /* 0x0000000f250672a5 */ /* 0x000fe4000f8e00ff */
[----:B------:R-:W-:Y:S03]  /*69d0*/  @!UP0 UISETP.NE.AND UP1, UPT, UR14, 0x1, UPT ;  /* 0x000000010e00888c */ /* 0x000fe6000bf25270 */
[----:B------:R-:W-:Y:S01]  /*69e0*/  @!UP0 UMOV UR4, UR9 ;  /* 0x0000000900048c82 */ /* 0x000fe20008000000 */
[----:B--2---:R-:W-:Y:S02]  /*69f0*/  @!UP0 UISETP.NE.AND UP2, UPT, UR5, 0x1, UPT ;  /* 0x000000010500888c */ /* 0x004fe4000bf45270 */
[----:B------:R-:W-:Y:S01]  /*6a00*/  @!UP0 USHF.R.U32.HI UR4, URZ, UR13, UR4 ;  /* 0x0000000dff048299 */ /* 0x000fe20008011604 */
[----:B------:R-:W-:Y:S02]  /*6a10*/  @!UP0 UMOV UR6, UR7 ;  /* 0x0000000700068c82 */ /* 0x000fe40008000000 */
[----:B---3--:R-:W-:Y:S02]  /*6a20*/  @!UP0 USHF.R.U32.HI UR6, URZ, UR10, UR6 ;  /* 0x0000000aff068299 */ /* 0x008fe40008011606 */
[----:B------:R-:W-:Y:S02]  /*6a30*/  @!UP0 USEL UR7, UR38, UR4, !UP2 ;  /* 0x0000000426078287 */ /* 0x000fe4000d000000 */
[----:B------:R-:W-:Y:S04]  /*6a40*/  @!UP0 USEL UR6, UR37, UR6, !UP1 ;  /* 0x0000000625068287 */ /* 0x000fe8000c800000 */
[----:B------:R-:W-:Y:S02]  /*6a50*/  @!UP0 UIADD3 UR4, UPT, UPT, -UR7, UR6, URZ ;  /* 0x0000000607048290 */ /* 0x000fe4000fffe1ff */
[----:B------:R-:W-:Y:S02]  /*6a60*/  @!UP0 UIADD3 UR6, UPT, UPT, UR7, -UR6, URZ ;  /* 0x8000000607068290 */ /* 0x000fe4000fffe0ff */
[----:B------:R-:W-:Y:S02]  /*6a70*/  @!UP0 UIMAD UR38, UR4, UR5, UR38 ;  /* 0x00000005042682a4 */ /* 0x000fe4000f8e0226 */
[----:B------:R-:W-:Y:S02]  /*6a80*/  @!UP0 UIMAD UR37, UR6, UR14, UR37 ;  /* 0x0000000e062582a4 */ /* 0x000fe4000f8e0225 */
[----:B------:R-:W-:Y:S09]  /*6a90*/  ULOP3.LUT UP0, URZ, UR11, 0x90, URZ, 0xc0, !UPT ;  /* 0x000000900bff7892 */ /* 0x000ff2000f80c0ff */
[----:B------:R-:W-:Y:S05]  /*6aa0*/  BRA.U !UP0, `(.L_x_100) ;  /* 0x00000001087c7547 */ /* 0x000fea000b800000 */
[----:B------:R-:W1:Y:S01]  /*6ab0*/  LDCU.64 UR8, c[0x4][0x80] ;  /* 0x01001000ff0877ac */ /* 0x000e620008000a00 */
[----:B------:R-:W-:Y:S01]  /*6ac0*/  MOV R2, 0x0 ;  /* 0x0000000000027802 */ /* 0x000fe20000000f00 */
[----:B------:R-:W-:Y:S02]  /*6ad0*/  HFMA2 R12, -RZ, RZ, 0, 5.9604644775390625e-08 ;  /* 0x00000001ff0c7431 */ /* 0x000fe400000001ff */
[----:B------:R-:W-:Y:S01]  /*6ae0*/  IMAD.MOV.U32 R8, RZ, RZ, 0x70 ;  /* 0x00000070ff087424 */ /* 0x000fe200078e00ff */
[----:B------:R2:W3:Y:S01]  /*6af0*/  LDC.64 R14, c[0x4][R2] ;  /* 0x01000000020e7b82 */ /* 0x0004e20000000a00 */
[----:B------:R-:W4:Y:S01]  /*6b00*/  LDCU.64 UR6, c[0x4][0x88] ;  /* 0x01001100ff0677ac */ /* 0x000f220008000a00 */
[----:B------:R-:W-:Y:S01]  /*6b10*/  IMAD.MOV.U32 R13, RZ, RZ, RZ ;  /* 0x000000ffff0d7224 */ /* 0x000fe200078e00ff */
[----:B------:R-:W2:Y:S01]  /*6b20*/  LDCU.64 UR4, c[0x4][0x8] ;  /* 0x01000100ff0477ac */ /* 0x000ea20008000a00 */
[----:B-1----:R-:W-:Y:S01]  /*6b30*/  MOV R5, UR9 ;  /* 0x0000000900057c02 */ /* 0x002fe20008000f00 */
[----:B------:R-:W-:Y:S01]  /*6b40*/  IMAD.U32 R4, RZ, RZ, UR8 ;  /* 0x00000008ff047e24 */ /* 0x000fe2000f8e00ff */
[----:B----4-:R-:W-:Y:S01]  /*6b50*/  MOV R7, UR7 ;  /* 0x0000000700077c02 */ /* 0x010fe20008000f00 */
[----:B------:R-:W-:Y:S01]  /*6b60*/  IMAD.U32 R6, RZ, RZ, UR6 ;  /* 0x00000006ff067e24 */ /* 0x000fe2000f8e00ff */
[----:B--2---:R-:W-:Y:S01]  /*6b70*/  MOV R11, UR5 ;  /* 0x00000005000b7c02 */ /* 0x004fe20008000f00 */
[----:B------:R-:W-:Y:S02]  /*6b80*/  IMAD.U32 R10, RZ, RZ, UR4 ;  /* 0x00000004ff0a7e24 */ /* 0x000fe4000f8e00ff */
[----:B------:R-:W-:Y:S07]  /*6b90*/  LEPC R20, `(.L_x_101) ;  /* 0x000000001014794e */ /* 0x000fee0000000000 */
[----:B---3-5:R-:W-:Y:S05]  /*6ba0*/  CALL.ABS.NOINC R14 ;  /* 0x000000000e007343 */ /* 0x028fea0003c00000 */
.L_x_101:
[----:B------:R-:W1:Y:S01]  /*6bb0*/  LDCU.64 UR8, c[0x4][0x80] ;  /* 0x01001000ff0877ac */ /* 0x000e620008000a00 */
[----:B------:R-:W2:Y:S01]  /*6bc0*/  LDC.64 R2, c[0x4][R2] ;  /* 0x0100000002027b82 */ /* 0x000ea20000000a00 */
[----:B------:R-:W-:Y:S02]  /*6bd0*/  HFMA2 R12, -RZ, RZ, 0, 5.9604644775390625e-08 ;  /* 0x00000001ff0c7431 */ /* 0x000fe400000001ff */
[----:B------:R-:W-:Y:S02]  /*6be0*/  IMAD.MOV.U32 R8, RZ, RZ, 0x70 ;  /* 0x00000070ff087424 */ /* 0x000fe400078e00ff */
[----:B------:R-:W-:Y:S01]  /*6bf0*/  IMAD.MOV.U32 R13, RZ, RZ, RZ ;  /* 0x000000ffff0d7224 */ /* 0x000fe200078e00ff */
[----:B------:R-:W3:Y:S01]  /*6c00*/  LDCU.64 UR6, c[0x4][0x88] ;  /* 0x01001100ff0677ac */ /* 0x000ee20008000a00 */
[----:B------:R-:W4:Y:S01]  /*6c10*/  LDCU.64 UR4, c[0x4][0x8] ;  /* 0x01000100ff0477ac */ /* 0x000f220008000a00 */
[----:B-1----:R-:W-:Y:S02]  /*6c20*/  MOV R4, UR8 ;  /* 0x0000000800047c02 */ /* 0x002fe40008000f00 */
[----:B------:R-:W-:Y:S02]  /*6c30*/  MOV R5, UR9 ;  /* 0x0000000900057c02 */ /* 0x000fe40008000f00 */
[----:B---3--:R-:W-:Y:S01]  /*6c40*/  MOV R7, UR7 ;  /* 0x0000000700077c02 */ /* 0x008fe20008000f00 */
[----:B------:R-:W-:Y:S01]  /*6c50*/  IMAD.U32 R6, RZ, RZ, UR6 ;  /* 0x00000006ff067e24 */ /* 0x000fe2000f8e00ff */
[----:B----4-:R-:W-:Y:S01]  /*6c60*/  MOV R11, UR5 ;  /* 0x00000005000b7c02 */ /* 0x010fe20008000f00 */
[----:B------:R-:W-:Y:S02]  /*6c70*/  IMAD.U32 R10, RZ, RZ, UR4 ;  /* 0x00000004ff0a7e24 */ /* 0x000fe4000f8e00ff */
[----:B------:R-:W-:Y:S07]  /*6c80*/  LEPC R20, `(.L_x_100) ;  /* 0x000000001014794e */ /* 0x000fee0000000000 */
[----:B--2---:R-:W-:Y:S05]  /*6c90*/  CALL.ABS.NOINC R2 ;  /* 0x0000000002007343 */ /* 0x004fea0003c00000 */
.L_x_100:
[----:B------:R-:W-:Y:S02]  /*6ca0*/  R2UR UR6, R96 ;  /* 0x00000000600672ca */ /* 0x000fe400000e0000 */
[----:B------:R-:W-:Y:S02]  /*6cb0*/  R2UR UR5, R88 ;  /* 0x00000000580572ca */ /* 0x000fe400000e0000 */
[----:B------:R-:W-:Y:S02]  /*6cc0*/  R2UR UR4, R87 ;  /* 0x00000000570472ca */ /* 0x000fe400000e0000 */
[----:B------:R-:W-:Y:S02]  /*6cd0*/  ISETP.NE.U32.AND P4, PT, R74, RZ, PT ;  /* 0x000000ff4a00720c */ /* 0x000fe40003f85070 */
[----:B------:R-:W-:Y:S02]  /*6ce0*/  ISETP.NE.U32.AND P2, PT, RZ, UR58, PT ;  /* 0x0000003aff007c0c */ /* 0x000fe4000bf45070 */
[----:B------:R-:W-:Y:S02]  /*6cf0*/  ISETP.NE.AND.EX P4, PT, R75, RZ, PT, P4 ;  /* 0x000000ff4b00720c */ /* 0x000fe40003f85340 */
[----:B------:R-:W-:Y:S01]  /*6d00*/  ISETP.NE.AND.EX P2, PT, RZ, UR59, PT, P2 ;  /* 0x0000003bff007c0c */ /* 0x000fe2000bf45320 */
[----:B------:R-:W-:Y:S02]  /*6d10*/  UISETP.NE.AND UP2, UPT, UR6, URZ, UPT ;  /* 0x000000ff0600728c */ /* 0x000fe4000bf45270 */
[----:B------:R-:W-:Y:S04]  /*6d20*/  UISETP.NE.U32.AND UP0, UPT, UR5, URZ, UPT ;  /* 0x000000ff0500728c */ /* 0x000fe8000bf05070 */
[----:B------:R-:W-:Y:S01]  /*6d30*/  UISETP.NE.AND.EX UP1, UPT, UR4, URZ, UPT, UP0 ;  /* 0x000000ff0400728c */ /* 0x000fe2000bf25300 */
[----:B------:R-:W-:Y:S01]  /*6d40*/  PLOP3.LUT P1, PT, PT, PT, UP2, 0x80, 0x8 ;  /* 0x000000000008781c */ /* 0x000fe20003f2f028 */
[----:B------:R-:W-:Y:S03]  /*6d50*/  UPLOP3.LUT UP0, UPT, UPT, UPT, UPT, 0x40, 0x4 ;  /* 0x000000000004789c */ /* 0x000fe60003f0e870 */
[----:B------:R-:W-:Y:S06]  /*6d60*/  @UP2 UPLOP3.LUT UP0, UPT, UPT, UPT, UP1, 0x80, 0x8 ;  /* 0x000000000008289c */ /* 0x000fec0003f0f010 */
[----:B------:R-:W-:Y:S01]  /*6d70*/  PLOP3.LUT P0, PT, PT, PT, UP0, 0x80, 0x8 ;  /* 0x000000000008781c */ /* 0x000fe20003f0f008 */
[----:B------:R-:W-:Y:S01]  /*6d80*/  @!UPT UIADD3 URZ, UPT, UPT, URZ, URZ, URZ ;  /* 0x000000fffffff290 */ /* 0x000fe2000fffe0ff */
[----:B------:R-:W-:Y:S11]  /*6d90*/  BRA.U !UP1, `(.L_x_102) ;  /* 0x0000000109407547 */ /* 0x000ff6000b800000 */
[----:B------:R-:W-:Y:S01]  /*6da0*/  UISETP.NE.U32.AND UP0, UPT, UR58, URZ, UPT ;  /* 0x000000ff3a00728c */ /* 0x000fe2000bf05070 */
[----:B------:R-:W-:Y:S01]  /*6db0*/  R2UR UR6, R88 ;  /* 0x00000000580672ca */ /* 0x000fe200000e0000 */
[----:B------:R-:W1:Y:S01]  /*6dc0*/  LDCU.64 UR8, c[0x0][0x358] ;  /* 0x00006b00ff0877ac */ /* 0x000e620008000a00 */
[----:B------:R-:W-:Y:S02]  /*6dd0*/  HFMA2 R85, -RZ, RZ, 0, 5.9604644775390625e-08 ;  /* 0x00000001ff557431 */ /* 0x000fe400000001ff */
[----:B------:R-:W-:Y:S01]  /*6de0*/  IMAD.MOV.U32 R0, RZ, RZ, 0x1 ;  /* 0x00000001ff007424 */ /* 0x000fe200078e00ff */
[----:B------:R-:W-:Y:S06]  /*6df0*/  UISETP.NE.AND.EX UP0, UPT, UR59, URZ, UPT, UP0 ;  /* 0x000000ff3b00728c */ /* 0x000fec000bf05300 */
[----:B------:R-:W-:Y:S05]  /*6e00*/  PLOP3.LUT P3, PT, PT, PT, UP0, 0x80, 0x8 ;  /* 0x000000000008781c */ /* 0x000fea0003f6f008 */
[----:B------:R-:W2:Y:S01]  /*6e10*/  @UP0 LDCU.64 UR4, c[0x0][0xc88] ;  /* 0x00019100ff0407ac */ /* 0x000ea20008000a00 */
[----:B------:R-:W-:Y:S07]  /*6e20*/  @UP0 UIMAD UR6, UR36, UR6, URZ ;  /* 0x00000006240602a4 */ /* 0x000fee000f8e02ff */
[----:B------:R-:W-:Y:S01]  /*6e30*/  @!P3 PRMT R85, R0, 0x7610, R85 ;  /* 0x000076100055b816 */ /* 0x000fe20000000055 */
[----:B--2---:R-:W-:Y:S06]  /*6e40*/  @UP0 UIMAD.WIDE UR4, UR6, 0x4, UR4 ;  /* 0x00000004060408a5 */ /* 0x004fec000f8e0204 */
[----:B------:R-:W-:Y:S02]  /*6e50*/  IMAD.U32 R2, RZ, RZ, UR4 ;  /* 0x00000004ff027e24 */ /* 0x000fe4000f8e00ff */
[----:B------:R-:W-:Y:S03]  /*6e60*/  IMAD.U32 R3, RZ, RZ, UR5 ;  /* 0x00000005ff037e24 */ /* 0x000fe6000f8e00ff */
[----:B------:R-:W2:Y:S02]  /*6e70*/  @!UP0 LDCU UR4, c[0x0][0xc80] ;  /* 0x00019000ff0487ac */ /* 0x000ea40008000800 */
[----:B-1---5:R1:W5:Y:S02]  /*6e80*/  @P3 LDG.E R45, desc[UR8][R2.64] ;  /* 0x00000008022d3981 */ /* 0x022364000c1e1900 */
[----:B-12---:R-:W-:Y:S02]  /*6e90*/  @!P3 MOV R45, UR4 ;  /* 0x00000004002dbc02 */ /* 0x006fe40008000f00 */
.L_x_102:
[----:B------:R-:W-:Y:S05]  /*6ea0*/  @!P4 BRA `(.L_x_103) ;  /* 0x000000000024c947 */ /* 0x000fea0003800000 */
[----:B------:R-:W-:Y:S01]  /*6eb0*/  ISETP.NE.U32.AND P3, PT, R72, RZ, PT ;  /* 0x000000ff4800720c */ /* 0x000fe20003f65070 */
[----:B------:R-:W1:Y:S03]  /*6ec0*/  LDCU.64 UR4, c[0x0][0x358] ;  /* 0x00006b00ff0477ac */ /* 0x000e660008000a00 */
[----:B------:R-:W-:Y:S11]  /*6ed0*/  ISETP.NE.AND.EX P3, PT, R73, RZ, PT, P3 ;  /* 0x000000ff4900720c */ /* 0x000ff60003f65330 */
[----:B------:R-:W-:Y:S02]  /*6ee0*/  @!UPT UIADD3 URZ, UPT, UPT, URZ, URZ, URZ ;  /* 0x000000fffffff290 */ /* 0x000fe4000fffe0ff */
[----:B------:R-:W2:Y:S01]  /*6ef0*/  @P3 LDC.64 R2, c[0x0][0xca8] ;  /* 0x00032a00ff023b82 */ /* 0x000ea20000000a00 */
[----:B------:R-:W-:Y:S04]  /*6f00*/  @P3 IMAD R0, R74, UR36, RZ ;  /* 0x000000244a003c24 */ /* 0x000fe8000f8e02ff */
[----:B--2---:R-:W-:Y:S05]  /*6f10*/  @P3 IMAD.WIDE R2, R0, 0x4, R2 ;  /* 0x0000000400023825 */ /* 0x004fea00078e0202 */
[----:B-1---5:R1:W5:Y:S02]  /*6f20*/  @P3 LDG.E R43, desc[UR4][R2.64] ;  /* 0x00000004022b3981 */ /* 0x022364000c1e1900 */
[----:B-1----:R-:W2:Y:S02]  /*6f30*/  @!P3 LDC R43, c[0x0][0xca0] ;  /* 0x00032800ff2bbb82 */ /* 0x002ea40000000800 */
.L_x_103:
[----:B-----5:R-:W-:Y:S01]  /*6f40*/  FSETP.NEU.AND P3, PT, R45, RZ, PT ;  /* 0x000000ff2d00720b */ /* 0x020fe20003f6d000 */
[----:B------:R-:W-:Y:S01]  /*6f50*/  ULOP3.LUT UR4, UR57, 0x1, URZ, 0x3c, !UPT ;  /* 0x0000000139047892 */ /* 0x000fe2000f8e3cff */
[----:B------:R-:W-:Y:S01]  /*6f60*/  SEL R4, RZ, 0xffffffff, P2 ;  /* 0xffffffffff047807 */ /* 0x000fe20001000000 */
[----:B------:R-:W-:Y:S01]  /*6f70*/  IMAD.U32 R51, RZ, RZ, UR44 ;  /* 0x0000002cff337e24 */ /* 0x000fe2000f8e00ff */
[----:B------:R-:W-:Y:S01]  /*6f80*/  @P1 LOP3.LUT P2, RZ, R85, 0xff, RZ, 0xc0, !PT ;  /* 0x000000ff55ff1812 */ /* 0x000fe2000784c0ff */
[----:B------:R-:W-:Y:S01]  /*6f90*/  IMAD.MOV.U32 R98, RZ, RZ, 0x10 ;  /* 0x00000010ff627424 */ /* 0x000fe200078e00ff */
[----:B------:R-:W-:Y:S01]  /*6fa0*/  @P1 SEL R0, RZ, 0xffffffff, P3 ;  /* 0xffffffffff001807 */ /* 0x000fe20001800000 */
[----:B------:R-:W-:Y:S01]  /*6fb0*/  IMAD.U32 R112, RZ, RZ, UR4 ;  /* 0x00000004ff707e24 */ /* 0x000fe2000f8e00ff */
[----:B------:R-:W-:Y:S01]  /*6fc0*/  LEA R104, R80, UR43, 0x3 ;  /* 0x0000002b50687c11 */ /* 0x000fe2000f8e18ff */
[----:B------:R-:W-:Y:S01]  /*6fd0*/  IMAD.SHL.U32 R99, R82, 0x2, RZ ;  /* 0x0000000252637824 */ /* 0x000fe200078e00ff */
[----:B------:R-:W-:Y:S01]  /*6fe0*/  @P0 SEL R0, R4, R0, !P2 ;  /* 0x0000000004000207 */ /* 0x000fe20005000000 */
[----:B------:R-:W-:Y:S01]  /*6ff0*/  IMAD.SHL.U32 R51, R51, 0x1000, RZ ;  /* 0x0000100033337824 */ /* 0x000fe200078e00ff */
[----:B------:R-:W-:Y:S01]  /*7000*/  PLOP3.LUT P2, PT, PT, PT, UP1, 0x80, 0x8 ;  /* 0x000000000008781c */ /* 0x000fe20003f4f018 */
[----:B------:R-:W-:Y:S01]  /*7010*/  BSSY B1, `(.L_x_104) ;  /* 0x000003b000017945 */ /* 0x000fe20003800000 */
[----:B------:R-:W-:Y:S01]  /*7020*/  @P1 LOP3.LUT R0, R0, 0x1, RZ, 0xc0, !PT ;  /* 0x0000000100001812 */ /* 0x000fe200078ec0ff */
[----:B------:R-:W-:Y:S01]  /*7030*/  IMAD.MOV.U32 R107, RZ, RZ, 0x1 ;  /* 0x00000001ff6b7424 */ /* 0x000fe200078e00ff */
[----:B------:R-:W-:Y:S01]  /*7040*/  LOP3.LUT P4, R76, R85, 0xff, RZ, 0xc0, !PT ;  /* 0x000000ff554c7812 */ /* 0x000fe2000788c0ff */
[----:B------:R-:W-:Y:S01]  /*7050*/  IMAD R105, R80, 0x40, R81 ;  /* 0x0000004050697824 */ /* 0x000fe200078e0251 */
[----:B------:R-:W-:Y:S01]  /*7060*/  ISETP.NE.U32.OR P5, PT, R0, 0x1, !P1 ;  /* 0x000000010000780c */ /* 0x000fe20004fa5470 */
[----:B------:R-:W-:Y:S01]  /*7070*/  IMAD.U32 R0, RZ, RZ, UR44 ;  /* 0x0000002cff007e24 */ /* 0x000fe2000f8e00ff */
[----:B------:R-:W-:Y:S01]  /*7080*/  SEL R3, RZ, 0xffffffff, P3 ;  /* 0xffffffffff037807 */ /* 0x000fe20001800000 */
[----:B------:R-:W-:Y:S01]  /*7090*/  IMAD.U32 R106, RZ, RZ, UR44 ;  /* 0x0000002cff6a7e24 */ /* 0x000fe2000f8e00ff */
[----:B------:R-:W-:Y:S02]  /*70a0*/  LOP3.LUT P6, RZ, R83, 0x40, RZ, 0xc0, !PT ;  /* 0x0000004053ff7812 */ /* 0x000fe400078cc0ff */
[----:B------:R-:W-:Y:S02]  /*70b0*/  CS2R R70, SRZ ;  /* 0x0000000000467805 */ /* 0x000fe4000001ff00 */
[----:B------:R-:W-:Y:S02]  /*70c0*/  LEA R0, R0, UR43, 0x3 ;  /* 0x0000002b00007c11 */ /* 0x000fe4000f8e18ff */
[----:B------:R-:W-:Y:S02]  /*70d0*/  CS2R R68, SRZ ;  /* 0x0000000000447805 */ /* 0x000fe4000001ff00 */
[----:B------:R-:W-:Y:S02]  /*70e0*/  @P2 SEL R3, R4, R3, !P4 ;  /* 0x0000000304032207 */ /* 0x000fe40006000000 */
[----:B------:R-:W-:Y:S02]  /*70f0*/  CS2R R66, SRZ ;  /* 0x0000000000427805 */ /* 0x000fe4000001ff00 */
[----:B------:R-:W-:Y:S02]  /*7100*/  SEL R98, R98, 0xfffffff0, !P6 ;  /* 0xfffffff062627807 */ /* 0x000fe40007000000 */
[----:B------:R-:W-:Y:S02]  /*7110*/  CS2R R64, SRZ ;  /* 0x0000000000407805 */ /* 0x000fe4000001ff00 */
[----:B------:R-:W-:Y:S02]  /*7120*/  LOP3.LUT R3, R3, 0x1, RZ, 0xc0, !PT ;  /* 0x0000000103037812 */ /* 0x000fe400078ec0ff */
[----:B------:R-:W-:Y:S02]  /*7130*/  CS2R R58, SRZ ;  /* 0x00000000003a7805 */ /* 0x000fe4000001ff00 */
[----:B------:R-:W-:Y:S02]  /*7140*/  @P5 SHF.L.U32 R2, R112, 0x1f, RZ ;  /* 0x0000001f70025819 */ /* 0x000fe400000006ff */
[----:B------:R-:W-:Y:S02]  /*7150*/  CS2R R56, SRZ ;  /* 0x0000000000387805 */ /* 0x000fe4000001ff00 */
[----:B------:R-:W-:Y:S02]  /*7160*/  IADD3 R50, PT, PT, R51, UR43, R99 ;  /* 0x0000002b33327c10 */ /* 0x000fe4000fffe063 */
[----:B------:R-:W-:Y:S01]  /*7170*/  CS2R R54, SRZ ;  /* 0x0000000000367805 */ /* 0x000fe2000001ff00 */
[----:B------:R1:W3:Y:S01]  /*7180*/  @P5 SYNCS.PHASECHK.TRANS64.TRYWAIT P1, [R0+URZ+0x80], R2 ;  /* 0x00008002000055a7 */ /* 0x0002e200080211ff */
[----:B------:R-:W-:Y:S02]  /*7190*/  ISETP.NE.U32.AND P2, PT, R3, 0x1, PT ;  /* 0x000000010300780c */ /* 0x000fe40003f45070 */
[----:B------:R-:W-:Y:S02]  /*71a0*/  CS2R R52, SRZ ;  /* 0x0000000000347805 */ /* 0x000fe4000001ff00 */
[----:B------:R-:W-:Y:S01]  /*71b0*/  P2R R97, PR, RZ, 0x20 ;  /* 0x00000020ff617803 */ /* 0x000fe20000000000 */
[----:B------:R-:W-:Y:S01]  /*71c0*/  IMAD.IADD R49, R50, 0x1, R98 ;  /* 0x0000000132317824 */ /* 0x000fe200078e0262 */
[----:B------:R-:W-:Y:S02]  /*71d0*/  P2R R113, PR, RZ, 0x4 ;  /* 0x00000004ff717803 */ /* 0x000fe40000000000 */
[----:B-1----:R-:W-:Y:S04]  /*71e0*/  SHF.L.U32 R2, R79, 0x1f, RZ ;  /* 0x0000001f4f027819 */ /* 0x002fe800000006ff */
[----:B------:R1:W4:Y:S01]  /*71f0*/  SYNCS.PHASECHK.TRANS64.TRYWAIT P0, [R104+URZ+0xe0], R2 ;  /* 0x0000e002680075a7 */ /* 0x00032200080011ff */
[----:B---3--:R-:W-:Y:S01]  /*7200*/  @P5 SEL R107, RZ, 0x1, !P1 ;  /* 0x00000001ff6b5807 */ /* 0x008fe20004800000 */
[----:B-1----:R-:W-:Y:S06]  /*7210*/  @!P5 BRA `(.L_x_105) ;  /* 0x000000000068d947 */ /* 0x002fec0003800000 */
[----:B------:R-:W-:Y:S01]  /*7220*/  ISETP.NE.AND P1, PT, R107, RZ, PT ;  /* 0x000000ff6b00720c */ /* 0x000fe20003f25270 */
[----:B------:R-:W-:Y:S01]  /*7230*/  BSSY B0, `(.L_x_106) ;  /* 0x000000d000007945 */ /* 0x000fe20003800000 */
[----:B------:R-:W-:Y:S02]  /*7240*/  CS2R R54, SRZ ;  /* 0x0000000000367805 */ /* 0x000fe4000001ff00 */
[----:B------:R-:W-:Y:S02]  /*7250*/  CS2R R52, SRZ ;  /* 0x0000000000347805 */ /* 0x000fe4000001ff00 */
[----:B------:R-:W-:Y:S02]  /*7260*/  CS2R R58, SRZ ;  /* 0x00000000003a7805 */ /* 0x000fe4000001ff00 */
[----:B------:R-:W-:Y:S02]  /*7270*/  CS2R R56, SRZ ;  /* 0x0000000000387805 */ /* 0x000fe4000001ff00 */
[----:B------:R-:W-:Y:S02]  /*7280*/  CS2R R66, SRZ ;  /* 0x0000000000427805 */ /* 0x000fe4000001ff00 */
[----:B------:R-:W-:Y:S02]  /*7290*/  CS2R R64, SRZ ;  /* 0x0000000000407805 */ /* 0x000fe4000001ff00 */
[----:B------:R-:W-:Y:S02]  /*72a0*/  CS2R R70, SRZ ;  /* 0x0000000000467805 */ /* 0x000fe4000001ff00 */
[----:B------:R-:W-:Y:S01]  /*72b0*/  CS2R R68, SRZ ;  /* 0x0000000000447805 */ /* 0x000fe2000001ff00 */
[----:B------:R-:W-:Y:S06]  /*72c0*/  @P1 BRA `(.L_x_107) ;  /* 0x00000000000c1947 */ /* 0x000fec0003800000 */
[----:B------:R-:W-:Y:S04]  /*72d0*/  SHF.L.U32 R3, R112, 0x1f, RZ ;  /* 0x0000001f70037819 */ /* 0x000fe800000006ff */
[----:B------:R-:W1:Y:S02]  /*72e0*/  SYNCS.PHASECHK.TRANS64.TRYWAIT P1, [R0+URZ+0x80], R3 ;  /* 0x00008003000075a7 */ /* 0x000e6400080211ff */
[----:B-1----:R-:W-:Y:S05]  /*72f0*/  @!P1 BRA `(.L_x_108) ;  /* 0x0000004c00109947 */ /* 0x002fea0003800000 */
.L_x_107:
[----:B------:R-:W-:Y:S05]  /*7300*/  BSYNC B0 ;  /* 0x0000000000007941 */ /* 0x000fea0003800000 */
.L_x_106:
[----:B------:R-:W-:Y:S01]  /*7310*/  ISETP.NE.AND P1, PT, R113, RZ, PT ;  /* 0x000000ff7100720c */ /* 0x000fe20003f25270 */
[----:B------:R-:W-:Y:S04]  /*7320*/  UIADD3 UR4, UPT, UPT, UR44, 0x1, URZ ;  /* 0x000000012c047890 */ /* 0x000fe8000fffe0ff */
[----:B------:R-:W-:Y:S04]  /*7330*/  UISETP.NE.AND UP0, UPT, UR4, 0x3, UPT ;  /* 0x000000030400788c */ /* 0x000fe8000bf05270 */
[----:B------:R-:W-:Y:S02]  /*7340*/  USEL UR5, URZ, 0x1, UP0 ;  /* 0x00000001ff057887 */ /* 0x000fe40008000000 */
[----:B------:R-:W-:Y:S02]  /*7350*/  USEL UR4, UR4, URZ, UP0 ;  /* 0x000000ff04047287 */ /* 0x000fe40008000000 */
[----:B------:R3:W1:Y:S02]  /*7360*/  @P1 LDS.128 R52, [R50+0x200] ;  /* 0x0002000032341984 */ /* 0x0006640000000c00 */
[----:B------:R-:W-:Y:S02]  /*7370*/  LOP3.LUT R112, R112, UR5, RZ, 0x3c, !PT ;  /* 0x0000000570707c12 */ /* 0x000fe4000f8e3cff */
[----:B------:R3:W1:Y:S01]  /*7380*/  @P1 LDS.128 R56, [R49+0x200] ;  /* 0x0002000031381984 */ /* 0x0006620000000c00 */
[----:B------:R-:W-:Y:S03]  /*7390*/  IMAD.U32 R106, RZ, RZ, UR4 ;  /* 0x00000004ff6a7e24 */ /* 0x000fe6000f8e00ff */
[----:B------:R3:W1:Y:S04]  /*73a0*/  @P1 LDS.128 R64, [R50+0xa00] ;  /* 0x000a000032401984 */ /* 0x0006680000000c00 */
[----:B------:R3:W1:Y:S02]  /*73b0*/  @P1 LDS.128 R68, [R49+0xa00] ;  /* 0x000a000031441984 */ /* 0x0006640000000c00 */
.L_x_105:
[----:B------:R-:W-:Y:S05]  /*73c0*/  BSYNC B1 ;  /* 0x0000000000017941 */ /* 0x000fea0003800000 */
.L_x_104:
[----:B------:R-:W-:Y:S01]  /*73d0*/  HFMA2 R39, -RZ, RZ, 0, 0 ;  /* 0x00000000ff277431 */ /* 0x000fe200000001ff */
[----:B-1----:R-:W-:Y:S01]  /*73e0*/  SHF.R.U32.HI R0, RZ, 0x15, R105 ;  /* 0x00000015ff007819 */ /* 0x002fe20000011669 */
[----:B----4-:R-:W-:Y:S06]  /*73f0*/  @P0 BRA `(.L_x_109) ;  /* 0x0000000000080947 */ /* 0x010fec0003800000 */
[----:B------:R-:W1:Y:S02]  /*7400*/  SYNCS.PHASECHK.TRANS64.TRYWAIT P0, [R104+URZ+0xe0], R2 ;  /* 0x0000e002680075a7 */ /* 0x000e6400080011ff */
[----:B-1----:R-:W-:Y:S05]  /*7410*/  @!P0 BRA `(.L_x_110) ;  /* 0x0000004800dc8947 */ /* 0x002fea0003800000 */
.L_x_109:
[----:B-1----:R-:W-:Y:S01]  /*7420*/  LOP3.LUT R2, R0, 0x3, RZ, 0xc0, !PT ;  /* 0x0000000300027812 */ /* 0x002fe200078ec0ff */
[----:B------:R-:W-:Y:S01]  /*7430*/  IMAD.MOV.U32 R38, RZ, RZ, RZ ;  /* 0x000000ffff267224 */ /* 0x000fe200078e00ff */
[----:B------:R-:W-:Y:S02]  /*7440*/  CS2R R36, SRZ ;  /* 0x0000000000247805 */ /* 0x000fe4000001ff00 */
[----:B------:R-:W-:Y:S02]  /*7450*/  CS2R R34, SRZ ;  /* 0x0000000000227805 */ /* 0x000fe4000001ff00 */
[----:B------:R-:W-:Y:S02]  /*7460*/  ISETP.NE.AND P0, PT, R84, R2, PT ;  /* 0x000000025400720c */ /* 0x000fe40003f05270 */
[----:B------:R-:W-:Y:S02]  /*7470*/  CS2R R32, SRZ ;  /* 0x0000000000207805 */ /* 0x000fe4000001ff00 */
        /* <DEDUP_REMOVED lines=13> */
[----:B------:R-:W-:Y:S11]  /*7550*/  LOP3.LUT P0, RZ, R0, 0x3, R86, 0x48, !PT ;  /* 0x0000000300ff7812 */ /* 0x000ff60007804856 */
[----:B------:R-:W-:Y:S02]  /*7560*/  @!UPT UIADD3 URZ, UPT, UPT, URZ, URZ, URZ ;  /* 0x000000fffffff290 */ /* 0x000fe4000fffe0ff */
[----:B------:R-:W-:Y:S05]  /*7570*/  @!P0 BRA `(.L_x_112) ;  /* 0x0000000000408947 */ /* 0x000fea0003800000 */
[----:B------:R-:W1:Y:S01]  /*7580*/  LDCU.64 UR8, c[0x4][0x70] ;  /* 0x01000e00ff0877ac */ /* 0x000e620008000a00 */
[----:B------:R-:W-:Y:S01]  /*7590*/  MOV R15, 0x0 ;  /* 0x00000000000f7802 */ /* 0x000fe20000000f00 */
[----:B------:R-:W-:Y:S02]  /*75a0*/  HFMA2 R12, -RZ, RZ, 0, 5.9604644775390625e-08 ;  /* 0x00000001ff0c7431 */ /* 0x000fe400000001ff */
[----:B------:R-:W-:Y:S02]  /*75b0*/  IMAD.MOV.U32 R8, RZ, RZ, 0x192 ;  /* 0x00000192ff087424 */ /* 0x000fe400078e00ff */
[----:B------:R-:W-:Y:S01]  /*75c0*/  IMAD.MOV.U32 R13, RZ, RZ, RZ ;  /* 0x000000ffff0d7224 */ /* 0x000fe200078e00ff */
[----:B------:R-:W4:Y:S01]  /*75d0*/  LDCU.64 UR6, c[0x4][0x78] ;  /* 0x01000f00ff0677ac */ /* 0x000f220008000a00 */
[----:B------:R-:W2:Y:S01]  /*75e0*/  LDC.64 R14, c[0x4][R15] ;  /* 0x010000000f0e7b82 */ /* 0x000ea20000000a00 */
[----:B------:R-:W5:Y:S01]  /*75f0*/  LDCU.64 UR4, c[0x4][0x10] ;  /* 0x01000200ff0477ac */ /* 0x000f620008000a00 */
[----:B-1----:R-:W-:Y:S01]  /*7600*/  MOV R5, UR9 ;  /* 0x0000000900057c02 */ /* 0x002fe20008000f00 */
[----:B------:R-:W-:Y:S01]  /*7610*/  IMAD.U32 R4, RZ, RZ, UR8 ;  /* 0x00000008ff047e24 */ /* 0x000fe2000f8e00ff */
[----:B----4-:R-:W-:Y:S01]  /*7620*/  MOV R7, UR7 ;  /* 0x0000000700077c02 */ /* 0x010fe20008000f00 */
[----:B------:R-:W-:Y:S01]  /*7630*/  IMAD.U32 R6, RZ, RZ, UR6 ;  /* 0x00000006ff067e24 */ /* 0x000fe2000f8e00ff */
[----:B-----5:R-:W-:Y:S01]  /*7640*/  MOV R11, UR5 ;  /* 0x00000005000b7c02 */ /* 0x020fe20008000f00 */
[----:B------:R-:W-:Y:S02]  /*7650*/  IMAD.U32 R10, RZ, RZ, UR4 ;  /* 0x00000004ff0a7e24 */ /* 0x000fe4000f8e00ff */
[----:B------:R-:W-:Y:S07]  /*7660*/  LEPC R20, `(.L_x_112) ;  /* 0x000000001014794e */ /* 0x000fee0000000000 */
[----:B--23--:R-:W-:Y:S05]  /*7670*/  CALL.ABS.NOINC R14 ;  /* 0x000000000e007343 */ /* 0x00cfea0003c00000 */
.L_x_112:
[----:B------:R-:W-:Y:S05]  /*7680*/  WARPSYNC.ALL ;  /* 0x0000000000007948 */ /* 0x000fea0003800000 */
[C---:B------:R-:W-:Y:S01]  /*7690*/  R2UR UR4, R105.reuse ;  /* 0x00000000690472ca */ /* 0x040fe200000e0000 */
[----:B------:R-:W-:Y:S05]  /*76a0*/  VIADD R0, R105, 0x20 ;  /* 0x0000002069007836 */ /* 0x000fea0000000000 */
[----:B------:R-:W-:Y:S04]  /*76b0*/  SHF.R.U32.HI R0, RZ, 0x15, R0 ;  /* 0x00000015ff007819 */ /* 0x000fe80000011600 */
[----:B------:R-:W-:Y:S03]  /*76c0*/  LOP3.LUT P0, RZ, R0, 0x3, R86, 0x48, !PT ;  /* 0x0000000300ff7812 */ /* 0x000fe60007804856 */
[----:B------:R-:W1:Y:S10]  /*76d0*/  LDTM.x16 R24, tmem[UR4] ;  /* 0x00000004001879ee */ /* 0x000e740008240000 */
[----:B-1----:R-:W-:Y:S05]  /*76e0*/  @!P0 BRA `(.L_x_113) ;  /* 0x0000000000408947 */ /* 0x002fea0003800000 */
        /* <DEDUP_REMOVED lines=16> */
.L_x_113:
[----:B------:R-:W-:Y:S05]  /*77f0*/  WARPSYNC.ALL ;  /* 0x0000000000007948 */ /* 0x000fea0003800000 */
[----:B------:R-:W-:Y:S11]  /*7800*/  R2UR UR4, R105 ;  /* 0x00000000690472ca */ /* 0x000ff600000e0000 */
[----:B------:R-:W-:Y:S02]  /*7810*/  @!UPT UIADD3 URZ, UPT, UPT, URZ, URZ, URZ ;  /* 0x000000fffffff290 */ /* 0x000fe4000fffe0ff */
[----:B------:R-:W1:Y:S02]  /*7820*/  LDTM.x16 R4, tmem[UR4+0x20] ;  /* 0x00002004000479ee */ /* 0x000e640008240000 */
[----:B-1----:R-:W-:Y:S01]  /*7830*/  NOP ;  /* 0x0000000000007918 */ /* 0x002fe20000000000 */
.L_x_111:
[----:B------:R-:W-:Y:S01]  /*7840*/  SHF.L.U32 R20, R52, 0x10, RZ ;  /* 0x0000001034147819 */ /* 0x000fe200000006ff */
[C---:B--2---:R-:W-:Y:S01]  /*7850*/  FMUL R0, R43.reuse, R24 ;  /* 0x000000182b007220 */ /* 0x044fe20000400000 */
[----:B------:R-:W-:Y:S01]  /*7860*/  ISETP.NE.AND P0, PT, R84, R2, PT ;  /* 0x000000025400720c */ /* 0x000fe20003f05270 */
[----:B------:R-:W-:Y:S01]  /*7870*/  FMUL R2, R43, R25 ;  /* 0x000000192b027220 */ /* 0x000fe20000400000 */
[----:B------:R-:W-:Y:S01]  /*7880*/  LOP3.LUT R21, R52, 0xffff0000, RZ, 0xc0, !PT ;  /* 0xffff000034157812 */ /* 0x000fe200078ec0ff */
[----:B------:R-:W-:Y:S01]  /*7890*/  FFMA R0, R45, R20, R0 ;  /* 0x000000142d007223 */ /* 0x000fe20000000000 */
[----:B------:R-:W-:Y:S01]  /*78a0*/  SHF.L.U32 R22, R53, 0x10, RZ ;  /* 0x0000001035167819 */ /* 0x000fe200000006ff */
[----:B------:R-:W-:Y:S01]  /*78b0*/  FMUL R3, R43, R26 ;  /* 0x0000001a2b037220 */ /* 0x000fe20000400000 */
[----:B------:R-:W-:Y:S01]  /*78c0*/  LOP3.LUT R23, R53, 0xffff0000, RZ, 0xc0, !PT ;  /* 0xffff000035177812 */ /* 0x000fe200078ec0ff */
[----:B------:R-:W-:Y:S01]  /*78d0*/  FFMA R2, R45, R21, R2 ;  /* 0x000000152d027223 */ /* 0x000fe20000000002 */
[C---:B------:R-:W-:Y:S01]  /*78e0*/  SHF.L.U32 R40, R54.reuse, 0x10, RZ ;  /* 0x0000001036287819 */ /* 0x040fe200000006ff */
[----:B------:R-:W-:Y:S01]  /*78f0*/  FMUL R20, R43, R27 ;  /* 0x0000001b2b147220 */ /* 0x000fe20000400000 */
[----:B------:R-:W-:Y:S01]  /*7900*/  LOP3.LUT R41, R54, 0xffff0000, RZ, 0xc0, !PT ;  /* 0xffff000036297812 */ /* 0x000fe200078ec0ff */
[----:B------:R-:W-:Y:S01]  /*7910*/  FFMA R3, R45, R22, R3 ;  /* 0x000000162d037223 */ /* 0x000fe20000000003 */
[----:B------:R-:W-:Y:S01]  /*7920*/  F2FP.BF16.F32.PACK_AB R60, R2, R0 ;  /* 0x00000000023c723e */ /* 0x000fe200000010ff */
[----:B------:R-:W-:Y:S01]  /*7930*/  FMUL R21, R43, R28 ;  /* 0x0000001c2b157220 */ /* 0x000fe20000400000 */
[----:B------:R-:W-:Y:S01]  /*7940*/  LOP3.LUT R42, R69, 0xffff0000, RZ, 0xc0, !PT ;  /* 0xffff0000452a7812 */ /* 0x000fe200078ec0ff */
[----:B------:R-:W-:Y:S01]  /*7950*/  FMUL R22, R43, R29 ;  /* 0x0000001d2b167220 */ /* 0x000fe20000400000 */
[----:B------:R-:W-:Y:S01]  /*7960*/  SHF.L.U32 R44, R70, 0x10, RZ ;  /* 0x00000010462c7819 */ /* 0x000fe200000006ff */
[----:B------:R-:W-:Y:S01]  /*7970*/  FFMA R20, R45, R23, R20 ;  /* 0x000000172d147223 */ /* 0x000fe20000000014 */
[----:B------:R-:W-:Y:S01]  /*7980*/  SHF.L.U32 R23, R55, 0x10, RZ ;  /* 0x0000001037177819 */ /* 0x000fe200000006ff */
[----:B------:R-:W-:Y:S01]  /*7990*/  FFMA R21, R45, R40, R21 ;  /* 0x000000282d157223 */ /* 0x000fe20000000015 */
[----:B------:R-:W-:Y:S01]  /*79a0*/  LOP3.LUT R40, R55, 0xffff0000, RZ, 0xc0, !PT ;  /* 0xffff000037287812 */ /* 0x000fe200078ec0ff */
[----:B------:R-:W-:Y:S01]  /*79b0*/  FFMA R22, R45, R41, R22 ;  /* 0x000000292d167223 */ /* 0x000fe20000000016 */
[----:B------:R-:W-:Y:S01]  /*79c0*/  F2FP.BF16.F32.PACK_AB R61, R20, R3 ;  /* 0x00000003143d723e */ /* 0x000fe200000010ff */
[C---:B------:R-:W-:Y:S01]  /*79d0*/  FMUL R0, R43.reuse, R30 ;  /* 0x0000001e2b007220 */ /* 0x040fe20000400000 */
[----:B------:R-:W-:Y:S01]  /*79e0*/  LOP3.LUT R41, R58, 0xffff0000, RZ, 0xc0, !PT ;  /* 0xffff00003a297812 */ /* 0x000fe200078ec0ff */
[----:B------:R-:W-:Y:S01]  /*79f0*/  FMUL R2, R43, R31 ;  /* 0x0000001f2b027220 */ /* 0x000fe20000400000 */
[----:B------:R-:W-:Y:S01]  /*7a00*/  F2FP.BF16.F32.PACK_AB R62, R22, R21 ;  /* 0x00000015163e723e */ /* 0x000fe200000010ff */
[C---:B------:R-:W-:Y:S01]  /*7a10*/  FFMA R0, R45.reuse, R23, R0 ;  /* 0x000000172d007223 */ /* 0x040fe20000000000 */
[C---:B------:R-:W-:Y:S01]  /*7a20*/  SHF.L.U32 R22, R56.reuse, 0x10, RZ ;  /* 0x0000001038167819 */ /* 0x040fe200000006ff */
[----:B------:R-:W-:Y:S01]  /*7a30*/  FFMA R2, R45, R40, R2 ;  /* 0x000000282d027223 */ /* 0x000fe20000000002 */
[----:B------:R-:W-:Y:S01]  /*7a40*/  LOP3.LUT R23, R56, 0xffff0000, RZ, 0xc0, !PT ;  /* 0xffff000038177812 */ /* 0x000fe200078ec0ff */
[----:B------:R-:W-:Y:S01]  /*7a50*/  FMUL R3, R43, R32 ;  /* 0x000000202b037220 */ /* 0x000fe20000400000 */
[----:B------:R-:W-:Y:S01]  /*7a60*/  SHF.L.U32 R40, R57, 0x10, RZ ;  /* 0x0000001039287819 */ /* 0x000fe200000006ff */
[C---:B------:R-:W-:Y:S01]  /*7a70*/  FMUL R20, R43.reuse, R33 ;  /* 0x000000212b147220 */ /* 0x040fe20000400000 */
[----:B------:R-:W-:Y:S01]  /*7a80*/  F2FP.BF16.F32.PACK_AB R63, R2, R0 ;  /* 0x00000000023f723e */ /* 0x000fe200000010ff */
[----:B------:R-:W-:Y:S01]  /*7a90*/  FMUL R21, R43, R34 ;  /* 0x000000222b157220 */ /* 0x000fe20000400000 */
[----:B------:R-:W-:Y:S01]  /*7aa0*/  LOP3.LUT R46, R70, 0xffff0000, RZ, 0xc0, !PT ;  /* 0xffff0000462e7812 */ /* 0x000fe200078ec0ff */
[----:B------:R-:W-:Y:S01]  /*7ab0*/  FFMA R3, R45, R22, R3 ;  /* 0x000000162d037223 */ /* 0x000fe20000000003 */
[----:B------:R-:W-:Y:S01]  /*7ac0*/  SHF.L.U32 R47, R71, 0x10, RZ ;  /* 0x00000010472f7819 */ /* 0x000fe200000006ff */
[----:B------:R-:W-:Y:S01]  /*7ad0*/  FFMA R20, R45, R23, R20 ;  /* 0x000000172d147223 */ /* 0x000fe20000000014 */
[----:B------:R-:W-:Y:S01]  /*7ae0*/  LOP3.LUT R23, R57, 0xffff0000, RZ, 0xc0, !PT ;  /* 0xffff000039177812 */ /* 0x000fe200078ec0ff */
[----:B------:R-:W-:Y:S01]  /*7af0*/  FFMA R21, R45, R40, R21 ;  /* 0x000000282d157223 */ /* 0x000fe20000000015 */
[----:B------:R-:W-:Y:S01]  /*7b00*/  SHF.L.U32 R40, R58, 0x10, RZ ;  /* 0x000000103a287819 */ /* 0x000fe200000006ff */
[C---:B------:R-:W-:Y:S01]  /*7b10*/  FMUL R0, R43.reuse, R35 ;  /* 0x000000232b007220 */ /* 0x040fe20000400000 */
[----:B------:R-:W-:Y:S01]  /*7b20*/  F2FP.BF16.F32.PACK_AB R100, R20, R3 ;  /* 0x000000031464723e */ /* 0x000fe200000010ff */
[----:B------:R-:W-:Y:S01]  /*7b30*/  FMUL R2, R43, R36 ;  /* 0x000000242b027220 */ /* 0x000fe20000400000 */
[----:B------:R-:W-:Y:S01]  /*7b40*/  LOP3.LUT R48, R71, 0xffff0000, RZ, 0xc0, !PT ;  /* 0xffff000047307812 */ /* 0x000fe200078ec0ff */
[----:B------:R-:W-:Y:S01]  /*7b50*/  FMUL R22, R43, R37 ;  /* 0x000000252b167220 */ /* 0x000fe20000400000 */
[----:B------:R-:W-:Y:S01]  /*7b60*/  ISETP.NE.AND P1, PT, R84, RZ, PT ;  /* 0x000000ff5400720c */ /* 0x000fe20003f25270 */
[----:B------:R-:W-:Y:S01]  /*7b70*/  FFMA R0, R45, R23, R0 ;  /* 0x000000172d007223 */ /* 0x000fe20000000000 */
[----:B------:R-:W-:Y:S01]  /*7b80*/  SHF.L.U32 R23, R59, 0x10, RZ ;  /* 0x000000103b177819 */ /* 0x000fe200000006ff */
[----:B------:R-:W-:Y:S01]  /*7b90*/  FFMA R2, R45, R40, R2 ;  /* 0x000000282d027223 */ /* 0x000fe20000000002 */
[----:B------:R-:W-:Y:S01]  /*7ba0*/  LOP3.LUT R40, R59, 0xffff0000, RZ, 0xc0, !PT ;  /* 0xffff00003b287812 */ /* 0x000fe200078ec0ff */
[----:B------:R1:W-:Y:S01]  /*7bb0*/  @!P0 STS.128 [R50+0x200], R60 ;  /* 0x0002003c32008388 */ /* 0x0003e20000000c00 */
[----:B------:R-:W-:Y:S01]  /*7bc0*/  F2FP.BF16.F32.PACK_AB R101, R0, R21 ;  /* 0x000000150065723e */ /* 0x000fe200000010ff */
[----:B------:R-:W-:Y:S01]  /*7bd0*/  FFMA R22, R45, R41, R22 ;  /* 0x000000292d167223 */ /* 0x000fe20000000016 */
[----:B------:R-:W-:Y:S01]  /*7be0*/  LOP3.LUT R41, R66, 0xffff0000, RZ, 0xc0, !PT ;  /* 0xffff000042297812 */ /* 0x000fe200078ec0ff */
[C---:B------:R-:W-:Y:S01]  /*7bf0*/  FMUL R3, R43.reuse, R38 ;  /* 0x000000262b037220 */ /* 0x040fe20000400000 */
[C---:B------:R-:W-:Y:S01]  /*7c00*/  FMUL R20, R43.reuse, R39 ;  /* 0x000000272b147220 */ /* 0x040fe20000400000 */
        /* <DEDUP_REMOVED lines=8> */
[----:B------:R-:W-:Y:S01]  /*7c90*/  FMUL R21, R43, R6 ;  /* 0x000000062b157220 */ /* 0x000fe20000400000 */
[C---:B------:R-:W-:Y:S01]  /*7ca0*/  FFMA R0, R45.reuse, R22, R0 ;  /* 0x000000162d007223 */ /* 0x040fe20000000000 */
[C---:B------:R-:W-:Y:S01]  /*7cb0*/  FFMA R2, R45.reuse, R23, R2 ;  /* 0x000000172d027223 */ /* 0x040fe20000000002 */
[----:B------:R-:W-:Y:S01]  /*7cc0*/  F2FP.BF16.F32.PACK_AB R103, R20, R3 ;  /* 0x000000031467723e */ /* 0x000fe200000010ff */
[----:B------:R-:W-:Y:S01]  /*7cd0*/  FFMA R21, R45, R40, R21 ;  /* 0x000000282d157223 */ /* 0x000fe20000000015 */
[----:B------:R-:W-:Y:S01]  /*7ce0*/  LOP3.LUT R23, R65, 0xffff0000, RZ, 0xc0, !PT ;  /* 0xffff000041177812 */ /* 0x000fe200078ec0ff */
[C---:B------:R-:W-:Y:S01]  /*7cf0*/  FMUL R3, R43.reuse, R7 ;  /* 0x000000072b037220 */ /* 0x040fe20000400000 */
[----:B------:R-:W-:Y:S01]  /*7d00*/  SHF.L.U32 R40, R66, 0x10, RZ ;  /* 0x0000001042287819 */ /* 0x000fe200000006ff */
[----:B------:R1:W-:Y:S01]  /*7d10*/  @!P0 STS.128 [R49+0x200], R100 ;  /* 0x0002006431008388 */ /* 0x0003e20000000c00 */
[C---:B------:R-:W-:Y:S01]  /*7d20*/  FMUL R20, R43.reuse, R8 ;  /* 0x000000082b147220 */ /* 0x040fe20000400000 */
[----:B------:R-:W-:Y:S01]  /*7d30*/  FMUL R22, R43, R9 ;  /* 0x000000092b167220 */ /* 0x000fe20000400000 */
[C---:B------:R-:W-:Y:S01]  /*7d40*/  FFMA R3, R45.reuse, R23, R3 ;  /* 0x000000172d037223 */ /* 0x040fe20000000003 */
[----:B------:R-:W-:Y:S01]  /*7d50*/  F2FP.BF16.F32.PACK_AB R108, R2, R0 ;  /* 0x00000000026c723e */ /* 0x000fe200000010ff */
[----:B------:R-:W-:Y:S01]  /*7d60*/  FFMA R20, R45, R40, R20 ;  /* 0x000000282d147223 */ /* 0x000fe20000000014 */
[----:B------:R-:W-:Y:S01]  /*7d70*/  SHF.L.U32 R23, R67, 0x10, RZ ;  /* 0x0000001043177819 */ /* 0x000fe200000006ff */
[----:B------:R-:W-:Y:S01]  /*7d80*/  FMUL R0, R43, R10 ;  /* 0x0000000a2b007220 */ /* 0x000fe20000400000 */
[----:B------:R-:W-:Y:S01]  /*7d90*/  LOP3.LUT R40, R67, 0xffff0000, RZ, 0xc0, !PT ;  /* 0xffff000043287812 */ /* 0x000fe200078ec0ff */
[----:B------:R-:W-:Y:S01]  /*7da0*/  FFMA R22, R45, R41, R22 ;  /* 0x000000292d167223 */ /* 0x000fe20000000016 */
[----:B------:R-:W-:Y:S01]  /*7db0*/  FMUL R2, R43, R11 ;  /* 0x0000000b2b027220 */ /* 0x000fe20000400000 */
[----:B------:R-:W-:Y:S01]  /*7dc0*/  FFMA R0, R45, R23, R0 ;  /* 0x000000172d007223 */ /* 0x000fe20000000000 */
[----:B------:R-:W-:Y:S01]  /*7dd0*/  F2FP.BF16.F32.PACK_AB R109, R3, R21 ;  /* 0x00000015036d723e */ /* 0x000fe200000010ff */
[----:B------:R-:W-:Y:S01]  /*7de0*/  FMUL R3, R43, R12 ;  /* 0x0000000c2b037220 */ /* 0x000fe20000400000 */
[----:B------:R-:W-:Y:S01]  /*7df0*/  FFMA R2, R45, R40, R2 ;  /* 0x000000282d027223 */ /* 0x000fe20000000002 */
[----:B------:R-:W-:Y:S01]  /*7e00*/  SHF.L.U32 R23, R68, 0x10, RZ ;  /* 0x0000001044177819 */ /* 0x000fe200000006ff */
[C---:B------:R-:W-:Y:S01]  /*7e10*/  FMUL R21, R43.reuse, R14 ;  /* 0x0000000e2b157220 */ /* 0x040fe20000400000 */
[----:B------:R-:W-:Y:S01]  /*7e20*/  F2FP.BF16.F32.PACK_AB R110, R22, R20 ;  /* 0x00000014166e723e */ /* 0x000fe200000010ff */
[C---:B------:R-:W-:Y:S01]  /*7e30*/  FMUL R20, R43.reuse, R13 ;  /* 0x0000000d2b147220 */ /* 0x040fe20000400000 */
[----:B------:R-:W-:Y:S01]  /*7e40*/  LOP3.LUT R40, R68, 0xffff0000, RZ, 0xc0, !PT ;  /* 0xffff000044287812 */ /* 0x000fe200078ec0ff */
[----:B------:R-:W-:Y:S01]  /*7e50*/  FMUL R22, R43, R15 ;  /* 0x0000000f2b167220 */ /* 0x000fe20000400000 */
[----:B------:R-:W-:Y:S01]  /*7e60*/  SHF.L.U32 R41, R69, 0x10, RZ ;  /* 0x0000001045297819 */ /* 0x000fe200000006ff */
[----:B------:R-:W-:Y:S01]  /*7e70*/  FFMA R3, R45, R23, R3 ;  /* 0x000000172d037223 */ /* 0x000fe20000000003 */
[----:B------:R-:W-:Y:S01]  /*7e80*/  FMUL R23, R43, R16 ;  /* 0x000000102b177220 */ /* 0x000fe20000400000 */
[----:B------:R-:W-:Y:S01]  /*7e90*/  FFMA R20, R45, R40, R20 ;  /* 0x000000282d147223 */ /* 0x000fe20000000014 */
[----:B------:R-:W-:Y:S01]  /*7ea0*/  FMUL R40, R43, R17 ;  /* 0x000000112b287220 */ /* 0x000fe20000400000 */
[C---:B------:R-:W-:Y:S01]  /*7eb0*/  FFMA R21, R45.reuse, R41, R21 ;  /* 0x000000292d157223 */ /* 0x040fe20000000015 */
[----:B------:R-:W-:Y:S01]  /*7ec0*/  FFMA R22, R45, R42, R22 ;  /* 0x0000002a2d167223 */ /* 0x000fe20000000016 */
[C---:B------:R-:W-:Y:S01]  /*7ed0*/  FMUL R41, R43.reuse, R18 ;  /* 0x000000122b297220 */ /* 0x040fe20000400000 */
[----:B------:R-:W-:Y:S01]  /*7ee0*/  FMUL R42, R43, R19 ;  /* 0x000000132b2a7220 */ /* 0x000fe20000400000 */
[----:B------:R-:W-:Y:S01]  /*7ef0*/  F2FP.BF16.F32.PACK_AB R111, R2, R0 ;  /* 0x00000000026f723e */ /* 0x000fe200000010ff */
[C---:B------:R-:W-:Y:S01]  /*7f00*/  FFMA R23, R45.reuse, R44, R23 ;  /* 0x0000002c2d177223 */ /* 0x040fe20000000017 */
[C---:B------:R-:W-:Y:S01]  /*7f10*/  FFMA R40, R45.reuse, R46, R40 ;  /* 0x0000002e2d287223 */ /* 0x040fe20000000028 */
[C---:B------:R-:W-:Y:S01]  /*7f20*/  FFMA R41, R45.reuse, R47, R41 ;  /* 0x0000002f2d297223 */ /* 0x040fe20000000029 */
[----:B------:R-:W-:Y:S01]  /*7f30*/  FFMA R42, R45, R48, R42 ;  /* 0x000000302d2a7223 */ /* 0x000fe2000000002a */
[----:B------:R1:W-:Y:S01]  /*7f40*/  @!P0 STS.128 [R50+0xa00], R108 ;  /* 0x000a006c32008388 */ /* 0x0003e20000000c00 */
[----:B------:R-:W-:Y:S02]  /*7f50*/  F2FP.BF16.F32.PACK_AB R21, R22, R21 ;  /* 0x000000151615723e */ /* 0x000fe400000010ff */
[----:B------:R-:W-:Y:S02]  /*7f60*/  F2FP.BF16.F32.PACK_AB R22, R40, R23 ;  /* 0x000000172816723e */ /* 0x000fe400000010ff */
[----:B------:R-:W-:Y:S02]  /*7f70*/  F2FP.BF16.F32.PACK_AB R20, R20, R3 ;  /* 0x000000031414723e */ /* 0x000fe400000010ff */
[----:B------:R-:W-:Y:S05]  /*7f80*/  F2FP.BF16.F32.PACK_AB R23, R42, R41 ;  /* 0x000000292a17723e */ /* 0x000fea00000010ff */
[----:B------:R1:W-:Y:S01]  /*7f90*/  @!P0 STS.128 [R49+0xa00], R20 ;  /* 0x000a001431008388 */ /* 0x0003e20000000c00 */
[----:B------:R-:W-:Y:S01]  /*7fa0*/  @!PT LDS RZ, [RZ] ;  /* 0x00000000fffff984 */ /* 0x000fe20000000800 */
[----:B------:R-:W-:Y:S01]  /*7fb0*/  @!PT LDS RZ, [RZ] ;  /* 0x00000000fffff984 */ /* 0x000fe20000000800 */
[----:B------:R-:W-:Y:S01]  /*7fc0*/  @!PT LDS RZ, [RZ] ;  /* 0x00000000fffff984 */ /* 0x000fe20000000800 */
[----:B------:R-:W-:Y:S01]  /*7fd0*/  @!PT LDS RZ, [RZ] ;  /* 0x00000000fffff984 */ /* 0x000fe20000000800 */
[----:B------:R2:W-:Y:S07]  /*7fe0*/  MEMBAR.ALL.CTA ;  /* 0x0000000000007992 */ /* 0x0005ee0000008000 */
[----:B--2---:R-:W2:Y:S01]  /*7ff0*/  FENCE.VIEW.ASYNC.S ;  /* 0x00000000000073c6 */ /* 0x004ea20000000000 */
[----:B------:R-:W-:Y:S05]  /*8000*/  WARPSYNC.ALL ;  /* 0x0000000000007948 */ /* 0x000fea0003800000 */
[----:B------:R-:W-:Y:S01]  /*8010*/  BSSY.RECONVERGENT B0, `(.L_x_114) ;  /* 0x0000011000007945 */ /* 0x000fe20003800200 */
[----:B--2---:R-:W-:Y:S06]  /*8020*/  BAR.SYNC.DEFER_BLOCKING 0x1, 0x80 ;  /* 0x0042000000007b1d */ /* 0x004fec0000010000 */
[----:B------:R-:W-:Y:S05]  /*8030*/  @P1 BRA `(.L_x_115) ;  /* 0x0000000000381947 */ /* 0x000fea0003800000 */
[----:B------:R-:W2:Y:S01]  /*8040*/  LDCU.64 UR6, c[0x0][0x348] ;  /* 0x00006900ff0677ac */ /* 0x000ea20008000a00 */
[----:B------:R-:W-:Y:S01]  /*8050*/  R2UR UR5, R51 ;  /* 0x00000000330572ca */ /* 0x000fe200000e0000 */
[----:B------:R-:W-:Y:S01]  /*8060*/  UMOV UR51, UR36 ;  /* 0x0000002400337c82 */ /* 0x000fe20008000000 */
[----:B------:R-:W-:Y:S01]  /*8070*/  UIADD3 UR9, UPT, UPT, UR49, 0x20, URZ ;  /* 0x0000002031097890 */ /* 0x000fe2000fffe0ff */
[----:B------:R-:W-:Y:S01]  /*8080*/  UMOV UR10, UR50 ;  /* 0x00000032000a7c82 */ /* 0x000fe20008000000 */
[----:B------:R-:W-:Y:S09]  /*8090*/  UMOV UR11, UR36 ;  /* 0x00000024000b7c82 */ /* 0x000ff20008000000 */
[----:B------:R-:W-:Y:S02]  /*80a0*/  UIADD3 UR5, UPT, UPT, UR43, UR5, URZ ;  /* 0x000000052b057290 */ /* 0x000fe4000fffe0ff */
[----:B--2---:R-:W-:Y:S02]  /*80b0*/  UIADD3 UR4, UP0, UPT, UR6, 0xa80, URZ ;  /* 0x00000a8006047890 */ /* 0x004fe4000ff1e0ff */
[----:B------:R-:W-:Y:S02]  /*80c0*/  UIADD3 UR48, UPT, UPT, UR5, 0x200, URZ ;  /* 0x0000020005307890 */ /* 0x000fe4000fffe0ff */
[----:B------:R-:W-:Y:S02]  /*80d0*/  UIADD3 UR8, UPT, UPT, UR5, 0xa00, URZ ;  /* 0x00000a0005087890 */ /* 0x000fe4000fffe0ff */
[----:B------:R-:W-:Y:S09]  /*80e0*/  UIADD3.X UR5, UPT, UPT, URZ, UR7, URZ, UP0, !UPT ;  /* 0x00000007ff057290 */ /* 0x000ff200087fe4ff */
[----:B------:R2:W-:Y:S01]  /*80f0*/  UTMASTG.3D [UR48], [UR4] ;  /* 0x00000030040073b5 */ /* 0x0005e20008010000 */
[----:B------:R2:W-:Y:S02]  /*8100*/  UTMASTG.3D [UR8], [UR4] ;  /* 0x00000008040073b5 */ /* 0x0005e40008010000 */
[----:B--2---:R0:W-:Y:S02]  /*8110*/  UTMACMDFLUSH ;  /* 0x00000000000079b7 */ /* 0x0041e40000000000 */
.L_x_115:
[----:B------:R-:W-:Y:S05]  /*8120*/  BSYNC.RECONVERGENT B0 ;  /* 0x0000000000007941 */ /* 0x000fea0003800200 */
.L_x_114:
[----:B------:R-:W-:Y:S01]  /*8130*/  UIADD3 UR47, UPT, UPT, UR44, 0x1, URZ ;  /* 0x000000012c2f7890 */ /* 0x000fe2000fffe0ff */
[----:B------:R-:W-:Y:S03]  /*8140*/  BSSY.RECONVERGENT B0, `(.L_x_116) ;  /* 0x0000005000007945 */ /* 0x000fe60003800200 */
[----:B------:R-:W-:Y:S04]  /*8150*/  UISETP.NE.AND UP0, UPT, UR47, 0x3, UPT ;  /* 0x000000032f00788c */ /* 0x000fe8000bf05270 */
[----:B------:R-:W-:Y:S01]  /*8160*/  USEL UR46, UR47, URZ, UP0 ;  /* 0x000000ff2f2e7287 */ /* 0x000fe20008000000 */
[----:B------:R-:W-:Y:S11]  /*8170*/  @P1 BRA `(.L_x_117) ;  /* 0x0000000000041947 */ /* 0x000ff60003800000 */
[----:B------:R-:W-:Y:S04]  /*8180*/  DEPBAR.LE SB0, 0x1 ;  /* 0x000080400000791a */ /* 0x000fe80000000000 */
.L_x_117:
[----:B------:R-:W-:Y:S05]  /*8190*/  BSYNC.RECONVERGENT B0 ;  /* 0x0000000000007941 */ /* 0x000fea0003800200 */
.L_x_116:
[----:B------:R-:W-:Y:S01]  /*81a0*/  BAR.SYNC.DEFER_BLOCKING 0x1, 0x80 ;  /* 0x0042000000007b1d */ /* 0x000fe20000010000 */
[----:B------:R-:W-:Y:S01]  /*81b0*/  ISETP.NE.AND P1, PT, R97, RZ, PT ;  /* 0x000000ff6100720c */ /* 0x000fe20003f25270 */
[----:B------:R-:W-:Y:S01]  /*81c0*/  UISETP.NE.AND UP0, UPT, UR56, URZ, UPT ;  /* 0x000000ff3800728c */ /* 0x000fe2000bf05270 */
[----:B-1----:R-:W-:Y:S11]  /*81d0*/  LEA R20, R106, UR43, 0x3 ;  /* 0x0000002b6a147c11 */ /* 0x002ff6000f8e18ff */
[----:B------:R-:W-:Y:S01]  /*81e0*/  @P1 SHF.L.U32 R3, R112, 0x1f, RZ ;  /* 0x0000001f70031819 */ /* 0x000fe200000006ff */
[----:B------:R-:W-:Y:S06]  /*81f0*/  BRA.U !UP0, `(.L_x_118) ;  /* 0x0000000108247547 */ /* 0x000fec000b800000 */
[----:B------:R-:W1:Y:S01]  /*8200*/  S2R R0, SR_CgaCtaId ;  /* 0x0000000000007919 */ /* 0x000e620000008800 */
[----:B------:R-:W-:Y:S01]  /*8210*/  IMAD.U32 R2, RZ, RZ, UR52 ;  /* 0x00000034ff027e24 */ /* 0x000fe2000f8e00ff */
[----:B------:R-:W-:Y:S04]  /*8220*/  UIADD3 UR4, UPT, UPT, UR52, 0x1, URZ ;  /* 0x0000000134047890 */ /* 0x000fe8000fffe0ff */
[----:B------:R-:W-:Y:S01]  /*8230*/  @P1 LEA R2, R2, UR43, 0x3 ;  /* 0x0000002b02021c11 */ /* 0x000fe2000f8e18ff */
[----:B------:R-:W-:Y:S04]  /*8240*/  UISETP.NE.AND UP0, UPT, UR4, 0x3, UPT ;  /* 0x000000030400788c */ /* 0x000fe8000bf05270 */
[----:B------:R-:W-:Y:S01]  /*8250*/  @P1 VIADD R2, R2, 0x98 ;  /* 0x0000009802021836 */ /* 0x000fe20000000000 */
[----:B------:R-:W-:Y:S04]  /*8260*/  USEL UR52, UR4, URZ, UP0 ;  /* 0x000000ff04347287 */ /* 0x000fe80008000000 */
[----:B-1----:R-:W-:Y:S04]  /*8270*/  @P1 PRMT R0, R0, 0x654, R2 ;  /* 0x0000065400001816 */ /* 0x002fe80000000002 */
[----:B------:R1:W-:Y:S04]  /*8280*/  @P1 SYNCS.ARRIVE.TRANS64.RED.A1T0 RZ, [R0+URZ], RZ ;  /* 0x000000ff00ff19a7 */ /* 0x0003e800081004ff */
.L_x_118:
[----:B------:R-:W2:Y:S01]  /*8290*/  @P1 SYNCS.PHASECHK.TRANS64.TRYWAIT P0, [R20+URZ+0x80], R3 ;  /* 0x00008003140015a7 */ /* 0x000ea200080011ff */
[----:B------:R-:W-:Y:S01]  /*82a0*/  BSSY B1, `(.L_x_119) ;  /* 0x0000019000017945 */ /* 0x000fe20003800000 */
[----:B--2---:R-:W-:Y:S03]  /*82b0*/  @P1 SEL R107, RZ, 0x1, !P0 ;  /* 0x00000001ff6b1807 */ /* 0x004fe60004000000 */
[----:B------:R-:W-:Y:S05]  /*82c0*/  @!P1 BRA `(.L_x_120) ;  /* 0x0000000000589947 */ /* 0x000fea0003800000 */
[----:B------:R-:W-:Y:S01]  /*82d0*/  ISETP.NE.AND P1, PT, R113, RZ, PT ;  /* 0x000000ff7100720c */ /* 0x000fe20003f25270 */
[----:B------:R-:W-:Y:S01]  /*82e0*/  BSSY B0, `(.L_x_121) ;  /* 0x0000009000007945 */ /* 0x000fe20003800000 */
[----:B------:R-:W-:Y:S11]  /*82f0*/  ISETP.NE.AND P0, PT, R107, RZ, PT ;  /* 0x000000ff6b00720c */ /* 0x000ff60003f05270 */
[----:B------:R-:W-:Y:S05]  /*8300*/  @P1 IMAD R3, R106, 0x1000, R99 ;  /* 0x000010006a031824 */ /* 0x000fea00078e0263 */
[----:B------:R-:W-:Y:S05]  /*8310*/  @P1 IADD3 R2, PT, PT, R3, UR43, RZ ;  /* 0x0000002b03021c10 */ /* 0x000fea000fffe0ff */
[----:B------:R-:W-:Y:S01]  /*8320*/  @P1 IMAD.IADD R2, R98, 0x1, R2 ;  /* 0x0000000162021824 */ /* 0x000fe200078e0202 */
[----:B------:R-:W-:Y:S06]  /*8330*/  @P0 BRA `(.L_x_122) ;  /* 0x00000000000c0947 */ /* 0x000fec0003800000 */
[----:B-1----:R-:W-:Y:S04]  /*8340*/  SHF.L.U32 R0, R112, 0x1f, RZ ;  /* 0x0000001f70007819 */ /* 0x002fe800000006ff */
[----:B------:R-:W1:Y:S02]  /*8350*/  SYNCS.PHASECHK.TRANS64.TRYWAIT P0, [R20+URZ+0x80], R0 ;  /* 0x00008000140075a7 */ /* 0x000e6400080011ff */
[----:B-1----:R-:W-:Y:S05]  /*8360*/  @!P0 BRA `(.L_x_123) ;  /* 0x0000003c001c8947 */ /* 0x002fea0003800000 */
.L_x_122:
[----:B------:R-:W-:Y:S05]  /*8370*/  BSYNC B0 ;  /* 0x0000000000007941 */ /* 0x000fea0003800000 */
.L_x_121:
[----:B------:R-:W-:Y:S01]  /*8380*/  ISETP.NE.AND P0, PT, R113, RZ, PT ;  /* 0x000000ff7100720c */ /* 0x000fe20003f05270 */
[----:B------:R-:W-:Y:S11]  /*8390*/  VIADD R106, R106, 0x1 ;  /* 0x000000016a6a7836 */ /* 0x000ff60000000000 */
[----:B------:R-:W-:Y:S01]  /*83a0*/  @!UPT UIADD3 URZ, UPT, UPT, URZ, URZ, URZ ;  /* 0x000000fffffff290 */ /* 0x000fe2000fffe0ff */
[----:B------:R2:W4:Y:S04]  /*83b0*/  @P0 LDS.128 R52, [R3+UR43+0x200] ;  /* 0x0002002b03340984 */ /* 0x0005280008000c00 */
[----:B------:R2:W2:Y:S04]  /*83c0*/  @P0 LDS.128 R64, [R3+UR43+0xa00] ;  /* 0x000a002b03400984 */ /* 0x0004a80008000c00 */
[----:B------:R2:W2:Y:S04]  /*83d0*/  @P0 LDS.128 R56, [R2+0x200] ;  /* 0x0002000002380984 */ /* 0x0004a80000000c00 */
[----:B------:R2:W2:Y:S01]  /*83e0*/  @P0 LDS.128 R68, [R2+0xa00] ;  /* 0x000a000002440984 */ /* 0x0004a20000000c00 */
[C---:B------:R-:W-:Y:S04]  /*83f0*/  ISETP.NE.AND P0, PT, R106.reuse, 0x3, PT ;  /* 0x000000036a00780c */ /* 0x040fe80003f05270 */
[----:B-1----:R-:W-:Y:S02]  /*8400*/  SEL R0, RZ, 0x1, P0 ;  /* 0x00000001ff007807 */ /* 0x002fe40000000000 */
[----:B------:R-:W-:Y:S02]  /*8410*/  SEL R106, R106, RZ, P0 ;  /* 0x000000ff6a6a7207 */ /* 0x000fe40000000000 */
[----:B------:R-:W-:Y:S02]  /*8420*/  LOP3.LUT R112, R112, R0, RZ, 0x3c, !PT ;  /* 0x0000000070707212 */ /* 0x000fe400078e3cff */
.L_x_120:
[----:B------:R-:W-:Y:S05]  /*8430*/  BSYNC B1 ;  /* 0x0000000000017941 */ /* 0x000fea0003800000 */
.L_x_119:
[----:B--2---:R-:W-:Y:S05]  /*8440*/  VIADD R3, R105, 0x400000 ;  /* 0x0040000069037836 */ /* 0x004fea0000000000 */
[----:B-1----:R-:W-:Y:S04]  /*8450*/  SHF.R.U32.HI R0, RZ, 0x15, R3 ;  /* 0x00000015ff007819 */ /* 0x002fe80000011603 */
[----:B------:R-:W-:Y:S04]  /*8460*/  LOP3.LUT R2, R0, 0x3, RZ, 0xc0, !PT ;  /* 0x0000000300027812 */ /* 0x000fe800078ec0ff */
[----:B------:R-:W-:Y:S11]  /*8470*/  ISETP.NE.AND P0, PT, R84, R2, PT ;  /* 0x000000025400720c */ /* 0x000ff60003f05270 */
[----:B------:R-:W-:Y:S02]  /*8480*/  @!UPT UIADD3 URZ, UPT, UPT, URZ, URZ, URZ ;  /* 0x000000fffffff290 */ /* 0x000fe4000fffe0ff */
[----:B------:R-:W-:Y:S05]  /*8490*/  @P0 BRA `(.L_x_124) ;  /* 0x0000000000bc0947 */ /* 0x000fea0003800000 */
[----:B------:R-:W-:Y:S02]  /*84a0*/  LOP3.LUT P0, RZ, R0, 0x3, R86, 0x48, !PT ;  /* 0x0000000300ff7812 */ /* 0x000fe40007804856 */
[----:B------:R-:W-:Y:S11]  /*84b0*/  MOV R16, R3 ;  /* 0x0000000300107202 */ /* 0x000ff60000000f00 */
[----:B------:R-:W-:Y:S05]  /*84c0*/  @!P0 BRA `(.L_x_125) ;  /* 0x0000000000408947 */ /* 0x000fea0003800000 */
[----:B------:R-:W1:Y:S01]  /*84d0*/  LDCU.64 UR8, c[0x4][0x70] ;  /* 0x01000e00ff0877ac */ /* 0x000e620008000a00 */
[----:B------:R-:W-:Y:S01]  /*84e0*/  MOV R15, 0x0 ;  /* 0x00000000000f7802 */ /* 0x000fe20000000f00 */
[----:B------:R-:W-:Y:S02]  /*84f0*/  HFMA2 R12, -RZ, RZ, 0, 5.9604644775390625e-08 ;  /* 0x00000001ff0c7431 */ /* 0x000fe400000001ff */
[----:B------:R-:W-:Y:S02]  /*8500*/  IMAD.MOV.U32 R8, RZ, RZ, 0x192 ;  /* 0x00000192ff087424 */ /* 0x000fe400078e00ff */
[----:B------:R-:W-:Y:S01]  /*8510*/  IMAD.MOV.U32 R13, RZ, RZ, RZ ;  /* 0x000000ffff0d7224 */ /* 0x000fe200078e00ff */
[----:B------:R-:W2:Y:S01]  /*8520*/  LDCU.64 UR6, c[0x4][0x78] ;  /* 0x01000f00ff0677ac */ /* 0x000ea20008000a00 */
[----:B------:R-:W3:Y:S01]  /*8530*/  LDC.64 R14, c[0x4][R15] ;  /* 0x010000000f0e7b82 */ /* 0x000ee20000000a00 */
[----:B------:R-:W5:Y:S01]  /*8540*/  LDCU.64 UR4, c[0x4][0x10] ;  /* 0x01000200ff0477ac */ /* 0x000f620008000a00 */
[----:B-1----:R-:W-:Y:S01]  /*8550*/  MOV R5, UR9 ;  /* 0x0000000900057c02 */ /* 0x002fe20008000f00 */
[----:B------:R-:W-:Y:S01]  /*8560*/  IMAD.U32 R4, RZ, RZ, UR8 ;  /* 0x00000008ff047e24 */ /* 0x000fe2000f8e00ff */
[----:B--2---:R-:W-:Y:S01]  /*8570*/  MOV R7, UR7 ;  /* 0x0000000700077c02 */ /* 0x004fe20008000f00 */
[----:B------:R-:W-:Y:S01]  /*8580*/  IMAD.U32 R6, RZ, RZ, UR6 ;  /* 0x00000006ff067e24 */ /* 0x000fe2000f8e00ff */
[----:B-----5:R-:W-:Y:S01]  /*8590*/  MOV R11, UR5 ;  /* 0x00000005000b7c02 */ /* 0x020fe20008000f00 */
[----:B------:R-:W-:Y:S02]  /*85a0*/  IMAD.U32 R10, RZ, RZ, UR4 ;  /* 0x00000004ff0a7e24 */ /* 0x000fe4000f8e00ff */
[----:B------:R-:W-:Y:S07]  /*85b0*/  LEPC R20, `(.L_x_125) ;  /* 0x000000001014794e */ /* 0x000fee0000000000 */
[----:B---34-:R-:W-:Y:S05]  /*85c0*/  CALL.ABS.NOINC R14 ;  /* 0x000000000e007343 */ /* 0x018fea0003c00000 */
.L_x_125:
        /* <DEDUP_REMOVED lines=23> */
.L_x_126:
[----:B------:R-:W-:Y:S05]  /*8740*/  WARPSYNC.ALL ;  /* 0x0000000000007948 */ /* 0x000fea0003800000 */
[----:B------:R-:W-:Y:S11]  /*8750*/  R2UR UR4, R16 ;  /* 0x00000000100472ca */ /* 0x000ff600000e0000 */
[----:B------:R-:W-:Y:S02]  /*8760*/  @!UPT UIADD3 URZ, UPT, UPT, URZ, URZ, URZ ;  /* 0x000000fffffff290 */ /* 0x000fe4000fffe0ff */
[----:B------:R-:W1:Y:S02]  /*8770*/  LDTM.x16 R4, tmem[UR4+0x20] ;  /* 0x00002004000479ee */ /* 0x000e640008240000 */
[----:B-1----:R-:W-:Y:S01]  /*8780*/  NOP ;  /* 0x0000000000007918 */ /* 0x002fe20000000000 */
.L_x_124:
[----:B----4-:R-:W-:Y:S01]  /*8790*/  SHF.L.U32 R3, R52, 0x10, RZ ;  /* 0x0000001034037819 */ /* 0x010fe200000006ff */
[C---:B------:R-:W-:Y:S01]  /*87a0*/  FMUL R0, R43.reuse, R24 ;  /* 0x000000182b007220 */ /* 0x040fe20000400000 */
[----:B------:R-:W-:Y:S01]  /*87b0*/  ISETP.NE.AND P1, PT, R84, R2, PT ;  /* 0x000000025400720c */ /* 0x000fe20003f25270 */
[----:B------:R-:W-:Y:S01]  /*87c0*/  FMUL R2, R43, R25 ;  /* 0x000000192b027220 */ /* 0x000fe20000400000 */
[----:B------:R-:W-:Y:S01]  /*87d0*/  LOP3.LUT R21, R52, 0xffff0000, RZ, 0xc0, !PT ;  /* 0xffff000034157812 */ /* 0x000fe200078ec0ff */
[----:B------:R-:W-:Y:S01]  /*87e0*/  FFMA R0, R45, R3, R0 ;  /* 0x000000032d007223 */ /* 0x000fe20000000000 */
[----:B------:R-:W-:Y:S01]  /*87f0*/  SHF.L.U32 R22, R53, 0x10, RZ ;  /* 0x0000001035167819 */ /* 0x000fe200000006ff */
[----:B------:R-:W-:Y:S01]  /*8800*/  FMUL R3, R43, R26 ;  /* 0x0000001a2b037220 */ /* 0x000fe20000400000 */
[----:B------:R-:W-:Y:S01]  /*8810*/  LOP3.LUT R23, R53, 0xffff0000, RZ, 0xc0, !PT ;  /* 0xffff000035177812 */ /* 0x000fe200078ec0ff */
[----:B------:R-:W-:Y:S01]  /*8820*/  FMUL R20, R43, R27 ;  /* 0x0000001b2b147220 */ /* 0x000fe20000400000 */
[----:B------:R-:W-:Y:S01]  /*8830*/  SHF.L.U32 R40, R54, 0x10, RZ ;  /* 0x0000001036287819 */ /* 0x000fe200000006ff */
[----:B------:R-:W-:Y:S01]  /*8840*/  FFMA R2, R45, R21, R2 ;  /* 0x000000152d027223 */ /* 0x000fe20000000002 */
[----:B------:R-:W-:Y:S01]  /*8850*/  LOP3.LUT R41, R57, 0xffff0000, RZ, 0xc0, !PT ;  /* 0xffff000039297812 */ /* 0x000fe200078ec0ff */
[C---:B------:R-:W-:Y:S01]  /*8860*/  FFMA R3, R45.reuse, R22, R3 ;  /* 0x000000162d037223 */ /* 0x040fe20000000003 */
[----:B------:R-:W-:Y:S01]  /*8870*/  LOP3.LUT R42, R66, 0xffff0000, RZ, 0xc0, !PT ;  /* 0xffff0000422a7812 */ /* 0x000fe200078ec0ff */
[----:B------:R-:W-:Y:S01]  /*8880*/  FFMA R20, R45, R23, R20 ;  /* 0x000000172d147223 */ /* 0x000fe20000000014 */
[----:B------:R-:W-:Y:S01]  /*8890*/  LOP3.LUT R23, R54, 0xffff0000, RZ, 0xc0, !PT ;  /* 0xffff000036177812 */ /* 0x000fe200078ec0ff */
[C---:B------:R-:W-:Y:S01]  /*88a0*/  FMUL R21, R43.reuse, R28 ;  /* 0x0000001c2b157220 */ /* 0x040fe20000400000 */
[----:B------:R-:W-:Y:S01]  /*88b0*/  F2FP.BF16.F32.PACK_AB R48, R2, R0 ;  /* 0x000000000230723e */ /* 0x000fe200000010ff */
[----:B------:R-:W-:Y:S01]  /*88c0*/  FMUL R22, R43, R29 ;  /* 0x0000001d2b167220 */ /* 0x000fe20000400000 */
[----:B---3--:R-:W-:Y:S01]  /*88d0*/  F2FP.BF16.F32.PACK_AB R49, R20, R3 ;  /* 0x000000031431723e */ /* 0x008fe200000010ff */
[----:B------:R-:W-:Y:S01]  /*88e0*/  FFMA R21, R45, R40, R21 ;  /* 0x000000282d157223 */ /* 0x000fe20000000015 */
[----:B------:R-:W-:Y:S01]  /*88f0*/  SHF.L.U32 R20, R55, 0x10, RZ ;  /* 0x0000001037147819 */ /* 0x000fe200000006ff */
[----:B------:R-:W-:Y:S01]  /*8900*/  FFMA R22, R45, R23, R22 ;  /* 0x000000172d167223 */ /* 0x000fe20000000016 */
[----:B------:R-:W-:Y:S01]  /*8910*/  LOP3.LUT R23, R55, 0xffff0000, RZ, 0xc0, !PT ;  /* 0xffff000037177812 */ /* 0x000fe200078ec0ff */
[C---:B------:R-:W-:Y:S01]  /*8920*/  FMUL R0, R43.reuse, R30 ;  /* 0x0000001e2b007220 */ /* 0x040fe20000400000 */
[----:B------:R-:W-:Y:S01]  /*8930*/  SHF.L.U32 R40, R56, 0x10, RZ ;  /* 0x0000001038287819 */ /* 0x000fe200000006ff */
[C---:B------:R-:W-:Y:S01]  /*8940*/  FMUL R2, R43.reuse, R31 ;  /* 0x0000001f2b027220 */ /* 0x040fe20000400000 */
[----:B------:R-:W-:Y:S01]  /*8950*/  F2FP.BF16.F32.PACK_AB R50, R22, R21 ;  /* 0x000000151632723e */ /* 0x000fe200000010ff */
[----:B------:R-:W-:Y:S01]  /*8960*/  FMUL R3, R43, R32 ;  /* 0x000000202b037220 */ /* 0x000fe20000400000 */
[----:B------:R-:W-:Y:S01]  /*8970*/  SHF.L.U32 R44, R67, 0x10, RZ ;  /* 0x00000010432c7819 */ /* 0x000fe200000006ff */
[----:B------:R-:W-:Y:S01]  /*8980*/  FFMA R0, R45, R20, R0 ;  /* 0x000000142d007223 */ /* 0x000fe20000000000 */
[----:B------:R-:W-:Y:S01]  /*8990*/  LOP3.LUT R46, R67, 0xffff0000, RZ, 0xc0, !PT ;  /* 0xffff0000432e7812 */ /* 0x000fe200078ec0ff */
[C---:B------:R-:W-:Y:S01]  /*89a0*/  FFMA R2, R45.reuse, R23, R2 ;  /* 0x000000172d027223 */ /* 0x040fe20000000002 */
[----:B------:R-:W-:Y:S01]  /*89b0*/  LOP3.LUT R23, R56, 0xffff0000, RZ, 0xc0, !PT ;  /* 0xffff000038177812 */ /* 0x000fe200078ec0ff */
[----:B------:R-:W-:Y:S01]  /*89c0*/  FFMA R3, R45, R40, R3 ;  /* 0x000000282d037223 */ /* 0x000fe20000000003 */
[----:B------:R-:W-:Y:S01]  /*89d0*/  SHF.L.U32 R40, R57, 0x10, RZ ;  /* 0x0000001039287819 */ /* 0x000fe200000006ff */
[C---:B------:R-:W-:Y:S01]  /*89e0*/  FMUL R20, R43.reuse, R33 ;  /* 0x000000212b147220 */ /* 0x040fe20000400000 */
[----:B------:R-:W-:Y:S01]  /*89f0*/  F2FP.BF16.F32.PACK_AB R51, R2, R0 ;  /* 0x000000000233723e */ /* 0x000fe200000010ff */
[C---:B------:R-:W-:Y:S01]  /*8a00*/  FMUL R21, R43.reuse, R34 ;  /* 0x000000222b157220 */ /* 0x040fe20000400000 */
[----:B------:R-:W-:Y:S01]  /*8a10*/  MOV R47, UR46 ;  /* 0x0000002e002f7c02 */ /* 0x000fe20008000f00 */
[----:B------:R-:W-:Y:S01]  /*8a20*/  FMUL R22, R43, R35 ;  /* 0x000000232b167220 */ /* 0x000fe20000400000 */
[----:B------:R-:W-:Y:S01]  /*8a30*/  ISETP.NE.AND P0, PT, R84, RZ, PT ;  /* 0x000000ff5400720c */ /* 0x000fe20003f05270 */
[C---:B------:R-:W-:Y:S01]  /*8a40*/  FFMA R20, R45.reuse, R23, R20 ;  /* 0x000000172d147223 */ /* 0x040fe20000000014 */
[C---:B------:R-:W-:Y:S01]  /*8a50*/  SHF.L.U32 R23, R58.reuse, 0x10, RZ ;  /* 0x000000103a177819 */ /* 0x040fe200000006ff */
[C---:B------:R-:W-:Y:S01]  /*8a60*/  FFMA R21, R45.reuse, R40, R21 ;  /* 0x000000282d157223 */ /* 0x040fe20000000015 */
[----:B------:R-:W-:Y:S01]  /*8a70*/  LOP3.LUT R40, R58, 0xffff0000, RZ, 0xc0, !PT ;  /* 0xffff00003a287812 */ /* 0x000fe200078ec0ff */
[----:B------:R-:W-:Y:S01]  /*8a80*/  FFMA R22, R45, R41, R22 ;  /* 0x000000292d167223 */ /* 0x000fe20000000016 */
[----:B------:R-:W-:Y:S01]  /*8a90*/  F2FP.BF16.F32.PACK_AB R60, R20, R3 ;  /* 0x00000003143c723e */ /* 0x000fe200000010ff */
[----:B------:R-:W-:Y:S01]  /*8aa0*/  FMUL R0, R43, R36 ;  /* 0x000000242b007220 */ /* 0x000fe20000400000 */
[----:B------:R-:W-:Y:S01]  /*8ab0*/  LOP3.LUT R41, R65, 0xffff0000, RZ, 0xc0, !PT ;  /* 0xffff000041297812 */ /* 0x000fe200078ec0ff */
[----:B------:R-:W-:Y:S01]  /*8ac0*/  FMUL R2, R43, R37 ;  /* 0x000000252b027220 */ /* 0x000fe20000400000 */
[----:B------:R-:W-:Y:S01]  /*8ad0*/  F2FP.BF16.F32.PACK_AB R61, R22, R21 ;  /* 0x00000015163d723e */ /* 0x000fe200000010ff */
[----:B------:R-:W-:Y:S01]  /*8ae0*/  FFMA R0, R45, R23, R0 ;  /* 0x000000172d007223 */ /* 0x000fe20000000000 */
[----:B------:R-:W-:Y:S01]  /*8af0*/  SHF.L.U32 R22, R59, 0x10, RZ ;  /* 0x000000103b167819 */ /* 0x000fe200000006ff */
[----:B------:R-:W-:Y:S01]  /*8b00*/  FFMA R2, R45, R40, R2 ;  /* 0x000000282d027223 */ /* 0x000fe20000000002 */
[----:B------:R-:W-:Y:S01]  /*8b10*/  LOP3.LUT R23, R59, 0xffff0000, RZ, 0xc0, !PT ;  /* 0xffff00003b177812 */ /* 0x000fe200078ec0ff */
[C---:B------:R-:W-:Y:S01]  /*8b20*/  FMUL R3, R43.reuse, R38 ;  /* 0x000000262b037220 */ /* 0x040fe20000400000 */
[----:B------:R-:W-:Y:S01]  /*8b30*/  SHF.L.U32 R40, R64, 0x10, RZ ;  /* 0x0000001040287819 */ /* 0x000fe200000006ff */
[C---:B------:R-:W-:Y:S01]  /*8b40*/  FMUL R20, R43.reuse, R39 ;  /* 0x000000272b147220 */ /* 0x040fe20000400000 */
[----:B------:R-:W-:Y:S01]  /*8b50*/  FMUL R21, R43, R4 ;  /* 0x000000042b157220 */ /* 0x000fe20000400000 */
[C---:B------:R-:W-:Y:S01]  /*8b60*/  FFMA R3, R45.reuse, R22, R3 ;  /* 0x000000162d037223 */ /* 0x040fe20000000003 */
[----:B------:R-:W-:Y:S01]  /*8b70*/  F2FP.BF16.F32.PACK_AB R62, R2, R0 ;  /* 0x00000000023e723e */ /* 0x000fe200000010ff */
[C---:B------:R-:W-:Y:S01]  /*8b80*/  FFMA R20, R45.reuse, R23, R20 ;  /* 0x000000172d147223 */ /* 0x040fe20000000014 */
[----:B------:R-:W-:Y:S01]  /*8b90*/  FFMA R21, R45, R40, R21 ;  /* 0x000000282d157223 */ /* 0x000fe20000000015 */
[----:B------:R-:W-:Y:S01]  /*8ba0*/  LOP3.LUT R23, R64, 0xffff0000, RZ, 0xc0, !PT ;  /* 0xffff000040177812 */ /* 0x000fe200078ec0ff */
[----:B------:R-:W-:Y:S01]  /*8bb0*/  FMUL R0, R43, R5 ;  /* 0x000000052b007220 */ /* 0x000fe20000400000 */
[----:B------:R-:W-:Y:S01]  /*8bc0*/  SHF.L.U32 R40, R65, 0x10, RZ ;  /* 0x0000001041287819 */ /* 0x000fe200000006ff */
[C---:B------:R-:W-:Y:S01]  /*8bd0*/  FMUL R2, R43.reuse, R6 ;  /* 0x000000062b027220 */ /* 0x040fe20000400000 */
[----:B------:R-:W-:Y:S01]  /*8be0*/  FMUL R22, R43, R7 ;  /* 0x000000072b167220 */ /* 0x000fe20000400000 */
[C---:B------:R-:W-:Y:S01]  /*8bf0*/  FFMA R0, R45.reuse, R23, R0 ;  /* 0x000000172d007223 */ /* 0x040fe20000000000 */
[----:B------:R-:W-:Y:S01]  /*8c00*/  F2FP.BF16.F32.PACK_AB R63, R20, R3 ;  /* 0x00000003143f723e */ /* 0x000fe200000010ff */
[C---:B------:R-:W-:Y:S01]  /*8c10*/  FFMA R2, R45.reuse, R40, R2 ;  /* 0x000000282d027223 */ /* 0x040fe20000000002 */
[----:B------:R-:W-:Y:S01]  /*8c20*/  FFMA R22, R45, R41, R22 ;  /* 0x000000292d167223 */ /* 0x000fe20000000016 */
[----:B------:R-:W-:Y:S01]  /*8c30*/  SHF.L.U32 R41, R66, 0x10, RZ ;  /* 0x0000001042297819 */ /* 0x000fe200000006ff */
[C---:B------:R-:W-:Y:S01]  /*8c40*/  FMUL R3, R43.reuse, R8 ;  /* 0x000000082b037220 */ /* 0x040fe20000400000 */
[C---:B------:R-:W-:Y:S01]  /*8c50*/  FMUL R20, R43.reuse, R9 ;  /* 0x000000092b147220 */ /* 0x040fe20000400000 */
[C---:B------:R-:W-:Y:S01]  /*8c60*/  FMUL R23, R43.reuse, R10 ;  /* 0x0000000a2b177220 */ /* 0x040fe20000400000 */
[----:B------:R-:W-:Y:S01]  /*8c70*/  FMUL R40, R43, R11 ;  /* 0x0000000b2b287220 */ /* 0x000fe20000400000 */
[C---:B------:R-:W-:Y:S01]  /*8c80*/  FFMA R3, R45.reuse, R41, R3 ;  /* 0x000000292d037223 */ /* 0x040fe20000000003 */
[C---:B------:R-:W-:Y:S01]  /*8c90*/  FFMA R20, R45.reuse, R42, R20 ;  /* 0x0000002a2d147223 */ /* 0x040fe20000000014 */
[C---:B------:R-:W-:Y:S01]  /*8ca0*/  FFMA R23, R45.reuse, R44, R23 ;  /* 0x0000002c2d177223 */ /* 0x040fe20000000017 */
[----:B------:R-:W-:Y:S01]  /*8cb0*/  FFMA R40, R45, R46, R40 ;  /* 0x0000002e2d287223 */ /* 0x000fe20000000028 */
[----:B------:R-:W-:Y:S01]  /*8cc0*/  F2FP.BF16.F32.PACK_AB R100, R0, R21 ;  /* 0x000000150064723e */ /* 0x000fe200000010ff */
[----:B------:R-:W1:Y:S01]  /*8cd0*/  S2R R46, SR_CgaCtaId ;  /* 0x00000000002e7919 */ /* 0x000e620000008800 */
[----:B------:R-:W-:Y:S01]  /*8ce0*/  SHF.L.U32 R42, R68, 0x10, RZ ;  /* 0x00000010442a7819 */ /* 0x000fe200000006ff */
[C---:B------:R-:W-:Y:S01]  /*8cf0*/  FMUL R41, R43.reuse, R12 ;  /* 0x0000000c2b297220 */ /* 0x040fe20000400000 */
[----:B------:R-:W-:Y:S01]  /*8d00*/  F2FP.BF16.F32.PACK_AB R101, R22, R2 ;  /* 0x000000021665723e */ /* 0x000fe200000010ff */
[C---:B------:R-:W-:Y:S01]  /*8d10*/  FMUL R0, R43.reuse, R13 ;  /* 0x0000000d2b007220 */ /* 0x040fe20000400000 */
[----:B------:R-:W-:Y:S01]  /*8d20*/  LOP3.LUT R21, R68, 0xffff0000, RZ, 0xc0, !PT ;  /* 0xffff000044157812 */ /* 0x000fe200078ec0ff */
[----:B------:R-:W-:Y:S01]  /*8d30*/  FMUL R2, R43, R14 ;  /* 0x0000000e2b027220 */ /* 0x000fe20000400000 */
[----:B------:R-:W-:Y:S01]  /*8d40*/  F2FP.BF16.F32.PACK_AB R103, R40, R23 ;  /* 0x000000172867723e */ /* 0x000fe200000010ff */
[----:B------:R-:W-:Y:S01]  /*8d50*/  FFMA R41, R45, R42, R41 ;  /* 0x0000002a2d297223 */ /* 0x000fe20000000029 */
[----:B------:R-:W-:Y:S01]  /*8d60*/  SHF.L.U32 R22, R69, 0x10, RZ ;  /* 0x0000001045167819 */ /* 0x000fe200000006ff */
[----:B------:R-:W-:Y:S01]  /*8d70*/  FFMA R0, R45, R21, R0 ;  /* 0x000000152d007223 */ /* 0x000fe20000000000 */
[----:B------:R-:W-:Y:S01]  /*8d80*/  F2FP.BF16.F32.PACK_AB R102, R20, R3 ;  /* 0x000000031466723e */ /* 0x000fe200000010ff */
[----:B------:R-:W-:Y:S01]  /*8d90*/  FMUL R3, R43, R15 ;  /* 0x0000000f2b037220 */ /* 0x000fe20000400000 */
[----:B------:R-:W-:Y:S01]  /*8da0*/  LOP3.LUT R23, R69, 0xffff0000, RZ, 0xc0, !PT ;  /* 0xffff000045177812 */ /* 0x000fe200078ec0ff */
[----:B------:R-:W-:Y:S01]  /*8db0*/  FMUL R20, R43, R16 ;  /* 0x000000102b147220 */ /* 0x000fe20000400000 */
[C---:B------:R-:W-:Y:S01]  /*8dc0*/  SHF.L.U32 R40, R70.reuse, 0x10, RZ ;  /* 0x0000001046287819 */ /* 0x040fe200000006ff */
[----:B------:R-:W-:Y:S01]  /*8dd0*/  FFMA R2, R45, R22, R2 ;  /* 0x000000162d027223 */ /* 0x000fe20000000002 */
[----:B------:R-:W-:Y:S01]  /*8de0*/  FMUL R21, R43, R17 ;  /* 0x000000112b157220 */ /* 0x000fe20000400000 */
[----:B------:R-:W-:Y:S01]  /*8df0*/  FFMA R3, R45, R23, R3 ;  /* 0x000000172d037223 */ /* 0x000fe20000000003 */
[----:B------:R-:W-:Y:S01]  /*8e00*/  @!P1 LEA R47, R47, R99, 0xc ;  /* 0x000000632f2f9211 */ /* 0x000fe200078e60ff */
[----:B------:R-:W-:Y:S01]  /*8e10*/  FFMA R20, R45, R40, R20 ;  /* 0x000000282d147223 */ /* 0x000fe20000000014 */
[----:B------:R-:W-:Y:S01]  /*8e20*/  LOP3.LUT R40, R70, 0xffff0000, RZ, 0xc0, !PT ;  /* 0xffff000046287812 */ /* 0x000fe200078ec0ff */
[----:B------:R-:W-:Y:S01]  /*8e30*/  FMUL R22, R43, R18 ;  /* 0x000000122b167220 */ /* 0x000fe20000400000 */
[----:B------:R-:W-:Y:S01]  /*8e40*/  F2FP.BF16.F32.PACK_AB R108, R0, R41 ;  /* 0x00000029006c723e */ /* 0x000fe200000010ff */
[----:B------:R2:W-:Y:S01]  /*8e50*/  @!P1 STS.128 [R47+UR43+0x200], R48 ;  /* 0x000200302f009988 */ /* 0x0005e20008000c2b */
[----:B------:R-:W-:Y:S01]  /*8e60*/  SHF.L.U32 R42, R71, 0x10, RZ ;  /* 0x00000010472a7819 */ /* 0x000fe200000006ff */
[----:B------:R-:W-:Y:S01]  /*8e70*/  FFMA R21, R45, R40, R21 ;  /* 0x000000282d157223 */ /* 0x000fe20000000015 */
[----:B------:R-:W-:Y:S01]  /*8e80*/  @!P1 IADD3 R40, PT, PT, R47, UR43, RZ ;  /* 0x0000002b2f289c10 */ /* 0x000fe2000fffe0ff */
[----:B------:R-:W-:Y:S01]  /*8e90*/  FMUL R23, R43, R19 ;  /* 0x000000132b177220 */ /* 0x000fe20000400000 */
[----:B------:R-:W-:Y:S01]  /*8ea0*/  LOP3.LUT R44, R71, 0xffff0000, RZ, 0xc0, !PT ;  /* 0xffff0000472c7812 */ /* 0x000fe200078ec0ff */
[----:B------:R-:W-:Y:S01]  /*8eb0*/  FFMA R22, R45, R42, R22 ;  /* 0x0000002a2d167223 */ /* 0x000fe20000000016 */
[----:B------:R-:W-:Y:S02]  /*8ec0*/  @!P1 IADD3 R40, PT, PT, R98, R40, RZ ;  /* 0x0000002862289210 */ /* 0x000fe40007ffe0ff */
[----:B------:R-:W-:Y:S01]  /*8ed0*/  F2FP.BF16.F32.PACK_AB R109, R3, R2 ;  /* 0x00000002036d723e */ /* 0x000fe200000010ff */
[----:B------:R-:W-:Y:S01]  /*8ee0*/  FFMA R23, R45, R44, R23 ;  /* 0x0000002c2d177223 */ /* 0x000fe20000000017 */
[----:B------:R-:W-:Y:S01]  /*8ef0*/  F2FP.BF16.F32.PACK_AB R110, R21, R20 ;  /* 0x00000014156e723e */ /* 0x000fe200000010ff */
[----:B------:R2:W-:Y:S03]  /*8f00*/  @!P1 STS.128 [R40+0x200], R60 ;  /* 0x0002003c28009388 */ /* 0x0005e60000000c00 */
[----:B------:R-:W-:Y:S05]  /*8f10*/  F2FP.BF16.F32.PACK_AB R111, R23, R22 ;  /* 0x00000016176f723e */ /* 0x000fea00000010ff */
[----:B------:R2:W-:Y:S08]  /*8f20*/  @!P1 STS.128 [R47+UR43+0xa00], R100 ;  /* 0x000a00642f009988 */ /* 0x0005f00008000c2b */
[----:B------:R2:W-:Y:S01]  /*8f30*/  @!P1 STS.128 [R40+0xa00], R108 ;  /* 0x000a006c28009388 */ /* 0x0005e20000000c00 */
[----:B------:R-:W-:Y:S01]  /*8f40*/  @!PT LDS RZ, [RZ] ;  /* 0x00000000fffff984 */ /* 0x000fe20000000800 */
[----:B------:R-:W-:Y:S01]  /*8f50*/  @!PT LDS RZ, [RZ] ;  /* 0x00000000fffff984 */ /* 0x000fe20000000800 */
[----:B------:R-:W-:Y:S01]  /*8f60*/  @!PT LDS RZ, [RZ] ;  /* 0x00000000fffff984 */ /* 0x000fe20000000800 */
[----:B------:R-:W-:Y:S01]  /*8f70*/  @!PT LDS RZ, [RZ] ;  /* 0x00000000fffff984 */ /* 0x000fe20000000800 */
[----:B------:R3:W-:Y:S07]  /*8f80*/  MEMBAR.ALL.CTA ;  /* 0x0000000000007992 */ /* 0x0007ee0000008000 */
[----:B---3--:R-:W3:Y:S01]  /*8f90*/  FENCE.VIEW.ASYNC.S ;  /* 0x00000000000073c6 */ /* 0x008ee20000000000 */
[----:B------:R-:W-:Y:S05]  /*8fa0*/  WARPSYNC.ALL ;  /* 0x0000000000007948 */ /* 0x000fea0003800000 */
[----:B------:R-:W-:Y:S01]  /*8fb0*/  BSSY.RECONVERGENT B0, `(.L_x_127) ;  /* 0x0000012000007945 */ /* 0x000fe20003800200 */
[----:B---3--:R-:W-:Y:S06]  /*8fc0*/  BAR.SYNC.DEFER_BLOCKING 0x1, 0x80 ;  /* 0x0042000000007b1d */ /* 0x008fec0000010000 */
[----:B-1----:R-:W-:Y:S05]  /*8fd0*/  @P0 BRA `(.L_x_128) ;  /* 0x00000000003c0947 */ /* 0x002fea0003800000 */
[----:B------:R-:W1:Y:S01]  /*8fe0*/  LDCU.64 UR6, c[0x0][0x348] ;  /* 0x00006900ff0677ac */ /* 0x000e620008000a00 */
[----:B------:R-:W-:Y:S02]  /*8ff0*/  ULEA UR5, UR46, UR43, 0xc ;  /* 0x0000002b2e057291 */ /* 0x000fe4000f8e60ff */
[----:B------:R-:W-:Y:S02]  /*9000*/  UIADD3 UR10, UPT, UPT, UR50, 0x40, URZ ;  /* 0x00000040320a7890 */ /* 0x000fe4000fffe0ff */
[----:B------:R-:W-:Y:S02]  /*9010*/  UIADD3 UR8, UPT, UPT, UR5, 0x200, URZ ;  /* 0x0000020005087890 */ /* 0x000fe4000fffe0ff */
[----:B------:R-:W-:Y:S01]  /*9020*/  UIADD3 UR12, UPT, UPT, UR5, 0xa00, URZ ;  /* 0x00000a00050c7890 */ /* 0x000fe2000fffe0ff */
[----:B------:R-:W-:Y:S01]  /*9030*/  UMOV UR9, UR49 ;  /* 0x0000003100097c82 */ /* 0x000fe20008000000 */
[----:B------:R-:W-:Y:S01]  /*9040*/  UMOV UR11, UR36 ;  /* 0x00000024000b7c82 */ /* 0x000fe20008000000 */
[----:B------:R-:W-:Y:S01]  /*9050*/  UIADD3 UR13, UPT, UPT, UR49, 0x20, URZ ;  /* 0x00000020310d7890 */ /* 0x000fe2000fffe0ff */
[----:B------:R-:W-:Y:S01]  /*9060*/  UMOV UR15, UR36 ;  /* 0x00000024000f7c82 */ /* 0x000fe20008000000 */
[----:B------:R-:W-:Y:S01]  /*9070*/  UMOV UR14, UR10 ;  /* 0x0000000a000e7c82 */ /* 0x000fe20008000000 */
[----:B-1----:R-:W-:Y:S04]  /*9080*/  UIADD3 UR4, UP0, UPT, UR6, 0xa80, URZ ;  /* 0x00000a8006047890 */ /* 0x002fe8000ff1e0ff */
[----:B------:R-:W-:Y:S09]  /*9090*/  UIADD3.X UR5, UPT, UPT, URZ, UR7, URZ, UP0, !UPT ;  /* 0x00000007ff057290 */ /* 0x000ff200087fe4ff */
[----:B------:R1:W-:Y:S01]  /*90a0*/  UTMASTG.3D [UR8], [UR4] ;  /* 0x00000008040073b5 */ /* 0x0003e20008010000 */
[----:B------:R1:W-:Y:S02]  /*90b0*/  UTMASTG.3D [UR12], [UR4] ;  /* 0x0000000c040073b5 */ /* 0x0003e40008010000 */
[----:B-1----:R0:W-:Y:S02]  /*90c0*/  UTMACMDFLUSH ;  /* 0x00000000000079b7 */ /* 0x0021e40000000000 */
.L_x_128:
[----:B------:R-:W-:Y:S05]  /*90d0*/  BSYNC.RECONVERGENT B0 ;  /* 0x0000000000007941 */ /* 0x000fea0003800200 */
.L_x_127:
[----:B------:R-:W-:Y:S01]  /*90e0*/  UIADD3 UR4, UPT, UPT, UR46, 0x1, URZ ;  /* 0x000000012e047890 */ /* 0x000fe2000fffe0ff */
[----:B------:R-:W-:Y:S03]  /*90f0*/  BSSY.RECONVERGENT B0, `(.L_x_129) ;  /* 0x0000007000007945 */ /* 0x000fe60003800200 */
[----:B------:R-:W-:Y:S04]  /*9100*/  UISETP.NE.AND UP0, UPT, UR4, 0x3, UPT ;  /* 0x000000030400788c */ /* 0x000fe8000bf05270 */
[----:B------:R-:W-:Y:S02]  /*9110*/  USEL UR44, UR4, URZ, UP0 ;  /* 0x000000ff042c7287 */ /* 0x000fe40008000000 */
[----:B------:R-:W-:Y:S04]  /*9120*/  UISETP.EQ.XOR UP0, UPT, UR47, 0x3, !UP0 ;  /* 0x000000032f00788c */ /* 0x000fe8000c702a70 */
[----:B------:R-:W-:Y:S01]  /*9130*/  UP2UR UR51, UPR, URZ, 0x1 ;  /* 0x00000001ff337883 */ /* 0x000fe20008000000 */
[----:B------:R-:W-:Y:S11]  /*9140*/  @P0 BRA `(.L_x_130) ;  /* 0x0000000000040947 */ /* 0x000ff60003800000 */
[----:B------:R-:W-:Y:S04]  /*9150*/  DEPBAR.LE SB0, 0x1 ;  /* 0x000080400000791a */ /* 0x000fe80000000000 */
.L_x_130:
[----:B------:R-:W-:Y:S05]  /*9160*/  BSYNC.RECONVERGENT B0 ;  /* 0x0000000000007941 */ /* 0x000fea0003800200 */
.L_x_129:
[----:B------:R-:W1:Y:S08]  /*9170*/  S2UR UR4, SR_CgaCtaId ;  /* 0x00000000000479c3 */ /* 0x000e700000008800 */
[----:B------:R-:W-:Y:S01]  /*9180*/  BAR.SYNC.DEFER_BLOCKING 0x1, 0x80 ;  /* 0x0042000000007b1d */ /* 0x000fe20000010000 */
[----:B------:R-:W-:Y:S01]  /*9190*/  ISETP.NE.AND P1, PT, R97, RZ, PT ;  /* 0x000000ff6100720c */ /* 0x000fe20003f25270 */
[----:B------:R-:W-:Y:S01]  /*91a0*/  IMAD.U32 R0, RZ, RZ, UR52 ;  /* 0x00000034ff007e24 */ /* 0x000fe2000f8e00ff */
[----:B------:R-:W-:Y:S11]  /*91b0*/  UIADD3 UR53, UPT, UPT, UR49, 0x10, URZ ;  /* 0x0000001031357890 */ /* 0x000ff6000fffe0ff */
[----:B------:R-:W-:Y:S05]  /*91c0*/  @P1 LEA R0, R0, UR43, 0x3 ;  /* 0x0000002b00001c11 */ /* 0x000fea000f8e18ff */
[----:B------:R-:W-:Y:S01]  /*91d0*/  @P1 VIADD R2, R0, 0x98 ;  /* 0x0000009800021836 */ /* 0x000fe20000000000 */
[----:B------:R-:W-:Y:S04]  /*91e0*/  @P1 SHF.L.U32 R0, R112, 0x1f, RZ ;  /* 0x0000001f70001819 */ /* 0x000fe800000006ff */
[----:B------:R-:W-:Y:S01]  /*91f0*/  @P1 PRMT R46, R46, 0x654, R2 ;  /* 0x000006542e2e1816 */ /* 0x000fe20000000002 */
[----:B------:R-:W-:Y:S01]  /*9200*/  UMOV UR43, 0x400 ;  /* 0x00000400002b7882 */ /* 0x000fe20000000000 */
[----:B------:R-:W-:Y:S01]  /*9210*/  BSSY B1, `(.L_x_131) ;  /* 0x0000021000017945 */ /* 0x000fe20003800000 */
[----:B-1----:R-:W-:Y:S01]  /*9220*/  ULEA UR43, UR4, UR43, 0x18 ;  /* 0x0000002b042b7291 */ /* 0x002fe2000f8ec0ff */
[----:B------:R-:W-:Y:S01]  /*9230*/  @P1 SYNCS.ARRIVE.TRANS64.RED.A1T0 RZ, [R46+URZ], RZ ;  /* 0x000000ff2eff19a7 */ /* 0x000fe200081004ff */
[----:B------:R-:W-:Y:S04]  /*9240*/  UIADD3 UR4, UPT, UPT, UR52, 0x1, URZ ;  /* 0x0000000134047890 */ /* 0x000fe8000fffe0ff */
[----:B------:R-:W-:Y:S01]  /*9250*/  LEA R21, R106, UR43, 0x3 ;  /* 0x0000002b6a157c11 */ /* 0x000fe2000f8e18ff */
[----:B------:R-:W-:Y:S03]  /*9260*/  UISETP.NE.AND UP0, UPT, UR4, 0x3, UPT ;  /* 0x000000030400788c */ /* 0x000fe6000bf05270 */
[----:B------:R1:W3:Y:S01]  /*9270*/  @P1 SYNCS.PHASECHK.TRANS64.TRYWAIT P0, [R21+URZ+0x80], R0 ;  /* 0x00008000150015a7 */ /* 0x0002e200080011ff */
[----:B------:R-:W-:Y:S01]  /*9280*/  USEL UR48, UR4, URZ, UP0 ;  /* 0x000000ff04307287 */ /* 0x000fe20008000000 */
[----:B-1----:R-:W-:Y:S01]  /*9290*/  VIADD R0, R105, 0x10 ;  /* 0x0000001069007836 */ /* 0x002fe20000000000 */
[----:B---3--:R-:W-:Y:S01]  /*92a0*/  @P1 SEL R107, RZ, 0x1, !P0 ;  /* 0x00000001ff6b1807 */ /* 0x008fe20004000000 */
[----:B------:R-:W-:Y:S09]  /*92b0*/  @!P1 BRA `(.L_x_132) ;  /* 0x0000000000589947 */ /* 0x000ff20003800000 */
[----:B------:R-:W-:Y:S01]  /*92c0*/  ISETP.NE.AND P1, PT, R113, RZ, PT ;  /* 0x000000ff7100720c */ /* 0x000fe20003f25270 */
[----:B------:R-:W-:Y:S01]  /*92d0*/  BSSY B0, `(.L_x_133) ;  /* 0x0000009000007945 */ /* 0x000fe20003800000 */
[----:B------:R-:W-:Y:S11]  /*92e0*/  ISETP.NE.AND P0, PT, R107, RZ, PT ;  /* 0x000000ff6b00720c */ /* 0x000ff60003f05270 */
[----:B------:R-:W-:Y:S05]  /*92f0*/  @P1 IMAD R3, R106, 0x1000, R99 ;  /* 0x000010006a031824 */ /* 0x000fea00078e0263 */
[----:B------:R-:W-:Y:S05]  /*9300*/  @P1 IADD3 R2, PT, PT, R3, UR43, RZ ;  /* 0x0000002b03021c10 */ /* 0x000fea000fffe0ff */
[----:B------:R-:W-:Y:S01]  /*9310*/  @P1 IMAD.IADD R2, R98, 0x1, R2 ;  /* 0x0000000162021824 */ /* 0x000fe200078e0202 */
[----:B------:R-:W-:Y:S06]  /*9320*/  @P0 BRA `(.L_x_134) ;  /* 0x00000000000c0947 */ /* 0x000fec0003800000 */
[----:B------:R-:W-:Y:S04]  /*9330*/  SHF.L.U32 R20, R112, 0x1f, RZ ;  /* 0x0000001f70147819 */ /* 0x000fe800000006ff */
[----:B------:R-:W1:Y:S02]  /*9340*/  SYNCS.PHASECHK.TRANS64.TRYWAIT P0, [R21+URZ+0x80], R20 ;  /* 0x00008014150075a7 */ /* 0x000e6400080011ff */
[----:B-1----:R-:W-:Y:S05]  /*9350*/  @!P0 BRA `(.L_x_135) ;  /* 0x0000002c00348947 */ /* 0x002fea0003800000 */
.L_x_134:
[----:B------:R-:W-:Y:S05]  /*9360*/  BSYNC B0 ;  /* 0x0000000000007941 */ /* 0x000fea0003800000 */
.L_x_133:
[----:B------:R-:W-:Y:S01]  /*9370*/  ISETP.NE.AND P0, PT, R113, RZ, PT ;  /* 0x000000ff7100720c */ /* 0x000fe20003f05270 */
[----:B------:R-:W-:Y:S11]  /*9380*/  VIADD R106, R106, 0x1 ;  /* 0x000000016a6a7836 */ /* 0x000ff60000000000 */
[----:B------:R-:W-:Y:S01]  /*9390*/  @!UPT UIADD3 URZ, UPT, UPT, URZ, URZ, URZ ;  /* 0x000000fffffff290 */ /* 0x000fe2000fffe0ff */
[----:B------:R-:W3:Y:S04]  /*93a0*/  @P0 LDS.128 R52, [R3+UR43+0x200] ;  /* 0x0002002b03340984 */ /* 0x000ee80008000c00 */
[----:B------:R-:W4:Y:S04]  /*93b0*/  @P0 LDS.128 R64, [R3+UR43+0xa00] ;  /* 0x000a002b03400984 */ /* 0x000f280008000c00 */
[----:B------:R-:W1:Y:S04]  /*93c0*/  @P0 LDS.128 R56, [R2+0x200] ;  /* 0x0002000002380984 */ /* 0x000e680000000c00 */
[----:B------:R5:W1:Y:S01]  /*93d0*/  @P0 LDS.128 R68, [R2+0xa00] ;  /* 0x000a000002440984 */ /* 0x000a620000000c00 */
[C---:B------:R-:W-:Y:S04]  /*93e0*/  ISETP.NE.AND P0, PT, R106.reuse, 0x3, PT ;  /* 0x000000036a00780c */ /* 0x040fe80003f05270 */
[----:B------:R-:W-:Y:S02]  /*93f0*/  SEL R106, R106, RZ, P0 ;  /* 0x000000ff6a6a7207 */ /* 0x000fe40000000000 */
[----:B-----5:R-:W-:Y:S04]  /*9400*/  SEL R2, RZ, 0x1, P0 ;  /* 0x00000001ff027807 */ /* 0x020fe80000000000 */
[----:B------:R-:W-:Y:S02]  /*9410*/  LOP3.LUT R112, R112, R2, RZ, 0x3c, !PT ;  /* 0x0000000270707212 */ /* 0x000fe400078e3cff */
.L_x_132:
[----:B------:R-:W-:Y:S05]  /*9420*/  BSYNC B1 ;  /* 0x0000000000017941 */ /* 0x000fea0003800000 */
.L_x_131:
[----:B------:R-:W-:Y:S04]  /*9430*/  SHF.R.U32.HI R3, RZ, 0x15, R0 ;  /* 0x00000015ff037819 */ /* 0x000fe80000011600 */
[----:B------:R-:W-:Y:S04]  /*9440*/  LOP3.LUT R2, R3, 0x3, RZ, 0xc0, !PT ;  /* 0x0000000303027812 */ /* 0x000fe800078ec0ff */
[----:B------:R-:W-:Y:S11]  /*9450*/  ISETP.NE.AND P0, PT, R84, R2, PT ;  /* 0x000000025400720c */ /* 0x000ff60003f05270 */
[----:B------:R-:W-:Y:S02]  /*9460*/  @!UPT UIADD3 URZ, UPT, UPT, URZ, URZ, URZ ;  /* 0x000000fffffff290 */ /* 0x000fe4000fffe0ff */
[----:B------:R-:W-:Y:S05]  /*9470*/  @P0 BRA `(.L_x_136) ;  /* 0x0000000000bc0947 */ /* 0x000fea0003800000 */
[----:B------:R-:W-:Y:S02]  /*9480*/  LOP3.LUT P0, RZ, R3, 0x3, R86, 0x48, !PT ;  /* 0x0000000303ff7812 */ /* 0x000fe40007804856 */
[----:B------:R-:W-:Y:S11]  /*9490*/  MOV R16, R0 ;  /* 0x0000000000107202 */ /* 0x000ff60000000f00 */
[----:B------:R-:W-:Y:S05]  /*94a0*/  @!P0 BRA `(.L_x_137) ;  /* 0x0000000000408947 */ /* 0x000fea0003800000 */
[----:B------:R-:W5:Y:S01]  /*94b0*/  LDCU.64 UR8, c[0x4][0x70] ;  /* 0x01000e00ff0877ac */ /* 0x000f620008000a00 */
[----:B------:R-:W-:Y:S01]  /*94c0*/  MOV R15, 0x0 ;  /* 0x00000000000f7802 */ /* 0x000fe20000000f00 */
[----:B------:R-:W-:Y:S02]  /*94d0*/  HFMA2 R12, -RZ, RZ, 0, 5.9604644775390625e-08 ;  /* 0x00000001ff0c7431 */ /* 0x000fe400000001ff */
[----:B------:R-:W-:Y:S02]  /*94e0*/  IMAD.MOV.U32 R8, RZ, RZ, 0x192 ;  /* 0x00000192ff087424 */ /* 0x000fe400078e00ff */
[----:B------:R-:W-:Y:S01]  /*94f0*/  IMAD.MOV.U32 R13, RZ, RZ, RZ ;  /* 0x000000ffff0d7224 */ /* 0x000fe200078e00ff */
[----:B------:R-:W1:Y:S01]  /*9500*/  LDCU.64 UR6, c[0x4][0x78] ;  /* 0x01000f00ff0677ac */ /* 0x000e620008000a00 */
[----:B------:R-:W2:Y:S01]  /*9510*/  LDC.64 R14, c[0x4][R15] ;  /* 0x010000000f0e7b82 */ /* 0x000ea20000000a00 */
[----:B------:R-:W3:Y:S01]  /*9520*/  LDCU.64 UR4, c[0x4][0x10] ;  /* 0x01000200ff0477ac */ /* 0x000ee20008000a00 */
[----:B-----5:R-:W-:Y:S01]  /*9530*/  MOV R5, UR9 ;  /* 0x0000000900057c02 */ /* 0x020fe20008000f00 */
[----:B------:R-:W-:Y:S01]  /*9540*/  IMAD.U32 R4, RZ, RZ, UR8 ;  /* 0x00000008ff047e24 */ /* 0x000fe2000f8e00ff */
[----:B-1----:R-:W-:Y:S01]  /*9550*/  MOV R7, UR7 ;  /* 0x0000000700077c02 */ /* 0x002fe20008000f00 */
[----:B------:R-:W-:Y:S01]  /*9560*/  IMAD.U32 R6, RZ, RZ, UR6 ;  /* 0x00000006ff067e24 */ /* 0x000fe2000f8e00ff */
[----:B---3--:R-:W-:Y:S01]  /*9570*/  MOV R11, UR5 ;  /* 0x00000005000b7c02 */ /* 0x008fe20008000f00 */
[----:B------:R-:W-:Y:S02]  /*9580*/  IMAD.U32 R10, RZ, RZ, UR4 ;  /* 0x00000004ff0a7e24 */ /* 0x000fe4000f8e00ff */
[----:B------:R-:W-:Y:S07]  /*9590*/  LEPC R20, `(.L_x_137) ;  /* 0x000000001014794e */ /* 0x000fee0000000000 */
[----:B--2-4-:R-:W-:Y:S05]  /*95a0*/  CALL.ABS.NOINC R14 ;  /* 0x000000000e007343 */ /* 0x014fea0003c00000 */
.L_x_137:
        /* <DEDUP_REMOVED lines=12> */
[----:B------:R-:W5:Y:S01]  /*9670*/  LDCU.64 UR6, c[0x4][0x78] ;  /* 0x01000f00ff0677ac */ /* 0x000f620008000a00 */
[----:B------:R-:W2:Y:S01]  /*9680*/  LDC.64 R14, c[0x4][R15] ;  /* 0x010000000f0e7b82 */ /* 0x000ea20000000a00 */
[----:B------:R-:W3:Y:S01]  /*9690*/  LDCU.64 UR4, c[0x4][0x10] ;  /* 0x01000200ff0477ac */ /* 0x000ee20008000a00 */
[----:B-1----:R-:W-:Y:S01]  /*96a0*/  MOV R5, UR9 ;  /* 0x0000000900057c02 */ /* 0x002fe20008000f00 */
[----:B------:R-:W-:Y:S01]  /*96b0*/  IMAD.U32 R4, RZ, RZ, UR8 ;  /* 0x00000008ff047e24 */ /* 0x000fe2000f8e00ff */
[----:B-----5:R-:W-:Y:S01]  /*96c0*/  MOV R7, UR7 ;  /* 0x0000000700077c02 */ /* 0x020fe20008000f00 */
[----:B------:R-:W-:Y:S01]  /*96d0*/  IMAD.U32 R6, RZ, RZ, UR6 ;  /* 0x00000006ff067e24 */ /* 0x000fe2000f8e00ff */
[----:B---3--:R-:W-:Y:S01]  /*96e0*/  MOV R11, UR5 ;  /* 0x00000005000b7c02 */ /* 0x008fe20008000f00 */
[----:B------:R-:W-:Y:S02]  /*96f0*/  IMAD.U32 R10, RZ, RZ, UR4 ;  /* 0x00000004ff0a7e24 */ /* 0x000fe4000f8e00ff */
[----:B------:R-:W-:Y:S07]  /*9700*/  LEPC R20, `(.L_x_138) ;  /* 0x000000001014794e */ /* 0x000fee0000000000 */
[----:B--2-4-:R-:W-:Y:S05]  /*9710*/  CALL.ABS.NOINC R14 ;  /* 0x000000000e007343 */ /* 0x014fea0003c00000 */
.L_x_138:
[----:B------:R-:W-:Y:S05]  /*9720*/  WARPSYNC.ALL ;  /* 0x0000000000007948 */ /* 0x000fea0003800000 */
[----:B------:R-:W-:Y:S11]  /*9730*/  R2UR UR4, R16 ;  /* 0x00000000100472ca */ /* 0x000ff600000e0000 */
[----:B------:R-:W-:Y:S02]  /*9740*/  @!UPT UIADD3 URZ, UPT, UPT, URZ, URZ, URZ ;  /* 0x000000fffffff290 */ /* 0x000fe4000fffe0ff */
[----:B------:R-:W1:Y:S02]  /*9750*/  LDTM.x16 R4, tmem[UR4+0x20] ;  /* 0x00002004000479ee */ /* 0x000e640008240000 */
[----:B-1----:R-:W-:Y:S01]  /*9760*/  NOP ;  /* 0x0000000000007918 */ /* 0x002fe20000000000 */
.L_x_136:
[----:B---3--:R-:W-:Y:S01]  /*9770*/  SHF.L.U32 R3, R52, 0x10, RZ ;  /* 0x0000001034037819 */ /* 0x008fe200000006ff */
[C---:B------:R-:W-:Y:S01]  /*9780*/  FMUL R0, R43.reuse, R24 ;  /* 0x000000182b007220 */ /* 0x040fe20000400000 */
[----:B------:R-:W-:Y:S01]  /*9790*/  ISETP.NE.AND P1, PT, R84, R2, PT ;  /* 0x000000025400720c */ /* 0x000fe20003f25270 */
[----:B------:R-:W-:Y:S01]  /*97a0*/  FMUL R2, R43, R25 ;  /* 0x000000192b027220 */ /* 0x000fe20000400000 */
[----:B-1----:R-:W-:Y:S01]  /*97b0*/  LOP3.LUT R21, R52, 0xffff0000, RZ, 0xc0, !PT ;  /* 0xffff000034157812 */ /* 0x002fe200078ec0ff */
[----:B------:R-:W-:Y:S01]  /*97c0*/  FFMA R0, R45, R3, R0 ;  /* 0x000000032d007223 */ /* 0x000fe20000000000 */
[----:B------:R-:W-:Y:S01]  /*97d0*/  SHF.L.U32 R22, R53, 0x10, RZ ;  /* 0x0000001035167819 */ /* 0x000fe200000006ff */
[----:B------:R-:W-:Y:S01]  /*97e0*/  FMUL R3, R43, R26 ;  /* 0x0000001a2b037220 */ /* 0x000fe20000400000 */
[----:B------:R-:W-:Y:S01]  /*97f0*/  LOP3.LUT R23, R53, 0xffff0000, RZ, 0xc0, !PT ;  /* 0xffff000035177812 */ /* 0x000fe200078ec0ff */
[----:B------:R-:W-:Y:S01]  /*9800*/  FMUL R20, R43, R27 ;  /* 0x0000001b2b147220 */ /* 0x000fe20000400000 */
[----:B--2---:R-:W-:Y:S01]  /*9810*/  SHF.L.U32 R40, R54, 0x10, RZ ;  /* 0x0000001036287819 */ /* 0x004fe200000006ff */
[----:B------:R-:W-:Y:S01]  /*9820*/  FFMA R2, R45, R21, R2 ;  /* 0x000000152d027223 */ /* 0x000fe20000000002 */
[----:B------:R-:W-:Y:S01]  /*9830*/  LOP3.LUT R41, R57, 0xffff0000, RZ, 0xc0, !PT ;  /* 0xffff000039297812 */ /* 0x000fe200078ec0ff */
[C---:B------:R-:W-:Y:S01]  /*9840*/  FFMA R3, R45.reuse, R22, R3 ;  /* 0x000000162d037223 */ /* 0x040fe20000000003 */
[----:B----4-:R-:W-:Y:S01]  /*9850*/  LOP3.LUT R42, R66, 0xffff0000, RZ, 0xc0, !PT ;  /* 0xffff0000422a7812 */ /* 0x010fe200078ec0ff */
[----:B------:R-:W-:Y:S01]  /*9860*/  FFMA R20, R45, R23, R20 ;  /* 0x000000172d147223 */ /* 0x000fe20000000014 */
[----:B------:R-:W-:Y:S01]  /*9870*/  LOP3.LUT R23, R54, 0xffff0000, RZ, 0xc0, !PT ;  /* 0xffff000036177812 */ /* 0x000fe200078ec0ff */
[C---:B------:R-:W-:Y:S01]  /*9880*/  FMUL R21, R43.reuse, R28 ;  /* 0x0000001c2b157220 */ /* 0x040fe20000400000 */
[----:B------:R-:W-:Y:S01]  /*9890*/  F2FP.BF16.F32.PACK_AB R48, R2, R0 ;  /* 0x000000000230723e */ /* 0x000fe200000010ff */
        /* <DEDUP_REMOVED lines=115> */
[----:B------:R-:W-:Y:S01]  /*9fd0*/  ULEA UR5, UR44, UR43, 0xc ;  /* 0x0000002b2c057291 */ /* 0x000fe2000f8e60ff */
[----:B------:R-:W-:Y:S01]  /*9fe0*/  UMOV UR54, UR50 ;  /* 0x0000003200367c82 */ /* 0x000fe20008000000 */
[----:B------:R-:W-:Y:S02]  /*9ff0*/  UMOV UR55, UR36 ;  /* 0x0000002400377c82 */ /* 0x000fe40008000000 */
[----:B------:R-:W-:Y:S02]  /*a000*/  UIADD3 UR52, UPT, UPT, UR5, 0x200, URZ ;  /* 0x0000020005347890 */ /* 0x000fe4000fffe0ff */
[----:B------:R-:W-:Y:S02]  /*a010*/  UIADD3 UR8, UPT, UPT, UR5, 0xa00, URZ ;  /* 0x00000a0005087890 */ /* 0x000fe4000fffe0ff */
        /* <DEDUP_REMOVED lines=8> */
.L_x_140:
[----:B------:R-:W-:Y:S05]  /*a0a0*/  BSYNC.RECONVERGENT B0 ;  /* 0x0000000000007941 */ /* 0x000fea0003800200 */
.L_x_139:
[----:B------:R-:W-:Y:S01]  /*a0b0*/  UISETP.NE.AND UP1, UPT, UR51, URZ, UPT ;  /* 0x000000ff3300728c */ /* 0x000fe2000bf25270 */
[----:B------:R-:W-:Y:S01]  /*a0c0*/  BSSY.RECONVERGENT B0, `(.L_x_141) ;  /* 0x0000008000007945 */ /* 0x000fe20003800200 */
[----:B------:R-:W-:Y:S04]  /*a0d0*/  UIADD3 UR4, UPT, UPT, UR44, 0x1, URZ ;  /* 0x000000012c047890 */ /* 0x000fe8000fffe0ff */
[----:B------:R-:W-:Y:S02]  /*a0e0*/  UISETP.NE.AND UP0, UPT, UR4, 0x3, UPT ;  /* 0x000000030400788c */ /* 0x000fe4000bf05270 */
[----:B------:R-:W-:Y:S02]  /*a0f0*/  UISETP.EQ.XOR UP1, UPT, UR4, 0x3, UP1 ;  /* 0x000000030400788c */ /* 0x000fe40008f22a70 */
[----:B------:R-:W-:Y:S02]  /*a100*/  USEL UR46, UR4, URZ, UP0 ;  /* 0x000000ff042e7287 */ /* 0x000fe40008000000 */
[----:B------:R-:W-:Y:S01]  /*a110*/  UP2UR UR47, UPR, URZ, 0x2 ;  /* 0x00000002ff2f7883 */ /* 0x000fe20008000000 */
[----:B------:R-:W-:Y:S11]  /*a120*/  @P0 BRA `(.L_x_142) ;  /* 0x0000000000040947 */ /* 0x000ff60003800000 */
[----:B------:R-:W-:Y:S04]  /*a130*/  DEPBAR.LE SB0, 0x1 ;  /* 0x000080400000791a */ /* 0x000fe80000000000 */
.L_x_142:
[----:B------:R-:W-:Y:S05]  /*a140*/  BSYNC.RECONVERGENT B0 ;  /* 0x0000000000007941 */ /* 0x000fea0003800200 */
.L_x_141:
[----:B------:R-:W1:Y:S08]  /*a150*/  S2UR UR54, SR_CgaCtaId ;  /* 0x00000000003679c3 */ /* 0x000e700000008800 */
[----:B------:R-:W-:Y:S01]  /*a160*/  BAR.SYNC.DEFER_BLOCKING 0x1, 0x80 ;  /* 0x0042000000007b1d */ /* 0x000fe20000010000 */
[----:B------:R-:W-:Y:S01]  /*a170*/  ISETP.NE.AND P1, PT, R97, RZ, PT ;  /* 0x000000ff6100720c */ /* 0x000fe20003f25270 */
[----:B------:R-:W-:Y:S01]  /*a180*/  IMAD.U32 R0, RZ, RZ, UR48 ;  /* 0x00000030ff007e24 */ /* 0x000fe2000f8e00ff */
[----:B------:R-:W-:Y:S04]  /*a190*/  UIADD3 UR4, UPT, UPT, UR48, 0x1, URZ ;  /* 0x0000000130047890 */ /* 0x000fe8000fffe0ff */
[----:B------:R-:W-:Y:S04]  /*a1a0*/  UISETP.NE.AND UP0, UPT, UR4, 0x3, UPT ;  /* 0x000000030400788c */ /* 0x000fe8000bf05270 */
[----:B------:R-:W-:Y:S03]  /*a1b0*/  USEL UR52, UR4, URZ, UP0 ;  /* 0x000000ff04347287 */ /* 0x000fe60008000000 */
[----:B------:R-:W-:Y:S05]  /*a1c0*/  @P1 LEA R0, R0, UR43, 0x3 ;  /* 0x0000002b00001c11 */ /* 0x000fea000f8e18ff */
[----:B------:R-:W-:Y:S01]  /*a1d0*/  @P1 VIADD R2, R0, 0x98 ;  /* 0x0000009800021836 */ /* 0x000fe20000000000 */
[----:B------:R-:W-:Y:S04]  /*a1e0*/  @P1 SHF.L.U32 R0, R112, 0x1f, RZ ;  /* 0x0000001f70001819 */ /* 0x000fe800000006ff */
[----:B------:R-:W-:Y:S01]  /*a1f0*/  @P1 PRMT R46, R46, 0x654, R2 ;  /* 0x000006542e2e1816 */ /* 0x000fe20000000002 */
[----:B------:R-:W-:Y:S01]  /*a200*/  UMOV UR43, 0x400 ;  /* 0x00000400002b7882 */ /* 0x000fe20000000000 */
[----:B------:R-:W-:Y:S01]  /*a210*/  BSSY B1, `(.L_x_143) ;  /* 0x0000018000017945 */ /* 0x000fe20003800000 */
[----:B-1----:R-:W-:Y:S01]  /*a220*/  ULEA UR43, UR54, UR43, 0x18 ;  /* 0x0000002b362b7291 */ /* 0x002fe2000f8ec0ff */
[----:B------:R1:W-:Y:S05]  /*a230*/  @P1 SYNCS.ARRIVE.TRANS64.RED.A1T0 RZ, [R46+URZ], RZ ;  /* 0x000000ff2eff19a7 */ /* 0x0003ea00081004ff */
[----:B------:R-:W-:Y:S04]  /*a240*/  LEA R2, R106, UR43, 0x3 ;  /* 0x0000002b6a027c11 */ /* 0x000fe8000f8e18ff */
[----:B------:R-:W3:Y:S02]  /*a250*/  @P1 SYNCS.PHASECHK.TRANS64.TRYWAIT P0, [R2+URZ+0x80], R0 ;  /* 0x00008000020015a7 */ /* 0x000ee400080011ff */
[----:B---3--:R-:W-:Y:S01]  /*a260*/  @P1 SEL R107, RZ, 0x1, !P0 ;  /* 0x00000001ff6b1807 */ /* 0x008fe20004000000 */
[----:B-1----:R-:W-:Y:S06]  /*a270*/  @!P1 BRA `(.L_x_144) ;  /* 0x0000000000449947 */ /* 0x002fec0003800000 */
        /* <DEDUP_REMOVED lines=10> */
.L_x_146:
[----:B------:R-:W-:Y:S05]  /*a320*/  BSYNC B0 ;  /* 0x0000000000007941 */ /* 0x000fea0003800000 */
.L_x_145:
[----:B------:R-:W-:Y:S11]  /*a330*/  ISETP.NE.AND P0, PT, R113, RZ, PT ;  /* 0x000000ff7100720c */ /* 0x000ff60003f05270 */
[----:B------:R-:W-:Y:S02]  /*a340*/  @!UPT UIADD3 URZ, UPT, UPT, URZ, URZ, URZ ;  /* 0x000000fffffff290 */ /* 0x000fe4000fffe0ff */
[----:B------:R3:W4:Y:S04]  /*a350*/  @P0 LDS.128 R52, [R106+UR43+0x200] ;  /* 0x0002002b6a340984 */ /* 0x0007280008000c00 */
[----:B------:R3:W1:Y:S04]  /*a360*/  @P0 LDS.128 R64, [R106+UR43+0xa00] ;  /* 0x000a002b6a400984 */ /* 0x0006680008000c00 */
[----:B------:R3:W1:Y:S04]  /*a370*/  @P0 LDS.128 R56, [R0+0x200] ;  /* 0x0002000000380984 */ /* 0x0006680000000c00 */
[----:B------:R3:W1:Y:S02]  /*a380*/  @P0 LDS.128 R68, [R0+0xa00] ;  /* 0x000a000000440984 */ /* 0x0006640000000c00 */
.L_x_144:
[----:B------:R-:W-:Y:S05]  /*a390*/  BSYNC B1 ;  /* 0x0000000000017941 */ /* 0x000fea0003800000 */
.L_x_143:
[----:B------:R-:W-:Y:S05]  /*a3a0*/  VIADD R105, R105, 0x400010 ;  /* 0x0040001069697836 */ /* 0x000fea0000000000 */
[----:B---3--:R-:W-:Y:S04]  /*a3b0*/  SHF.R.U32.HI R0, RZ, 0x15, R105 ;  /* 0x00000015ff007819 */ /* 0x008fe80000011669 */
[----:B-1----:R-:W-:Y:S04]  /*a3c0*/  LOP3.LUT R2, R0, 0x3, RZ, 0xc0, !PT ;  /* 0x0000000300027812 */ /* 0x002fe800078ec0ff */
        /* <DEDUP_REMOVED lines=11> */
[----:B------:R-:W3:Y:S01]  /*a480*/  LDCU.64 UR6, c[0x4][0x78] ;  /* 0x01000f00ff0677ac */ /* 0x000ee20008000a00 */
[----:B------:R-:W2:Y:S01]  /*a490*/  LDC.64 R14, c[0x4][R15] ;  /* 0x010000000f0e7b82 */ /* 0x000ea20000000a00 */
[----:B------:R-:W5:Y:S01]  /*a4a0*/  LDCU.64 UR4, c[0x4][0x10] ;  /* 0x01000200ff0477ac */ /* 0x000f620008000a00 */
[----:B-1----:R-:W-:Y:S01]  /*a4b0*/  MOV R5, UR9 ;  /* 0x0000000900057c02 */ /* 0x002fe20008000f00 */
[----:B------:R-:W-:Y:S01]  /*a4c0*/  IMAD.U32 R4, RZ, RZ, UR8 ;  /* 0x00000008ff047e24 */ /* 0x000fe2000f8e00ff */
[----:B---3--:R-:W-:Y:S01]  /*a4d0*/  MOV R7, UR7 ;  /* 0x0000000700077c02 */ /* 0x008fe20008000f00 */
[----:B------:R-:W-:Y:S01]  /*a4e0*/  IMAD.U32 R6, RZ, RZ, UR6 ;  /* 0x00000006ff067e24 */ /* 0x000fe2000f8e00ff */
[----:B-----5:R-:W-:Y:S01]  /*a4f0*/  MOV R11, UR5 ;  /* 0x00000005000b7c02 */ /* 0x020fe20008000f00 */
[----:B------:R-:W-:Y:S02]  /*a500*/  IMAD.U32 R10, RZ, RZ, UR4 ;  /* 0x00000004ff0a7e24 */ /* 0x000fe4000f8e00ff */
[----:B------:R-:W-:Y:S07]  /*a510*/  LEPC R20, `(.L_x_149) ;  /* 0x000000001014794e */ /* 0x000fee0000000000 */
[----:B--2-4-:R-:W-:Y:S05]  /*a520*/  CALL.ABS.NOINC R14 ;  /* 0x000000000e007343 */ /* 0x014fea0003c00000 */
.L_x_149:
        /* <DEDUP_REMOVED lines=23> */
.L_x_150:
[----:B------:R-:W-:Y:S05]  /*a6a0*/  WARPSYNC.ALL ;  /* 0x0000000000007948 */ /* 0x000fea0003800000 */
[----:B------:R-:W-:Y:S11]  /*a6b0*/  R2UR UR4, R16 ;  /* 0x00000000100472ca */ /* 0x000ff600000e0000 */
[----:B------:R-:W-:Y:S02]  /*a6c0*/  @!UPT UIADD3 URZ, UPT, UPT, URZ, URZ, URZ ;  /* 0x000000fffffff290 */ /* 0x000fe4000fffe0ff */
[----:B------:R-:W1:Y:S02]  /*a6d0*/  LDTM.x16 R4, tmem[UR4+0x20] ;  /* 0x00002004000479ee */ /* 0x000e640008240000 */
[----:B-1----:R-:W-:Y:S01]  /*a6e0*/  NOP ;  /* 0x0000000000007918 */ /* 0x002fe20000000000 */
.L_x_148:
[----:B------:R-:W-:Y:S01]  /*a6f0*/  ISETP.NE.AND P1, PT, R84, R2, PT ;  /* 0x000000025400720c */ /* 0x000fe20003f25270 */
[----:B------:R-:W-:Y:S05]  /*a700*/  WARPSYNC.ALL ;  /* 0x0000000000007948 */ /* 0x000fea0003800000 */
[C---:B----4-:R-:W-:Y:S01]  /*a710*/  SHF.L.U32 R3, R52.reuse, 0x10, RZ ;  /* 0x0000001034037819 */ /* 0x050fe200000006ff */
[----:B------:R-:W-:Y:S01]  /*a720*/  NOP ;  /* 0x0000000000007918 */ /* 0x000fe20000000000 */
[----:B--2---:R-:W-:Y:S01]  /*a730*/  LOP3.LUT R40, R52, 0xffff0000, RZ, 0xc0, !PT ;  /* 0xffff000034287812 */ /* 0x004fe200078ec0ff */
[----:B------:R-:W-:Y:S01]  /*a740*/  FMUL R0, R43, R24 ;  /* 0x000000182b007220 */ /* 0x000fe20000400000 */
[----:B------:R-:W-:Y:S01]  /*a750*/  SHF.L.U32 R41, R53, 0x10, RZ ;  /* 0x0000001035297819 */ /* 0x000fe200000006ff */
[C---:B------:R-:W-:Y:S01]  /*a760*/  FMUL R20, R43.reuse, R4 ;  /* 0x000000042b147220 */ /* 0x040fe20000400000 */
[----:B------:R-:W-:Y:S01]  /*a770*/  MOV R4, UR46 ;  /* 0x0000002e00047c02 */ /* 0x000fe20008000f00 */
[----:B------:R-:W-:Y:S01]  /*a780*/  FMUL R2, R43, R25 ;  /* 0x000000192b027220 */ /* 0x000fe20000400000 */
[----:B------:R-:W-:Y:S01]  /*a790*/  LOP3.LUT R42, R53, 0xffff0000, RZ, 0xc0, !PT ;  /* 0xffff0000352a7812 */ /* 0x000fe200078ec0ff */
[C---:B------:R-:W-:Y:S01]  /*a7a0*/  FFMA R0, R45.reuse, R3, R0 ;  /* 0x000000032d007223 */ /* 0x040fe20000000000 */
[----:B------:R-:W-:Y:S01]  /*a7b0*/  @!P1 LEA R99, R4, R99, 0xc ;  /* 0x0000006304639211 */ /* 0x000fe200078e60ff */
[----:B------:R-:W-:Y:S01]  /*a7c0*/  FFMA R2, R45, R40, R2 ;  /* 0x000000282d027223 */ /* 0x000fe20000000002 */
[----:B------:R-:W-:Y:S01]  /*a7d0*/  R2UR UR4, R104 ;  /* 0x00000000680472ca */ /* 0x000fe200000e0000 */
[C---:B------:R-:W-:Y:S01]  /*a7e0*/  FMUL R3, R43.reuse, R26 ;  /* 0x0000001a2b037220 */ /* 0x040fe20000400000 */
[----:B------:R-:W-:Y:S01]  /*a7f0*/  SHF.L.U32 R44, R54, 0x10, RZ ;  /* 0x00000010362c7819 */ /* 0x000fe200000006ff */
[C---:B------:R-:W-:Y:S01]  /*a800*/  FMUL R4, R43.reuse, R27 ;  /* 0x0000001b2b047220 */ /* 0x040fe20000400000 */
[----:B------:R-:W-:Y:S01]  /*a810*/  F2FP.BF16.F32.PACK_AB R100, R2, R0 ;  /* 0x000000000264723e */ /* 0x000fe200000010ff */
[----:B------:R-:W-:Y:S01]  /*a820*/  FMUL R21, R43, R5 ;  /* 0x000000052b157220 */ /* 0x000fe20000400000 */
[----:B------:R-:W-:Y:S01]  /*a830*/  @!P1 IADD3 R5, PT, PT, R99, UR43, RZ ;  /* 0x0000002b63059c10 */ /* 0x000fe2000fffe0ff */
[C---:B------:R-:W-:Y:S01]  /*a840*/  FFMA R3, R45.reuse, R41, R3 ;  /* 0x000000292d037223 */ /* 0x040fe20000000003 */
[----:B------:R-:W-:Y:S01]  /*a850*/  LOP3.LUT R46, R54, 0xffff0000, RZ, 0xc0, !PT ;  /* 0xffff0000362e7812 */ /* 0x000fe200078ec0ff */
[----:B------:R-:W-:Y:S01]  /*a860*/  FFMA R4, R45, R42, R4 ;  /* 0x0000002a2d047223 */ /* 0x000fe20000000004 */
[----:B------:R-:W-:Y:S01]  /*a870*/  SHF.L.U32 R47, R55, 0x10, RZ ;  /* 0x00000010372f7819 */ /* 0x000fe200000006ff */
[C---:B------:R-:W-:Y:S01]  /*a880*/  FMUL R0, R43.reuse, R28 ;  /* 0x0000001c2b007220 */ /* 0x040fe20000400000 */
[----:B------:R-:W-:Y:S01]  /*a890*/  @!P1 IADD3 R98, PT, PT, R98, R5, RZ ;  /* 0x0000000562629210 */ /* 0x000fe20007ffe0ff */
[----:B------:R-:W-:Y:S01]  /*a8a0*/  FMUL R2, R43, R29 ;  /* 0x0000001d2b027220 */ /* 0x000fe20000400000 */
[----:B------:R-:W-:Y:S01]  /*a8b0*/  LOP3.LUT R48, R55, 0xffff0000, RZ, 0xc0, !PT ;  /* 0xffff000037307812 */ /* 0x000fe200078ec0ff */
[C---:B------:R-:W-:Y:S01]  /*a8c0*/  FMUL R5, R43.reuse, R30 ;  /* 0x0000001e2b057220 */ /* 0x040fe20000400000 */
[C---:B------:R-:W-:Y:S01]  /*a8d0*/  SHF.L.U32 R49, R56.reuse, 0x10, RZ ;  /* 0x0000001038317819 */ /* 0x040fe200000006ff */
[C---:B------:R-:W-:Y:S01]  /*a8e0*/  FMUL R22, R43.reuse, R6 ;  /* 0x000000062b167220 */ /* 0x040fe20000400000 */
[----:B------:R-:W-:Y:S01]  /*a8f0*/  LOP3.LUT R50, R56, 0xffff0000, RZ, 0xc0, !PT ;  /* 0xffff000038327812 */ /* 0x000fe200078ec0ff */
[----:B------:R-:W-:Y:S01]  /*a900*/  FMUL R6, R43, R31 ;  /* 0x0000001f2b067220 */ /* 0x000fe20000400000 */
[----:B------:R-:W-:Y:S01]  /*a910*/  F2FP.BF16.F32.PACK_AB R101, R4, R3 ;  /* 0x000000030465723e */ /* 0x000fe200000010ff */
[----:B------:R-:W-:Y:S01]  /*a920*/  FFMA R0, R45, R44, R0 ;  /* 0x0000002c2d007223 */ /* 0x000fe20000000000 */
[----:B------:R-:W-:Y:S01]  /*a930*/  SHF.L.U32 R51, R57, 0x10, RZ ;  /* 0x0000001039337819 */ /* 0x000fe200000006ff */
[----:B------:R-:W-:Y:S01]  /*a940*/  FMUL R23, R43, R7 ;  /* 0x000000072b177220 */ /* 0x000fe20000400000 */
[----:B------:R-:W-:Y:S01]  /*a950*/  LOP3.LUT R52, R57, 0xffff0000, RZ, 0xc0, !PT ;  /* 0xffff000039347812 */ /* 0x000fe200078ec0ff */
[----:B------:R-:W-:Y:S01]  /*a960*/  FFMA R2, R45, R46, R2 ;  /* 0x0000002e2d027223 */ /* 0x000fe20000000002 */
[C---:B------:R-:W-:Y:S01]  /*a970*/  SHF.L.U32 R53, R58.reuse, 0x10, RZ ;  /* 0x000000103a357819 */ /* 0x040fe200000006ff */
[C---:B------:R-:W-:Y:S01]  /*a980*/  FMUL R7, R43.reuse, R32 ;  /* 0x000000202b077220 */ /* 0x040fe20000400000 */
[----:B------:R-:W-:Y:S01]  /*a990*/  LOP3.LUT R54, R58, 0xffff0000, RZ, 0xc0, !PT ;  /* 0xffff00003a367812 */ /* 0x000fe200078ec0ff */
[----:B------:R-:W-:Y:S01]  /*a9a0*/  FMUL R3, R43, R33 ;  /* 0x000000212b037220 */ /* 0x000fe20000400000 */
[----:B------:R-:W-:Y:S01]  /*a9b0*/  F2FP.BF16.F32.PACK_AB R102, R2, R0 ;  /* 0x000000000266723e */ /* 0x000fe200000010ff */
[----:B------:R-:W-:Y:S01]  /*a9c0*/  FFMA R5, R45, R47, R5 ;  /* 0x0000002f2d057223 */ /* 0x000fe20000000005 */
[----:B------:R-:W-:Y:S01]  /*a9d0*/  SHF.L.U32 R55, R59, 0x10, RZ ;  /* 0x000000103b377819 */ /* 0x000fe200000006ff */
[----:B------:R-:W-:Y:S01]  /*a9e0*/  FFMA R6, R45, R48, R6 ;  /* 0x000000302d067223 */ /* 0x000fe20000000006 */
[----:B------:R-:W-:Y:S01]  /*a9f0*/  LOP3.LUT R56, R59, 0xffff0000, RZ, 0xc0, !PT ;  /* 0xffff00003b387812 */ /* 0x000fe200078ec0ff */
[C---:B------:R-:W-:Y:S01]  /*aa00*/  FFMA R7, R45.reuse, R49, R7 ;  /* 0x000000312d077223 */ /* 0x040fe20000000007 */
[----:B------:R-:W-:Y:S01]  /*aa10*/  SHF.L.U32 R57, R64, 0x10, RZ ;  /* 0x0000001040397819 */ /* 0x000fe200000006ff */
[----:B------:R-:W-:Y:S01]  /*aa20*/  UIADD3 UR4, UPT, UPT, UR4, 0xf0, URZ ;  /* 0x000000f004047890 */ /* 0x000fe2000fffe0ff */
[----:B------:R-:W-:Y:S01]  /*aa30*/  F2FP.BF16.F32.PACK_AB R103, R6, R5 ;  /* 0x000000050667723e */ /* 0x000fe200000010ff */
[----:B------:R-:W-:Y:S01]  /*aa40*/  FFMA R3, R45, R50, R3 ;  /* 0x000000322d037223 */ /* 0x000fe20000000003 */
[----:B------:R-:W-:Y:S01]  /*aa50*/  LOP3.LUT R58, R64, 0xffff0000, RZ, 0xc0, !PT ;  /* 0xffff0000403a7812 */ /* 0x000fe200078ec0ff */
[----:B------:R-:W-:Y:S01]  /*aa60*/  FMUL R0, R43, R34 ;  /* 0x000000222b007220 */ /* 0x000fe20000400000 */
[----:B------:R-:W-:Y:S01]  /*aa70*/  SHF.L.U32 R59, R65, 0x10, RZ ;  /* 0x00000010413b7819 */ /* 0x000fe200000006ff */
[----:B------:R-:W-:Y:S01]  /*aa80*/  FMUL R2, R43, R35 ;  /* 0x000000232b027220 */ /* 0x000fe20000400000 */
[----:B------:R-:W-:Y:S01]  /*aa90*/  F2FP.BF16.F32.PACK_AB R28, R3, R7 ;  /* 0x00000007031c723e */ /* 0x000fe200000010ff */
[----:B------:R-:W-:Y:S01]  /*aaa0*/  UPRMT UR4, UR54, 0x654, UR4 ;  /* 0x0000065436047896 */ /* 0x000fe20008000004 */
[----:B------:R-:W-:Y:S01]  /*aab0*/  LOP3.LUT R60, R65, 0xffff0000, RZ, 0xc0, !PT ;  /* 0xffff0000413c7812 */ /* 0x000fe200078ec0ff */
[C---:B------:R-:W-:Y:S01]  /*aac0*/  FMUL R4, R43.reuse, R36 ;  /* 0x000000242b047220 */ /* 0x040fe20000400000 */
[C---:B------:R-:W-:Y:S01]  /*aad0*/  SHF.L.U32 R61, R66.reuse, 0x10, RZ ;  /* 0x00000010423d7819 */ /* 0x040fe200000006ff */
[----:B------:R-:W-:Y:S01]  /*aae0*/  FMUL R5, R43, R37 ;  /* 0x000000252b057220 */ /* 0x000fe20000400000 */
[----:B------:R-:W-:Y:S01]  /*aaf0*/  LOP3.LUT R62, R66, 0xffff0000, RZ, 0xc0, !PT ;  /* 0xffff0000423e7812 */ /* 0x000fe200078ec0ff */
[----:B------:R-:W-:Y:S01]  /*ab00*/  FFMA R0, R45, R51, R0 ;  /* 0x000000332d007223 */ /* 0x000fe20000000000 */
[----:B------:R-:W-:Y:S01]  /*ab10*/  FMUL R6, R43, R38 ;  /* 0x000000262b067220 */ /* 0x000fe20000400000 */
[----:B------:R-:W-:Y:S01]  /*ab20*/  FFMA R2, R45, R52, R2 ;  /* 0x000000342d027223 */ /* 0x000fe20000000002 */
[----:B------:R-:W-:Y:S01]  /*ab30*/  FMUL R3, R43, R39 ;  /* 0x000000272b037220 */ /* 0x000fe20000400000 */
[C---:B------:R-:W-:Y:S01]  /*ab40*/  FFMA R4, R45.reuse, R53, R4 ;  /* 0x000000352d047223 */ /* 0x040fe20000000004 */
[C---:B------:R-:W-:Y:S01]  /*ab50*/  FFMA R5, R45.reuse, R54, R5 ;  /* 0x000000362d057223 */ /* 0x040fe20000000005 */
[C---:B------:R-:W-:Y:S01]  /*ab60*/  FFMA R6, R45.reuse, R55, R6 ;  /* 0x000000372d067223 */ /* 0x040fe20000000006 */
[C---:B------:R-:W-:Y:S01]  /*ab70*/  FFMA R3, R45.reuse, R56, R3 ;  /* 0x000000382d037223 */ /* 0x040fe20000000003 */
[----:B------:R-:W-:Y:S01]  /*ab80*/  FFMA R20, R45, R57, R20 ;  /* 0x000000392d147223 */ /* 0x000fe20000000014 */
[----:B------:R-:W-:Y:S01]  /*ab90*/  FMUL R8, R43, R8 ;  /* 0x000000082b087220 */ /* 0x000fe20000400000 */
[----:B------:R-:W-:Y:S01]  /*aba0*/  SYNCS.ARRIVE.TRANS64.RED.A1T0 RZ, [UR4], RZ ;  /* 0x000000ffffff79a7 */ /* 0x000fe20008100404 */
[----:B------:R1:W-:Y:S01]  /*abb0*/  @!P1 STS.128 [R99+UR43+0x200], R100 ;  /* 0x0002006463009988 */ /* 0x0003e20008000c2b */
[----:B------:R-:W-:Y:S01]  /*abc0*/  SHF.L.U32 R63, R67, 0x10, RZ ;  /* 0x00000010433f7819 */ /* 0x000fe200000006ff */
[----:B------:R-:W-:Y:S01]  /*abd0*/  FFMA R21, R45, R58, R21 ;  /* 0x0000003a2d157223 */ /* 0x000fe20000000015 */
[----:B------:R-:W-:Y:S01]  /*abe0*/  LOP3.LUT R64, R67, 0xffff0000, RZ, 0xc0, !PT ;  /* 0xffff000043407812 */ /* 0x000fe200078ec0ff */
[----:B------:R-:W-:Y:S01]  /*abf0*/  FMUL R9, R43, R9 ;  /* 0x000000092b097220 */ /* 0x000fe20000400000 */
[C---:B------:R-:W-:Y:S01]  /*ac00*/  SHF.L.U32 R24, R68.reuse, 0x10, RZ ;  /* 0x0000001044187819 */ /* 0x040fe200000006ff */
[----:B------:R-:W-:Y:S01]  /*ac10*/  FFMA R22, R45, R59, R22 ;  /* 0x0000003b2d167223 */ /* 0x000fe20000000016 */
[----:B------:R-:W-:Y:S01]  /*ac20*/  LOP3.LUT R25, R68, 0xffff0000, RZ, 0xc0, !PT ;  /* 0xffff000044197812 */ /* 0x000fe200078ec0ff */
[----:B------:R-:W-:Y:S01]  /*ac30*/  FMUL R10, R43, R10 ;  /* 0x0000000a2b0a7220 */ /* 0x000fe20000400000 */
[----:B------:R-:W-:Y:S01]  /*ac40*/  FFMA R23, R45, R60, R23 ;  /* 0x0000003c2d177223 */ /* 0x000fe20000000017 */
[----:B------:R-:W-:Y:S01]  /*ac50*/  FMUL R11, R43, R11 ;  /* 0x0000000b2b0b7220 */ /* 0x000fe20000400000 */
[----:B------:R-:W-:Y:S01]  /*ac60*/  F2FP.BF16.F32.PACK_AB R29, R2, R0 ;  /* 0x00000000021d723e */ /* 0x000fe200000010ff */
[----:B------:R-:W-:Y:S01]  /*ac70*/  FFMA R8, R45, R61, R8 ;  /* 0x0000003d2d087223 */ /* 0x000fe20000000008 */
[----:B------:R-:W-:Y:S01]  /*ac80*/  F2FP.BF16.F32.PACK_AB R30, R5, R4 ;  /* 0x00000004051e723e */ /* 0x000fe200000010ff */
[----:B------:R-:W-:Y:S01]  /*ac90*/  FMUL R12, R43, R12 ;  /* 0x0000000c2b0c7220 */ /* 0x000fe20000400000 */
[----:B------:R-:W-:Y:S01]  /*aca0*/  F2FP.BF16.F32.PACK_AB R31, R3, R6 ;  /* 0x00000006031f723e */ /* 0x000fe200000010ff */
[----:B------:R-:W-:Y:S01]  /*acb0*/  FFMA R9, R45, R62, R9 ;  /* 0x0000003e2d097223 */ /* 0x000fe20000000009 */
[----:B------:R-:W-:Y:S01]  /*acc0*/  FMUL R13, R43, R13 ;  /* 0x0000000d2b0d7220 */ /* 0x000fe20000400000 */
[----:B------:R-:W-:Y:S01]  /*acd0*/  SHF.L.U32 R26, R69, 0x10, RZ ;  /* 0x00000010451a7819 */ /* 0x000fe200000006ff */
[----:B------:R-:W-:Y:S01]  /*ace0*/  FFMA R10, R45, R63, R10 ;  /* 0x0000003f2d0a7223 */ /* 0x000fe2000000000a */
[----:B------:R1:W-:Y:S01]  /*acf0*/  @!P1 STS.128 [R98+0x200], R28 ;  /* 0x0002001c62009388 */ /* 0x0003e20000000c00 */
[----:B------:R-:W-:Y:S01]  /*ad00*/  FMUL R14, R43, R14 ;  /* 0x0000000e2b0e7220 */ /* 0x000fe20000400000 */
[----:B------:R-:W-:Y:S01]  /*ad10*/  LOP3.LUT R40, R69, 0xffff0000, RZ, 0xc0, !PT ;  /* 0xffff000045287812 */ /* 0x000fe200078ec0ff */
[----:B------:R-:W-:Y:S01]  /*ad20*/  FFMA R11, R45, R64, R11 ;  /* 0x000000402d0b7223 */ /* 0x000fe2000000000b */
[----:B------:R-:W-:Y:S01]  /*ad30*/  FMUL R15, R43, R15 ;  /* 0x0000000f2b0f7220 */ /* 0x000fe20000400000 */
[C---:B------:R-:W-:Y:S01]  /*ad40*/  SHF.L.U32 R65, R70.reuse, 0x10, RZ ;  /* 0x0000001046417819 */ /* 0x040fe200000006ff */
[----:B------:R-:W-:Y:S01]  /*ad50*/  FFMA R12, R45, R24, R12 ;  /* 0x000000182d0c7223 */ /* 0x000fe2000000000c */
[----:B------:R-:W-:Y:S01]  /*ad60*/  FMUL R16, R43, R16 ;  /* 0x000000102b107220 */ /* 0x000fe20000400000 */
[----:B------:R-:W-:Y:S01]  /*ad70*/  LOP3.LUT R66, R70, 0xffff0000, RZ, 0xc0, !PT ;  /* 0xffff000046427812 */ /* 0x000fe200078ec0ff */
[----:B------:R-:W-:Y:S01]  /*ad80*/  FFMA R13, R45, R25, R13 ;  /* 0x000000192d0d7223 */ /* 0x000fe2000000000d */
[----:B------:R-:W-:Y:S01]  /*ad90*/  FMUL R17, R43, R17 ;  /* 0x000000112b117220 */ /* 0x000fe20000400000 */
[----:B------:R-:W-:Y:S01]  /*ada0*/  SHF.L.U32 R67, R71, 0x10, RZ ;  /* 0x0000001047437819 */ /* 0x000fe200000006ff */
[----:B------:R-:W-:Y:S01]  /*adb0*/  FFMA R14, R45, R26, R14 ;  /* 0x0000001a2d0e7223 */ /* 0x000fe2000000000e */
[----:B------:R-:W-:Y:S01]  /*adc0*/  F2FP.BF16.F32.PACK_AB R20, R21, R20 ;  /* 0x000000141514723e */ /* 0x000fe200000010ff */
[----:B------:R-:W-:Y:S01]  /*add0*/  FMUL R18, R43, R18 ;  /* 0x000000122b127220 */ /* 0x000fe20000400000 */
[----:B------:R-:W-:Y:S01]  /*ade0*/  LOP3.LUT R68, R71, 0xffff0000, RZ, 0xc0, !PT ;  /* 0xffff000047447812 */ /* 0x000fe200078ec0ff */
[----:B------:R-:W-:Y:S01]  /*adf0*/  FFMA R15, R45, R40, R15 ;  /* 0x000000282d0f7223 */ /* 0x000fe2000000000f */
[----:B------:R-:W-:Y:S01]  /*ae00*/  F2FP.BF16.F32.PACK_AB R21, R23, R22 ;  /* 0x000000161715723e */ /* 0x000fe200000010ff */
[----:B------:R-:W-:Y:S01]  /*ae10*/  FMUL R19, R43, R19 ;  /* 0x000000132b137220 */ /* 0x000fe20000400000 */
[----:B------:R-:W-:Y:S01]  /*ae20*/  F2FP.BF16.F32.PACK_AB R22, R9, R8 ;  /* 0x000000080916723e */ /* 0x000fe200000010ff */
[----:B------:R-:W-:Y:S01]  /*ae30*/  FFMA R16, R45, R65, R16 ;  /* 0x000000412d107223 */ /* 0x000fe20000000010 */
[----:B------:R-:W-:Y:S01]  /*ae40*/  F2FP.BF16.F32.PACK_AB R23, R11, R10 ;  /* 0x0000000a0b17723e */ /* 0x000fe200000010ff */
[C---:B------:R-:W-:Y:S01]  /*ae50*/  FFMA R17, R45.reuse, R66, R17 ;  /* 0x000000422d117223 */ /* 0x040fe20000000011 */
[C---:B------:R-:W-:Y:S01]  /*ae60*/  FFMA R18, R45.reuse, R67, R18 ;  /* 0x000000432d127223 */ /* 0x040fe20000000012 */
[----:B------:R-:W-:Y:S01]  /*ae70*/  FFMA R19, R45, R68, R19 ;  /* 0x000000442d137223 */ /* 0x000fe20000000013 */
[----:B------:R-:W-:Y:S01]  /*ae80*/  F2FP.BF16.F32.PACK_AB R12, R13, R12 ;  /* 0x0000000c0d0c723e */ /* 0x000fe200000010ff */
[----:B------:R1:W-:Y:S01]  /*ae90*/  @!P1 STS.128 [R99+UR43+0xa00], R20 ;  /* 0x000a001463009988 */ /* 0x0003e20008000c2b */
[----:B------:R-:W-:Y:S01]  /*aea0*/  F2FP.BF16.F32.PACK_AB R13, R15, R14 ;  /* 0x0000000e0f0d723e */ /* 0x000fe200000010ff */
[----:B------:R-:W-:Y:S01]  /*aeb0*/  BSSY.RECONVERGENT B0, `(.L_x_151) ;  /* 0x000001c000007945 */ /* 0x000fe20003800200 */
[----:B------:R-:W-:Y:S02]  /*aec0*/  F2FP.BF16.F32.PACK_AB R14, R17, R16 ;  /* 0x00000010110e723e */ /* 0x000fe400000010ff */
[----:B------:R-:W-:Y:S02]  /*aed0*/  F2FP.BF16.F32.PACK_AB R15, R19, R18 ;  /* 0x00000012130f723e */ /* 0x000fe400000010ff */
[----:B------:R-:W-:Y:S03]  /*aee0*/  ISETP.NE.AND P0, PT, R84, RZ, PT ;  /* 0x000000ff5400720c */ /* 0x000fe60003f05270 */
[----:B------:R1:W-:Y:S01]  /*aef0*/  @!P1 STS.128 [R98+0xa00], R12 ;  /* 0x000a000c62009388 */ /* 0x0003e20000000c00 */
[----:B------:R-:W-:Y:S01]  /*af00*/  @!PT LDS RZ, [RZ] ;  /* 0x00000000fffff984 */ /* 0x000fe20000000800 */
[----:B------:R-:W-:Y:S01]  /*af10*/  @!PT LDS RZ, [RZ] ;  /* 0x00000000fffff984 */ /* 0x000fe20000000800 */
[----:B------:R-:W-:Y:S01]  /*af20*/  @!PT LDS RZ, [RZ] ;  /* 0x00000000fffff984 */ /* 0x000fe20000000800 */
[----:B------:R-:W-:Y:S01]  /*af30*/  @!PT LDS RZ, [RZ] ;  /* 0x00000000fffff984 */ /* 0x000fe20000000800 */
[----:B------:R2:W-:Y:S07]  /*af40*/  MEMBAR.ALL.CTA ;  /* 0x0000000000007992 */ /* 0x0005ee0000008000 */
[----:B--2---:R-:W2:Y:S02]  /*af50*/  FENCE.VIEW.ASYNC.S ;  /* 0x00000000000073c6 */ /* 0x004ea40000000000 */
[----:B--2---:R-:W-:Y:S06]  /*af60*/  BAR.SYNC.DEFER_BLOCKING 0x1, 0x80 ;  /* 0x0042000000007b1d */ /* 0x004fec0000010000 */
[----:B------:R-:W-:Y:S05]  /*af70*/  @P0 BRA `(.L_x_152) ;  /* 0x00000000003c0947 */ /* 0x000fea0003800000 */
[----:B------:R-:W2:Y:S01]  /*af80*/  LDCU.64 UR6, c[0x0][0x348] ;  /* 0x00006900ff0677ac */ /* 0x000ea20008000a00 */
        /* <DEDUP_REMOVED lines=9> */
[----:B--2---:R-:W-:Y:S04]  /*b020*/  UIADD3 UR4, UP0, UPT, UR6, 0xa80, URZ ;  /* 0x00000a8006047890 */ /* 0x004fe8000ff1e0ff */
[----:B------:R-:W-:Y:S09]  /*b030*/  UIADD3.X UR5, UPT, UPT, URZ, UR7, URZ, UP0, !UPT ;  /* 0x00000007ff057290 */ /* 0x000ff200087fe4ff */
[----:B------:R2:W-:Y:S01]  /*b040*/  UTMASTG.3D [UR8], [UR4] ;  /* 0x00000008040073b5 */ /* 0x0005e20008010000 */
[----:B------:R2:W-:Y:S02]  /*b050*/  UTMASTG.3D [UR12], [UR4] ;  /* 0x0000000c040073b5 */ /* 0x0005e40008010000 */
[----:B--2---:R0:W-:Y:S02]  /*b060*/  UTMACMDFLUSH ;  /* 0x00000000000079b7 */ /* 0x0041e40000000000 */
.L_x_152:
[----:B------:R-:W-:Y:S05]  /*b070*/  BSYNC.RECONVERGENT B0 ;  /* 0x0000000000007941 */ /* 0x000fea0003800200 */
.L_x_151:
[----:B------:R-:W-:Y:S01]  /*b080*/  UISETP.NE.AND UP0, UPT, UR47, URZ, UPT ;  /* 0x000000ff2f00728c */ /* 0x000fe2000bf05270 */
[----:B------:R-:W-:Y:S01]  /*b090*/  BSSY.RECONVERGENT B0, `(.L_x_153) ;  /* 0x0000009000007945 */ /* 0x000fe20003800200 */
[----:B------:R-:W-:Y:S04]  /*b0a0*/  UIADD3 UR4, UPT, UPT, UR46, 0x1, URZ ;  /* 0x000000012e047890 */ /* 0x000fe8000fffe0ff */
[----:B------:R-:W-:Y:S02]  /*b0b0*/  UISETP.EQ.XOR UP1, UPT, UR4, 0x3, UP0 ;  /* 0x000000030400788c */ /* 0x000fe40008722a70 */
[----:B------:R-:W-:Y:S02]  /*b0c0*/  UISETP.NE.AND UP0, UPT, UR4, 0x3, UPT ;  /* 0x000000030400788c */ /* 0x000fe4000bf05270 */
[----:B------:R-:W-:Y:S02]  /*b0d0*/  USEL UR5, URZ, 0x1, !UP1 ;  /* 0x00000001ff057887 */ /* 0x000fe4000c800000 */
[----:B------:R-:W-:Y:S02]  /*b0e0*/  USEL UR44, UR4, URZ, UP0 ;  /* 0x000000ff042c7287 */ /* 0x000fe40008000000 */
[----:B------:R-:W-:Y:S01]  /*b0f0*/  ULOP3.LUT UR57, UR57, UR5, URZ, 0x3c, !UPT ;  /* 0x0000000539397292 */ /* 0x000fe2000f8e3cff */
[----:B------:R-:W-:Y:S11]  /*b100*/  @P0 BRA `(.L_x_154) ;  /* 0x0000000000040947 */ /* 0x000ff60003800000 */
[----:B------:R-:W-:Y:S04]  /*b110*/  DEPBAR.LE SB0, 0x1 ;  /* 0x000080400000791a */ /* 0x000fe80000000000 */
.L_x_154:
[----:B------:R-:W-:Y:S05]  /*b120*/  BSYNC.RECONVERGENT B0 ;  /* 0x0000000000007941 */ /* 0x000fea0003800200 */
.L_x_153:
[----:B------:R-:W-:Y:S01]  /*b130*/  BAR.SYNC.DEFER_BLOCKING 0x1, 0x80 ;  /* 0x0042000000007b1d */ /* 0x000fe20000010000 */
[----:B------:R-:W-:Y:S01]  /*b140*/  UISETP.NE.AND UP0, UPT, UR56, -0x4, UPT ;  /* 0xfffffffc3800788c */ /* 0x000fe2000bf05270 */
[----:B------:R-:W-:Y:S08]  /*b150*/  IADD3 R80, PT, PT, R80, 0x1, RZ ;  /* 0x0000000150507810 */ /* 0x000ff00007ffe0ff */
[----:B------:R-:W-:Y:S05]  /*b160*/  BRA.U !UP0, `(.L_x_155) ;  /* 0x0000000108287547 */ /* 0x000fea000b800000 */
[----:B------:R-:W2:Y:S01]  /*b170*/  S2R R0, SR_CgaCtaId ;  /* 0x0000000000007919 */ /* 0x000ea20000008800 */
[----:B------:R-:W-:Y:S01]  /*b180*/  ISETP.NE.AND P0, PT, R97, RZ, PT ;  /* 0x000000ff6100720c */ /* 0x000fe20003f05270 */
[----:B------:R-:W-:Y:S01]  /*b190*/  IMAD.U32 R2, RZ, RZ, UR52 ;  /* 0x00000034ff027e24 */ /* 0x000fe2000f8e00ff */
[----:B------:R-:W-:Y:S04]  /*b1a0*/  UIADD3 UR4, UPT, UPT, UR52, 0x1, URZ ;  /* 0x0000000134047890 */ /* 0x000fe8000fffe0ff */
[----:B------:R-:W-:Y:S04]  /*b1b0*/  UISETP.NE.AND UP0, UPT, UR4, 0x3, UPT ;  /* 0x000000030400788c */ /* 0x000fe8000bf05270 */
[----:B------:R-:W-:Y:S03]  /*b1c0*/  USEL UR52, UR4, URZ, UP0 ;  /* 0x000000ff04347287 */ /* 0x000fe60008000000 */
[----:B------:R-:W-:Y:S05]  /*b1d0*/  @P0 LEA R2, R2, UR43, 0x3 ;  /* 0x0000002b02020c11 */ /* 0x000fea000f8e18ff */
[----:B------:R-:W-:Y:S05]  /*b1e0*/  @P0 VIADD R2, R2, 0x98 ;  /* 0x0000009802020836 */ /* 0x000fea0000000000 */
[----:B--2---:R-:W-:Y:S04]  /*b1f0*/  @P0 PRMT R0, R0, 0x654, R2 ;  /* 0x0000065400000816 */ /* 0x004fe80000000002 */
[----:B------:R2:W-:Y:S03]  /*b200*/  @P0 SYNCS.ARRIVE.TRANS64.RED.A1T0 RZ, [R0+URZ], RZ ;  /* 0x000000ff00ff09a7 */ /* 0x0005e600081004ff */
.L_x_155:
[----:B------:R-:W-:Y:S01]  /*b210*/  R2UR UR6, R95 ;  /* 0x000000005f0672ca */ /* 0x000fe200000e0000 */
[----:B------:R-:W-:Y:S01]  /*b220*/  UIADD3 UR56, UPT, UPT, UR56, 0x4, URZ ;  /* 0x0000000438387890 */ /* 0x000fe2000fffe0ff */
[----:B------:R-:W-:Y:S02]  /*b230*/  R2UR UR5, R91 ;  /* 0x000000005b0572ca */ /* 0x000fe400000e0000 */
[----:B------:R-:W-:Y:S02]  /*b240*/  R2UR UR4, R92 ;  /* 0x000000005c0472ca */ /* 0x000fe400000e0000 */
[----:B------:R-:W-:Y:S02]  /*b250*/  R2UR UR36, R93 ;  /* 0x000000005d2472ca */ /* 0x000fe400000e0000 */
[----:B------:R-:W-:Y:S02]  /*b260*/  ISETP.NE.AND P0, PT, R77, 0x2, PT ;  /* 0x000000024d00780c */ /* 0x000fe40003f05270 */
[----:B------:R-:W-:Y:S02]  /*b270*/  ISETP.NE.AND P1, PT, R80, 0x2, PT ;  /* 0x000000025000780c */ /* 0x000fe40003f25270 */
[----:B------:R-:W-:Y:S01]  /*b280*/  SEL R2, RZ, 0x1, P0 ;  /* 0x00000001ff027807 */ /* 0x000fe20000000000 */
[----:B------:R-:W-:Y:S01]  /*b290*/  UISETP.NE.AND UP0, UPT, UR6, URZ, UPT ;  /* 0x000000ff0600728c */ /* 0x000fe2000bf05270 */
[----:B--2---:R-:W-:Y:S01]  /*b2a0*/  SEL R0, RZ, 0x1, P1 ;  /* 0x00000001ff007807 */ /* 0x004fe20000800000 */
[----:B------:R-:W-:Y:S01]  /*b2b0*/  UIADD3 UR26, UPT, UPT, UR37, UR5, URZ ;  /* 0x00000005251a7290 */ /* 0x000fe2000fffe0ff */
[----:B------:R-:W-:Y:S01]  /*b2c0*/  LOP3.LUT R78, R78, R2, RZ, 0x3c, !PT ;  /* 0x000000024e4e7212 */ /* 0x000fe200078e3cff */
[----:B------:R-:W-:Y:S01]  /*b2d0*/  UIADD3 UR27, UPT, UPT, UR38, UR4, URZ ;  /* 0x00000004261b7290 */ /* 0x000fe2000fffe0ff */
[----:B------:R-:W-:Y:S02]  /*b2e0*/  LOP3.LUT R79, R79, R0, RZ, 0x3c, !PT ;  /* 0x000000004f4f7212 */ /* 0x000fe400078e3cff */
[----:B------:R-:W-:Y:S02]  /*b2f0*/  SEL R77, R77, RZ, P0 ;  /* 0x000000ff4d4d7207 */ /* 0x000fe40000000000 */
[----:B------:R-:W-:Y:S01]  /*b300*/  SEL R80, R80, RZ, P1 ;  /* 0x000000ff50507207 */ /* 0x000fe20000800000 */
[----:B------:R-:W-:Y:S06]  /*b310*/  BRA.U UP0, `(.L_x_156) ;  /* 0xffffffb1001c7547 */ /* 0x000fec000b83ffff */
[----:B------:R-:W-:-:S13]  /*b320*/  R2UR UR4, R96 ;  /* 0x00000000600472ca */ /* 0x000fda00000e0000 */
[----:B------:R-:W-:-:S09]  /*b330*/  UISETP.NE.AND UP0, UPT, UR4, URZ, UPT ;  /* 0x000000ff0400728c */ /* 0x000fd2000bf05270 */
[----:B------:R-:W-:Y:S05]  /*b340*/  BRA.U !UP0, `(.L_x_157) ;  /* 0x0000000108487547 */ /* 0x000fea000b800000 */
[----:B------:R-:W2:Y:S02]  /*b350*/  LDCU.64 UR4, c[0x0][0xc90] ;  /* 0x00019200ff0477ac */ /* 0x000ea40008000a00 */
[----:B--2---:R-:W-:-:S04]  /*b360*/  UISETP.NE.U32.AND UP0, UPT, UR4, URZ, UPT ;  /* 0x000000ff0400728c */ /* 0x004fc8000bf05070 */
[----:B------:R-:W-:-:S09]  /*b370*/  UISETP.NE.AND.EX UP0, UPT, UR5, URZ, UPT, UP0 ;  /* 0x000000ff0500728c */ /* 0x000fd2000bf05300 */
[----:B------:R-:W-:Y:S05]  /*b380*/  BRA.U UP0, `(.L_x_158) ;  /* 0x00000001000c7547 */ /* 0x000fea000b800000 */
[----:B------:R-:W-:-:S13]  /*b390*/  FSETP.NEU.AND P0, PT, R45, RZ, PT ;  /* 0x000000ff2d00720b */ /* 0x000fda0003f0d000 */
[----:B------:R-:W-:Y:S05]  /*b3a0*/  @!P0 EXIT ;  /* 0x000000000000894d */ /* 0x000fea0003800000 */
[----:B------:R-:W-:Y:S05]  /*b3b0*/  BRA `(.L_x_157) ;  /* 0x00000000002c7947 */ /* 0x000fea0003800000 */
.L_x_158:
[----:B------:R-:W-:Y:S01]  /*b3c0*/  ISETP.NE.AND P0, PT, R76, RZ, PT ;  /* 0x000000ff4c00720c */ /* 0x000fe20003f05270 */
[----:B------:R-:W-:-:S12]  /*b3d0*/  BSSY.RECONVERGENT B0, `(.L_x_157) ;  /* 0x0000009000007945 */ /* 0x000fd80003800200 */
[----:B------:R-:W-:Y:S05]  /*b3e0*/  @P0 BRA `(.L_x_159) ;  /* 0x0000000000140947 */ /* 0x000fea0003800000 */
[----:B------:R-:W2:Y:S02]  /*b3f0*/  LDCU.64 UR4, c[0x0][0xc88] ;  /* 0x00019100ff0477ac */ /* 0x000ea40008000a00 */
[----:B--2---:R-:W-:-:S04]  /*b400*/  ISETP.NE.U32.AND P0, PT, RZ, UR4, PT ;  /* 0x00000004ff007c0c */ /* 0x004fc8000bf05070 */
[----:B------:R-:W-:-:S13]  /*b410*/  ISETP.NE.AND.EX P0, PT, RZ, UR5, PT, P0 ;  /* 0x00000005ff007c0c */ /* 0x000fda000bf05300 */
[----:B------:R-:W-:Y:S05]  /*b420*/  @!P0 EXIT ;  /* 0x000000000000894d */ /* 0x000fea0003800000 */
[----:B------:R-:W-:Y:S05]  /*b430*/  BRA `(.L_x_160) ;  /* 0x0000000000087947 */ /* 0x000fea0003800000 */
.L_x_159:
[----:B------:R-:W-:-:S13]  /*b440*/  FSETP.NEU.AND P0, PT, R45, RZ, PT ;  /* 0x000000ff2d00720b */ /* 0x000fda0003f0d000 */
[----:B------:R-:W-:Y:S05]  /*b450*/  @!P0 EXIT ;  /* 0x000000000000894d */ /* 0x000fea0003800000 */
.L_x_160:
[----:B------:R-:W-:Y:S05]  /*b460*/  BSYNC.RECONVERGENT B0 ;  /* 0x0000000000007941 */ /* 0x000fea0003800200 */
.L_x_157:
[----:B------:R-:W-:Y:S01]  /*b470*/  ULEA UR4, UR52, UR43, 0x3 ;  /* 0x0000002b34047291 */ /* 0x000fe2000f8e18ff */
[----:B------:R-:W-:-:S04]  /*b480*/  DEPBAR.LE SB0, 0x0 ;  /* 0x000080000000791a */ /* 0x000fc80000000000 */
[----:B------:R-:W-:-:S04]  /*b490*/  UIADD3 UR4, UPT, UPT, UR4, 0x98, URZ ;  /* 0x0000009804047890 */ /* 0x000fc8000fffe0ff */
[----:B------:R-:W-:-:S09]  /*b4a0*/  UPRMT UR4, UR54, 0x654, UR4 ;  /* 0x0000065436047896 */ /* 0x000fd20008000004 */
[----:B------:R-:W-:Y:S01]  /*b4b0*/  SYNCS.ARRIVE.TRANS64.RED.A1T0 RZ, [UR4], RZ ;  /* 0x000000ffffff79a7 */ /* 0x000fe20008100404 */
[----:B------:R-:W-:Y:S05]  /*b4c0*/  EXIT ;  /* 0x000000000000794d */ /* 0x000fea0003800000 */
.L_x_25:
[----:B--2---:R2:W3:Y:S02]  /*b4d0*/  SYNCS.PHASECHK.TRANS64.TRYWAIT P0, [R0+URZ+0x110], R2 ;  /* 0x00011002000075a7 */ /* 0x0044e400080011ff */
[----:B---3--:R-:W-:Y:S05]  /*b4e0*/  @!P0 NANOSLEEP.SYNCS 0x989680 ;  /* 0x009896800000895d */ /* 0x008fea0003900000 */
[----:B------:R-:W3:Y:S02]  /*b4f0*/  @!P0 SYNCS.PHASECHK.TRANS64 P0, [R0+URZ+0x110], R2 ;  /* 0x00011002000085a7 */ /* 0x000ee400080010ff */
[----:B---3--:R-:W-:Y:S05]  /*b500*/  @!P0 BRA `(.L_x_25) ;  /* 0xfffffffc00f08947 */ /* 0x008fea000383ffff */
[----:B------:R-:W-:Y:S05]  /*b510*/  BRA `(.L_x_161) ;  /* 0xffffff6400107947 */ /* 0x000fea000383ffff */
.L_x_28:
[----:B--2---:R-:W-:-:S07]  /*b520*/  MOV R0, UR33 ;  /* 0x0000002100007c02 */ /* 0x004fce0008000f00 */
.L_x_162:
[----:B--2---:R2:W3:Y:S02]  /*b530*/  SYNCS.PHASECHK.TRANS64.TRYWAIT P0, [R0+URZ+0x40], R3 ;  /* 0x00004003000075a7 */ /* 0x0044e400080011ff */
[----:B---3--:R-:W-:Y:S05]  /*b540*/  @!P0 NANOSLEEP.SYNCS 0x989680 ;  /* 0x009896800000895d */ /* 0x008fea0003900000 */
[----:B------:R-:W3:Y:S02]  /*b550*/  @!P0 SYNCS.PHASECHK.TRANS64 P0, [R0+URZ+0x40], R3 ;  /* 0x00004003000085a7 */ /* 0x000ee400080010ff */
[----:B---3--:R-:W-:Y:S05]  /*b560*/  @!P0 BRA `(.L_x_162) ;  /* 0xfffffffc00f08947 */ /* 0x008fea000383ffff */
[----:B------:R-:W-:Y:S05]  /*b570*/  BRA `(.L_x_27) ;  /* 0xffffff6400587947 */ /* 0x000fea000383ffff */
.L_x_37:
[----:B-1----:R-:W-:-:S07]  /*b580*/  MOV R0, UR33 ;  /* 0x0000002100007c02 */ /* 0x002fce0008000f00 */
.L_x_163:
[----:B-1----:R1:W2:Y:S02]  /*b590*/  SYNCS.PHASECHK.TRANS64.TRYWAIT P0, [R0+URZ+0x40], R3 ;  /* 0x00004003000075a7 */ /* 0x0022a400080011ff */
[----:B--2---:R-:W-:Y:S05]  /*b5a0*/  @!P0 NANOSLEEP.SYNCS 0x989680 ;  /* 0x009896800000895d */ /* 0x004fea0003900000 */
[----:B------:R-:W2:Y:S02]  /*b5b0*/  @!P0 SYNCS.PHASECHK.TRANS64 P0, [R0+URZ+0x40], R3 ;  /* 0x00004003000085a7 */ /* 0x000ea400080010ff */
[----:B--2---:R-:W-:Y:S05]  /*b5c0*/  @!P0 BRA `(.L_x_163) ;  /* 0xfffffffc00f08947 */ /* 0x004fea000383ffff */
[----:B------:R-:W-:Y:S05]  /*b5d0*/  BRA `(.L_x_36) ;  /* 0xffffff6800687947 */ /* 0x000fea000383ffff */
.L_x_44:
[----:B-1----:R1:W4:Y:S02]  /*b5e0*/  SYNCS.PHASECHK.TRANS64.TRYWAIT P0, [R3+URZ+0xc0], R0 ;  /* 0x0000c000030075a7 */ /* 0x00232400080011ff */
[----:B----4-:R-:W-:Y:S05]  /*b5f0*/  @!P0 NANOSLEEP.SYNCS 0x989680 ;  /* 0x009896800000895d */ /* 0x010fea0003900000 */
[----:B------:R-:W4:Y:S02]  /*b600*/  @!P0 SYNCS.PHASECHK.TRANS64 P0, [R3+URZ+0xc0], R0 ;  /* 0x0000c000030085a7 */ /* 0x000f2400080010ff */
[----:B----4-:R-:W-:Y:S05]  /*b610*/  @!P0 BRA `(.L_x_44) ;  /* 0xfffffffc00f08947 */ /* 0x010fea000383ffff */
[----:B------:R-:W-:Y:S05]  /*b620*/  BRA `(.L_x_164) ;  /* 0xffffff6c00587947 */ /* 0x000fea000383ffff */
.L_x_48:
[----:B------:R-:W-:-:S07]  /*b630*/  MOV R0, UR4 ;  /* 0x0000000400007c02 */ /* 0x000fce0008000f00 */
.L_x_165:
[----:B-1----:R1:W2:Y:S02]  /*b640*/  SYNCS.PHASECHK.TRANS64.TRYWAIT P0, [R0+URZ], R2 ;  /* 0x00000002000075a7 */ /* 0x0022a400080011ff */
[----:B--2---:R-:W-:Y:S05]  /*b650*/  @!P0 NANOSLEEP.SYNCS 0x989680 ;  /* 0x009896800000895d */ /* 0x004fea0003900000 */
[----:B------:R-:W2:Y:S02]  /*b660*/  @!P0 SYNCS.PHASECHK.TRANS64 P0, [R0+URZ], R2 ;  /* 0x00000002000085a7 */ /* 0x000ea400080010ff */
[----:B--2---:R-:W-:Y:S05]  /*b670*/  @!P0 BRA `(.L_x_165) ;  /* 0xfffffffc00f08947 */ /* 0x004fea000383ffff */
[----:B------:R-:W-:Y:S05]  /*b680*/  BRA `(.L_x_166) ;  /* 0xffffff7400047947 */ /* 0x000fea000383ffff */
.L_x_49:
[----:B------:R-:W-:-:S07]  /*b690*/  MOV R0, UR5 ;  /* 0x0000000500007c02 */ /* 0x000fce0008000f00 */
.L_x_167:
[----:B-1----:R1:W2:Y:S02]  /*b6a0*/  SYNCS.PHASECHK.TRANS64.TRYWAIT P0, [R0+URZ], R3 ;  /* 0x00000003000075a7 */ /* 0x0022a400080011ff */
[----:B--2---:R-:W-:Y:S05]  /*b6b0*/  @!P0 NANOSLEEP.SYNCS 0x989680 ;  /* 0x009896800000895d */ /* 0x004fea0003900000 */
[----:B------:R-:W2:Y:S02]  /*b6c0*/  @!P0 SYNCS.PHASECHK.TRANS64 P0, [R0+URZ], R3 ;  /* 0x00000003000085a7 */ /* 0x000ea400080010ff */
[----:B--2---:R-:W-:Y:S05]  /*b6d0*/  @!P0 BRA `(.L_x_167) ;  /* 0xfffffffc00f08947 */ /* 0x004fea000383ffff */
[----:B------:R-:W-:Y:S05]  /*b6e0*/  BRA `(.L_x_168) ;  /* 0xffffff7400107947 */ /* 0x000fea000383ffff */
.L_x_50:
[----:B------:R-:W-:-:S07]  /*b6f0*/  MOV R0, UR5 ;  /* 0x0000000500007c02 */ /* 0x000fce0008000f00 */
.L_x_169:
[----:B-1----:R1:W2:Y:S02]  /*b700*/  SYNCS.PHASECHK.TRANS64.TRYWAIT P0, [R0+URZ], R3 ;  /* 0x00000003000075a7 */ /* 0x0022a400080011ff */
[----:B--2---:R-:W-:Y:S05]  /*b710*/  @!P0 NANOSLEEP.SYNCS 0x989680 ;  /* 0x009896800000895d */ /* 0x004fea0003900000 */
[----:B------:R-:W2:Y:S02]  /*b720*/  @!P0 SYNCS.PHASECHK.TRANS64 P0, [R0+URZ], R3 ;  /* 0x00000003000085a7 */ /* 0x000ea400080010ff */
[----:B--2---:R-:W-:Y:S05]  /*b730*/  @!P0 BRA `(.L_x_169) ;  /* 0xfffffffc00f08947 */ /* 0x004fea000383ffff */
[----:B------:R-:W-:Y:S05]  /*b740*/  BRA `(.L_x_170) ;  /* 0xffffff74001c7947 */ /* 0x000fea000383ffff */
.L_x_51:
[----:B------:R-:W-:-:S07]  /*b750*/  MOV R0, UR5 ;  /* 0x0000000500007c02 */ /* 0x000fce0008000f00 */
.L_x_171:
[----:B-1----:R1:W2:Y:S02]  /*b760*/  SYNCS.PHASECHK.TRANS64.TRYWAIT P0, [R0+URZ], R3 ;  /* 0x00000003000075a7 */ /* 0x0022a400080011ff */
[----:B--2---:R-:W-:Y:S05]  /*b770*/  @!P0 NANOSLEEP.SYNCS 0x989680 ;  /* 0x009896800000895d */ /* 0x004fea0003900000 */
[----:B------:R-:W2:Y:S02]  /*b780*/  @!P0 SYNCS.PHASECHK.TRANS64 P0, [R0+URZ], R3 ;  /* 0x00000003000085a7 */ /* 0x000ea400080010ff */
[----:B--2---:R-:W-:Y:S05]  /*b790*/  @!P0 BRA `(.L_x_171) ;  /* 0xfffffffc00f08947 */ /* 0x004fea000383ffff */
[----:B------:R-:W-:Y:S05]  /*b7a0*/  BRA `(.L_x_172) ;  /* 0xffffff7400287947 */ /* 0x000fea000383ffff */
.L_x_52:
[----:B------:R-:W-:-:S07]  /*b7b0*/  MOV R0, UR5 ;  /* 0x0000000500007c02 */ /* 0x000fce0008000f00 */
.L_x_173:
[----:B-1----:R1:W2:Y:S02]  /*b7c0*/  SYNCS.PHASECHK.TRANS64.TRYWAIT P0, [R0+URZ], R3 ;  /* 0x00000003000075a7 */ /* 0x0022a400080011ff */
[----:B--2---:R-:W-:Y:S05]  /*b7d0*/  @!P0 NANOSLEEP.SYNCS 0x989680 ;  /* 0x009896800000895d */ /* 0x004fea0003900000 */
[----:B------:R-:W2:Y:S02]  /*b7e0*/  @!P0 SYNCS.PHASECHK.TRANS64 P0, [R0+URZ], R3 ;  /* 0x00000003000085a7 */ /* 0x000ea400080010ff */
[----:B--2---:R-:W-:Y:S05]  /*b7f0*/  @!P0 BRA `(.L_x_173) ;  /* 0xfffffffc00f08947 */ /* 0x004fea000383ffff */
[----:B------:R-:W-:Y:S05]  /*b800*/  BRA `(.L_x_174) ;  /* 0xffffff7400347947 */ /* 0x000fea000383ffff */
.L_x_53:
[----:B------:R-:W-:-:S07]  /*b810*/  MOV R0, UR5 ;  /* 0x0000000500007c02 */ /* 0x000fce0008000f00 */
.L_x_175:
[----:B-1----:R1:W2:Y:S02]  /*b820*/  SYNCS.PHASECHK.TRANS64.TRYWAIT P0, [R0+URZ], R3 ;  /* 0x00000003000075a7 */ /* 0x0022a400080011ff */
[----:B--2---:R-:W-:Y:S05]  /*b830*/  @!P0 NANOSLEEP.SYNCS 0x989680 ;  /* 0x009896800000895d */ /* 0x004fea0003900000 */
[----:B------:R-:W2:Y:S02]  /*b840*/  @!P0 SYNCS.PHASECHK.TRANS64 P0, [R0+URZ], R3 ;  /* 0x00000003000085a7 */ /* 0x000ea400080010ff */
[----:B--2---:R-:W-:Y:S05]  /*b850*/  @!P0 BRA `(.L_x_175) ;  /* 0xfffffffc00f08947 */ /* 0x004fea000383ffff */
[----:B------:R-:W-:Y:S05]  /*b860*/  BRA `(.L_x_176) ;  /* 0xffffff7400407947 */ /* 0x000fea000383ffff */
.L_x_54:
[----:B------:R-:W-:-:S07]  /*b870*/  MOV R0, UR5 ;  /* 0x0000000500007c02 */ /* 0x000fce0008000f00 */
.L_x_177:
[----:B-1----:R1:W2:Y:S02]  /*b880*/  SYNCS.PHASECHK.TRANS64.TRYWAIT P0, [R0+URZ], R3 ;  /* 0x00000003000075a7 */ /* 0x0022a400080011ff */
[----:B--2---:R-:W-:Y:S05]  /*b890*/  @!P0 NANOSLEEP.SYNCS 0x989680 ;  /* 0x009896800000895d */ /* 0x004fea0003900000 */
[----:B------:R-:W2:Y:S02]  /*b8a0*/  @!P0 SYNCS.PHASECHK.TRANS64 P0, [R0+URZ], R3 ;  /* 0x00000003000085a7 */ /* 0x000ea400080010ff */
[----:B--2---:R-:W-:Y:S05]  /*b8b0*/  @!P0 BRA `(.L_x_177) ;  /* 0xfffffffc00f08947 */ /* 0x004fea000383ffff */
[----:B------:R-:W-:Y:S05]  /*b8c0*/  BRA `(.L_x_178) ;  /* 0xffffff74004c7947 */ /* 0x000fea000383ffff */
.L_x_57:
[----:B--2---:R2:W3:Y:S02]  /*b8d0*/  SYNCS.PHASECHK.TRANS64.TRYWAIT P0, [R2+URZ+0x100], R4 ;  /* 0x00010004020075a7 */ /* 0x0044e400080011ff */
[----:B---3--:R-:W-:Y:S05]  /*b8e0*/  @!P0 NANOSLEEP.SYNCS 0x989680 ;  /* 0x009896800000895d */ /* 0x008fea0003900000 */
[----:B------:R-:W3:Y:S02]  /*b8f0*/  @!P0 SYNCS.PHASECHK.TRANS64 P0, [R2+URZ+0x100], R4 ;  /* 0x00010004020085a7 */ /* 0x000ee400080010ff */
[----:B---3--:R-:W-:Y:S05]  /*b900*/  @!P0 BRA `(.L_x_57) ;  /* 0xfffffffc00f08947 */ /* 0x008fea000383ffff */
[----:B------:R-:W-:Y:S05]  /*b910*/  BRA `(.L_x_179) ;  /* 0xffffff7400a87947 */ /* 0x000fea000383ffff */
.L_x_58:
[----:B------:R-:W-:-:S07]  /*b920*/  MOV R2, UR4 ;  /* 0x0000000400027c02 */ /* 0x000fce0008000f00 */
.L_x_180:
[----:B--2---:R2:W3:Y:S02]  /*b930*/  SYNCS.PHASECHK.TRANS64.TRYWAIT P0, [R2+URZ+0xd0], R5 ;  /* 0x0000d005020075a7 */ /* 0x0044e400080011ff */
[----:B---3--:R-:W-:Y:S05]  /*b940*/  @!P0 NANOSLEEP.SYNCS 0x989680 ;  /* 0x009896800000895d */ /* 0x008fea0003900000 */
[----:B------:R-:W3:Y:S02]  /*b950*/  @!P0 SYNCS.PHASECHK.TRANS64 P0, [R2+URZ+0xd0], R5 ;  /* 0x0000d005020085a7 */ /* 0x000ee400080010ff */
[----:B---3--:R-:W-:Y:S05]  /*b960*/  @!P0 BRA `(.L_x_180) ;  /* 0xfffffffc00f08947 */ /* 0x008fea000383ffff */
[----:B------:R-:W-:Y:S05]  /*b970*/  BRA `(.L_x_181) ;  /* 0xffffff7400b87947 */ /* 0x000fea000383ffff */
.L_x_59:
[----:B--2---:R2:W3:Y:S02]  /*b980*/  SYNCS.PHASECHK.TRANS64.TRYWAIT P1, [R2+URZ+0xc0], R4 ;  /* 0x0000c004020075a7 */ /* 0x0044e400080211ff */
[----:B---3--:R-:W-:Y:S05]  /*b990*/  @!P1 NANOSLEEP.SYNCS 0x989680 ;  /* 0x009896800000995d */ /* 0x008fea0003900000 */
[----:B------:R-:W3:Y:S02]  /*b9a0*/  @!P1 SYNCS.PHASECHK.TRANS64 P1, [R2+URZ+0xc0], R4 ;  /* 0x0000c004020095a7 */ /* 0x000ee400080210ff */
[----:B---3--:R-:W-:Y:S05]  /*b9b0*/  @!P1 BRA `(.L_x_59) ;  /* 0xfffffffc00f09947 */ /* 0x008fea000383ffff */
[----:B------:R-:W-:Y:S05]  /*b9c0*/  BRA `(.L_x_182) ;  /* 0xffffff7400e87947 */ /* 0x000fea000383ffff */
.L_x_62:
[----:B------:R-:W-:-:S07]  /*b9d0*/  MOV R0, UR4 ;  /* 0x0000000400007c02 */ /* 0x000fce0008000f00 */
.L_x_183:
[----:B--2---:R2:W3:Y:S02]  /*b9e0*/  SYNCS.PHASECHK.TRANS64.TRYWAIT P0, [R0+URZ+0xd0], R2 ;  /* 0x0000d002000075a7 */ /* 0x0044e400080011ff */
[----:B---3--:R-:W-:Y:S05]  /*b9f0*/  @!P0 NANOSLEEP.SYNCS 0x989680 ;  /* 0x009896800000895d */ /* 0x008fea0003900000 */
[----:B------:R-:W3:Y:S02]  /*ba00*/  @!P0 SYNCS.PHASECHK.TRANS64 P0, [R0+URZ+0xd0], R2 ;  /* 0x0000d002000085a7 */ /* 0x000ee400080010ff */
[----:B---3--:R-:W-:Y:S05]  /*ba10*/  @!P0 BRA `(.L_x_183) ;  /* 0xfffffffc00f08947 */ /* 0x008fea000383ffff */
[----:B------:R-:W-:Y:S05]  /*ba20*/  BRA `(.L_x_61) ;  /* 0xffffff78003c7947 */ /* 0x000fea000383ffff */
.L_x_69:
[----:B--2---:R2:W3:Y:S02]  /*ba30*/  SYNCS.PHASECHK.TRANS64.TRYWAIT P0, [R2+URZ+0xc0], R0 ;  /* 0x0000c000020075a7 */ /* 0x0044e400080011ff */
[----:B---3--:R-:W-:Y:S05]  /*ba40*/  @!P0 NANOSLEEP.SYNCS 0x989680 ;  /* 0x009896800000895d */ /* 0x008fea0003900000 */
[----:B------:R-:W3:Y:S02]  /*ba50*/  @!P0 SYNCS.PHASECHK.TRANS64 P0, [R2+URZ+0xc0], R0 ;  /* 0x0000c000020085a7 */ /* 0x000ee400080010ff */
[----:B---3--:R-:W-:Y:S05]  /*ba60*/  @!P0 BRA `(.L_x_69) ;  /* 0xfffffffc00f08947 */ /* 0x008fea000383ffff */
[----:B------:R-:W-:Y:S05]  /*ba70*/  BRA `(.L_x_184) ;  /* 0xffffff7c00f87947 */ /* 0x000fea000383ffff */
.L_x_72:
[----:B------:R-:W-:-:S07]  /*ba80*/  MOV R0, UR56 ;  /* 0x0000003800007c02 */ /* 0x000fce0008000f00 */
.L_x_185:
[----:B--2---:R2:W3:Y:S02]  /*ba90*/  SYNCS.PHASECHK.TRANS64.TRYWAIT P0, [R0+URZ+0xf0], R2 ;  /* 0x0000f002000075a7 */ /* 0x0044e400080011ff */
[----:B---3--:R-:W-:Y:S05]  /*baa0*/  @!P0 NANOSLEEP.SYNCS 0x989680 ;  /* 0x009896800000895d */ /* 0x008fea0003900000 */
[----:B------:R-:W3:Y:S02]  /*bab0*/  @!P0 SYNCS.PHASECHK.TRANS64 P0, [R0+URZ+0xf0], R2 ;  /* 0x0000f002000085a7 */ /* 0x000ee400080010ff */
[----:B---3--:R-:W-:Y:S05]  /*bac0*/  @!P0 BRA `(.L_x_185) ;  /* 0xfffffffc00f08947 */ /* 0x008fea000383ffff */
[----:B------:R-:W-:Y:S05]  /*bad0*/  BRA `(.L_x_186) ;  /* 0xffffff8400887947 */ /* 0x000fea000383ffff */
.L_x_75:
[----:B------:R-:W-:Y:S07]  /*bae0*/  MOV R0, UR7 ;  /* 0x0000000700007c02 */ /* 0x000fee0008000f00 */
.L_x_187:
[----:B-1----:R1:W2:Y:S02]  /*baf0*/  SYNCS.PHASECHK.TRANS64.TRYWAIT P0, [R0+URZ], R2 ;  /* 0x00000002000075a7 */ /* 0x0022a400080011ff */
[----:B--2---:R-:W-:Y:S05]  /*bb00*/  @!P0 NANOSLEEP.SYNCS 0x989680 ;  /* 0x009896800000895d */ /* 0x004fea0003900000 */
[----:B------:R-:W2:Y:S02]  /*bb10*/  @!P0 SYNCS.PHASECHK.TRANS64 P0, [R0+URZ], R2 ;  /* 0x00000002000085a7 */ /* 0x000ea400080010ff */
[----:B--2---:R-:W-:Y:S05]  /*bb20*/  @!P0 BRA `(.L_x_187) ;  /* 0xfffffffc00f08947 */ /* 0x004fea000383ffff */
[----:B------:R-:W-:Y:S05]  /*bb30*/  BRA `(.L_x_74) ;  /* 0xffffff8400f07947 */ /* 0x000fea000383ffff */
.L_x_78:
[----:B------:R-:W-:-:S07]  /*bb40*/  MOV R0, UR4 ;  /* 0x0000000400007c02 */ /* 0x000fce0008000f00 */
.L_x_188:
[----:B-1----:R1:W3:Y:S02]  /*bb50*/  SYNCS.PHASECHK.TRANS64.TRYWAIT P0, [R0+URZ], R2 ;  /* 0x00000002000075a7 */ /* 0x0022e400080011ff */
[----:B---3--:R-:W-:Y:S05]  /*bb60*/  @!P0 NANOSLEEP.SYNCS 0x989680 ;  /* 0x009896800000895d */ /* 0x008fea0003900000 */
[----:B------:R-:W3:Y:S02]  /*bb70*/  @!P0 SYNCS.PHASECHK.TRANS64 P0, [R0+URZ], R2 ;  /* 0x00000002000085a7 */ /* 0x000ee400080010ff */
[----:B---3--:R-:W-:Y:S05]  /*bb80*/  @!P0 BRA `(.L_x_188) ;  /* 0xfffffffc00f08947 */ /* 0x008fea000383ffff */
[----:B------:R-:W-:Y:S05]  /*bb90*/  BRA `(.L_x_189) ;  /* 0xffffff8800f07947 */ /* 0x000fea000383ffff */
.L_x_79:
[----:B------:R-:W-:-:S07]  /*bba0*/  MOV R0, UR4 ;  /* 0x0000000400007c02 */ /* 0x000fce0008000f00 */
.L_x_190:
[----:B-1----:R1:W2:Y:S02]  /*bbb0*/  SYNCS.PHASECHK.TRANS64.TRYWAIT P0, [R0+URZ], R2 ;  /* 0x00000002000075a7 */ /* 0x0022a400080011ff */
[----:B--2---:R-:W-:Y:S05]  /*bbc0*/  @!P0 NANOSLEEP.SYNCS 0x989680 ;  /* 0x009896800000895d */ /* 0x004fea0003900000 */
[----:B------:R-:W2:Y:S02]  /*bbd0*/  @!P0 SYNCS.PHASECHK.TRANS64 P0, [R0+URZ], R2 ;  /* 0x00000002000085a7 */ /* 0x000ea400080010ff */
[----:B--2---:R-:W-:Y:S05]  /*bbe0*/  @!P0 BRA `(.L_x_190) ;  /* 0xfffffffc00f08947 */ /* 0x004fea000383ffff */
[----:B------:R-:W-:Y:S05]  /*bbf0*/  BRA `(.L_x_191) ;  /* 0xffffff8800fc7947 */ /* 0x000fea000383ffff */
.L_x_84:
[----:B--2---:R2:W3:Y:S02]  /*bc00*/  SYNCS.PHASECHK.TRANS64.TRYWAIT P0, [R8+URZ+0xc0], R0 ;  /* 0x0000c000080075a7 */ /* 0x0044e400080011ff */
[----:B---3--:R-:W-:Y:S05]  /*bc10*/  @!P0 NANOSLEEP.SYNCS 0x989680 ;  /* 0x009896800000895d */ /* 0x008fea0003900000 */
[----:B------:R-:W3:Y:S02]  /*bc20*/  @!P0 SYNCS.PHASECHK.TRANS64 P0, [R8+URZ+0xc0], R0 ;  /* 0x0000c000080085a7 */ /* 0x000ee400080010ff */
[----:B---3--:R-:W-:Y:S05]  /*bc30*/  @!P0 BRA `(.L_x_84) ;  /* 0xfffffffc00f08947 */ /* 0x008fea000383ffff */
[----:B------:R-:W-:Y:S05]  /*bc40*/  BRA `(.L_x_192) ;  /* 0xffffff9000207947 */ /* 0x000fea000383ffff */
.L_x_87:
[----:B--2---:R-:W-:Y:S07]  /*bc50*/  MOV R0, UR21 ;  /* 0x0000001500007c02 */ /* 0x004fee0008000f00 */
.L_x_193:
[----:B--2---:R2:W3:Y:S02]  /*bc60*/  SYNCS.PHASECHK.TRANS64.TRYWAIT P1, [R0+URZ+0xb8], R2 ;  /* 0x0000b802000075a7 */ /* 0x0044e400080211ff */
[----:B---3--:R-:W-:Y:S05]  /*bc70*/  @!P1 NANOSLEEP.SYNCS 0x989680 ;  /* 0x009896800000995d */ /* 0x008fea0003900000 */
[----:B------:R-:W3:Y:S02]  /*bc80*/  @!P1 SYNCS.PHASECHK.TRANS64 P1, [R0+URZ+0xb8], R2 ;  /* 0x0000b802000095a7 */ /* 0x000ee400080210ff */
[----:B---3--:R-:W-:Y:S05]  /*bc90*/  @!P1 BRA `(.L_x_193) ;  /* 0xfffffffc00f09947 */ /* 0x008fea000383ffff */
[----:B------:R-:W-:Y:S05]  /*bca0*/  BRA `(.L_x_86) ;  /* 0xffffff9400987947 */ /* 0x000fea000383ffff */
.L_x_90:
[----:B------:R-:W-:Y:S07]  /*bcb0*/  MOV R0, UR4 ;  /* 0x0000000400007c02 */ /* 0x000fee0008000f00 */
.L_x_194:
[----:B--2---:R2:W3:Y:S02]  /*bcc0*/  SYNCS.PHASECHK.TRANS64.TRYWAIT P0, [R0+URZ+0x98], R2 ;  /* 0x00009802000075a7 */ /* 0x0044e400080011ff */
[----:B---3--:R-:W-:Y:S05]  /*bcd0*/  @!P0 NANOSLEEP.SYNCS 0x989680 ;  /* 0x009896800000895d */ /* 0x008fea0003900000 */
[----:B------:R-:W3:Y:S02]  /*bce0*/  @!P0 SYNCS.PHASECHK.TRANS64 P0, [R0+URZ+0x98], R2 ;  /* 0x00009802000085a7 */ /* 0x000ee400080010ff */
[----:B---3--:R-:W-:Y:S05]  /*bcf0*/  @!P0 BRA `(.L_x_194) ;  /* 0xfffffffc00f08947 */ /* 0x008fea000383ffff */
[----:B------:R-:W-:Y:S05]  /*bd00*/  BRA `(.L_x_195) ;  /* 0xffffff9400f47947 */ /* 0x000fea000383ffff */
.L_x_91:
[----:B------:R-:W-:Y:S07]  /*bd10*/  MOV R0, UR5 ;  /* 0x0000000500007c02 */ /* 0x000fee0008000f00 */
.L_x_196:
[----:B--2---:R2:W3:Y:S02]  /*bd20*/  SYNCS.PHASECHK.TRANS64.TRYWAIT P0, [R0+URZ+0x98], R2 ;  /* 0x00009802000075a7 */ /* 0x0044e400080011ff */
[----:B---3--:R-:W-:Y:S05]  /*bd30*/  @!P0 NANOSLEEP.SYNCS 0x989680 ;  /* 0x009896800000895d */ /* 0x008fea0003900000 */
[----:B------:R-:W3:Y:S02]  /*bd40*/  @!P0 SYNCS.PHASECHK.TRANS64 P0, [R0+URZ+0x98], R2 ;  /* 0x00009802000085a7 */ /* 0x000ee400080010ff */
[----:B---3--:R-:W-:Y:S05]  /*bd50*/  @!P0 BRA `(.L_x_196) ;  /* 0xfffffffc00f08947 */ /* 0x008fea000383ffff */
[----:B------:R-:W-:Y:S05]  /*bd60*/  BRA `(.L_x_197) ;  /* 0xffffff9800747947 */ /* 0x000fea000383ffff */
.L_x_92:
[----:B------:R-:W-:Y:S07]  /*bd70*/  MOV R0, UR4 ;  /* 0x0000000400007c02 */ /* 0x000fee0008000f00 */
.L_x_198:
[----:B--2---:R2:W3:Y:S02]  /*bd80*/  SYNCS.PHASECHK.TRANS64.TRYWAIT P0, [R0+URZ+0x98], R2 ;  /* 0x00009802000075a7 */ /* 0x0044e400080011ff */
[----:B---3--:R-:W-:Y:S05]  /*bd90*/  @!P0 NANOSLEEP.SYNCS 0x989680 ;  /* 0x009896800000895d */ /* 0x008fea0003900000 */
[----:B------:R-:W3:Y:S02]  /*bda0*/  @!P0 SYNCS.PHASECHK.TRANS64 P0, [R0+URZ+0x98], R2 ;  /* 0x00009802000085a7 */ /* 0x000ee400080010ff */
[----:B---3--:R-:W-:Y:S05]  /*bdb0*/  @!P0 BRA `(.L_x_198) ;  /* 0xfffffffc00f08947 */ /* 0x008fea000383ffff */
[----:B------:R-:W-:Y:S05]  /*bdc0*/  BRA `(.L_x_199) ;  /* 0xffffff9800fc7947 */ /* 0x000fea000383ffff */
.L_x_93:
[----:B------:R-:W-:Y:S07]  /*bdd0*/  MOV R2, UR5 ;  /* 0x0000000500027c02 */ /* 0x000fee0008000f00 */
.L_x_200:
[----:B--2---:R2:W3:Y:S02]  /*bde0*/  SYNCS.PHASECHK.TRANS64.TRYWAIT P0, [R2+URZ+0x98], R0 ;  /* 0x00009800020075a7 */ /* 0x0044e400080011ff */
[----:B---3--:R-:W-:Y:S05]  /*bdf0*/  @!P0 NANOSLEEP.SYNCS 0x989680 ;  /* 0x009896800000895d */ /* 0x008fea0003900000 */
[----:B------:R-:W3:Y:S02]  /*be00*/  @!P0 SYNCS.PHASECHK.TRANS64 P0, [R2+URZ+0x98], R0 ;  /* 0x00009800020085a7 */ /* 0x000ee400080010ff */
[----:B---3--:R-:W-:Y:S05]  /*be10*/  @!P0 BRA `(.L_x_200) ;  /* 0xfffffffc00f08947 */ /* 0x008fea000383ffff */
[----:B------:R-:W-:Y:S05]  /*be20*/  BRA `(.L_x_201) ;  /* 0xffffff9c00887947 */ /* 0x000fea000383ffff */
.L_x_95:
[----:B------:R-:W-:-:S07]  /*be30*/  MOV R0, UR4 ;  /* 0x0000000400007c02 */ /* 0x000fce0008000f00 */
.L_x_202:
[----:B--2---:R2:W4:Y:S02]  /*be40*/  SYNCS.PHASECHK.TRANS64.TRYWAIT P0, [R0+URZ], R2 ;  /* 0x00000002000075a7 */ /* 0x00452400080011ff */
[----:B----4-:R-:W-:Y:S05]  /*be50*/  @!P0 NANOSLEEP.SYNCS 0x989680 ;  /* 0x009896800000895d */ /* 0x010fea0003900000 */
[----:B------:R-:W4:Y:S02]  /*be60*/  @!P0 SYNCS.PHASECHK.TRANS64 P0, [R0+URZ], R2 ;  /* 0x00000002000085a7 */ /* 0x000f2400080010ff */
[----:B----4-:R-:W-:Y:S05]  /*be70*/  @!P0 BRA `(.L_x_202) ;  /* 0xfffffffc00f08947 */ /* 0x010fea000383ffff */
[----:B------:R-:W-:Y:S05]  /*be80*/  BRA `(.L_x_203) ;  /* 0xffffffa000387947 */ /* 0x000fea000383ffff */
.L_x_96:
[----:B------:R-:W-:-:S07]  /*be90*/  MOV R0, UR5 ;  /* 0x0000000500007c02 */ /* 0x000fce0008000f00 */
.L_x_204:
[----:B--2---:R2:W4:Y:S02]  /*bea0*/  SYNCS.PHASECHK.TRANS64.TRYWAIT P0, [R0+URZ], R2 ;  /* 0x00000002000075a7 */ /* 0x00452400080011ff */
[----:B----4-:R-:W-:Y:S05]  /*beb0*/  @!P0 NANOSLEEP.SYNCS 0x989680 ;  /* 0x009896800000895d */ /* 0x010fea0003900000 */
[----:B------:R-:W4:Y:S02]  /*bec0*/  @!P0 SYNCS.PHASECHK.TRANS64 P0, [R0+URZ], R2 ;  /* 0x00000002000085a7 */ /* 0x000f2400080010ff */
[----:B----4-:R-:W-:Y:S05]  /*bed0*/  @!P0 BRA `(.L_x_204) ;  /* 0xfffffffc00f08947 */ /* 0x010fea000383ffff */
[----:B------:R-:W-:Y:S05]  /*bee0*/  BRA `(.L_x_205) ;  /* 0xffffffa000447947 */ /* 0x000fea000383ffff */
.L_x_98:
[----:B-1----:R1:W2:Y:S02]  /*bef0*/  SYNCS.PHASECHK.TRANS64.TRYWAIT P0, [R0+URZ+0xc0], R2 ;  /* 0x0000c002000075a7 */ /* 0x0022a400080011ff */
[----:B--2---:R-:W-:Y:S05]  /*bf00*/  @!P0 NANOSLEEP.SYNCS 0x989680 ;  /* 0x009896800000895d */ /* 0x004fea0003900000 */
[----:B------:R-:W2:Y:S02]  /*bf10*/  @!P0 SYNCS.PHASECHK.TRANS64 P0, [R0+URZ+0xc0], R2 ;  /* 0x0000c002000085a7 */ /* 0x000ea400080010ff */
[----:B--2---:R-:W-:Y:S05]  /*bf20*/  @!P0 BRA `(.L_x_98) ;  /* 0xfffffffc00f08947 */ /* 0x004fea000383ffff */
[----:B------:R-:W-:Y:S05]  /*bf30*/  BRA `(.L_x_206) ;  /* 0xffffffa400347947 */ /* 0x000fea000383ffff */
.L_x_108:
[----:B-1----:R1:W3:Y:S02]  /*bf40*/  SYNCS.PHASECHK.TRANS64.TRYWAIT P1, [R0+URZ+0x80], R3 ;  /* 0x00008003000075a7 */ /* 0x0022e400080211ff */
[----:B---3--:R-:W-:Y:S05]  /*bf50*/  @!P1 NANOSLEEP.SYNCS 0x989680 ;  /* 0x009896800000995d */ /* 0x008fea0003900000 */
[----:B------:R-:W3:Y:S02]  /*bf60*/  @!P1 SYNCS.PHASECHK.TRANS64 P1, [R0+URZ+0x80], R3 ;  /* 0x00008003000095a7 */ /* 0x000ee400080210ff */
[----:B---3--:R-:W-:Y:S05]  /*bf70*/  @!P1 BRA `(.L_x_108) ;  /* 0xfffffffc00f09947 */ /* 0x008fea000383ffff */
[----:B------:R-:W-:Y:S05]  /*bf80*/  BRA `(.L_x_107) ;  /* 0xffffffb000dc7947 */ /* 0x000fea000383ffff */
.L_x_110:
[----:B-1----:R1:W4:Y:S02]  /*bf90*/  SYNCS.PHASECHK.TRANS64.TRYWAIT P0, [R104+URZ+0xe0], R2 ;  /* 0x0000e002680075a7 */ /* 0x00232400080011ff */
[----:B----4-:R-:W-:Y:S05]  /*bfa0*/  @!P0 NANOSLEEP.SYNCS 0x989680 ;  /* 0x009896800000895d */ /* 0x010fea0003900000 */
[----:B------:R-:W4:Y:S02]  /*bfb0*/  @!P0 SYNCS.PHASECHK.TRANS64 P0, [R104+URZ+0xe0], R2 ;  /* 0x0000e002680085a7 */ /* 0x000f2400080010ff */
[----:B----4-:R-:W-:Y:S05]  /*bfc0*/  @!P0 BRA `(.L_x_110) ;  /* 0xfffffffc00f08947 */ /* 0x010fea000383ffff */
[----:B------:R-:W-:Y:S05]  /*bfd0*/  BRA `(.L_x_109) ;  /* 0xffffffb400107947 */ /* 0x000fea000383ffff */
.L_x_123:
[----:B-1----:R1:W2:Y:S02]  /*bfe0*/  SYNCS.PHASECHK.TRANS64.TRYWAIT P0, [R20+URZ+0x80], R0 ;  /* 0x00008000140075a7 */ /* 0x0022a400080011ff */
[----:B--2---:R-:W-:Y:S05]  /*bff0*/  @!P0 NANOSLEEP.SYNCS 0x989680 ;  /* 0x009896800000895d */ /* 0x004fea0003900000 */
[----:B------:R-:W2:Y:S02]  /*c000*/  @!P0 SYNCS.PHASECHK.TRANS64 P0, [R20+URZ+0x80], R0 ;  /* 0x00008000140085a7 */ /* 0x000ea400080010ff */
[----:B--2---:R-:W-:Y:S05]  /*c010*/  @!P0 BRA `(.L_x_123) ;  /* 0xfffffffc00f08947 */ /* 0x004fea000383ffff */
[----:B------:R-:W-:Y:S05]  /*c020*/  BRA `(.L_x_122) ;  /* 0xffffffc000d07947 */ /* 0x000fea000383ffff */
.L_x_135:
[----:B-1----:R1:W3:Y:S02]  /*c030*/  SYNCS.PHASECHK.TRANS64.TRYWAIT P0, [R21+URZ+0x80], R20 ;  /* 0x00008014150075a7 */ /* 0x0022e400080011ff */
[----:B---3--:R-:W-:Y:S05]  /*c040*/  @!P0 NANOSLEEP.SYNCS 0x989680 ;  /* 0x009896800000895d */ /* 0x008fea0003900000 */
[----:B------:R-:W3:Y:S02]  /*c050*/  @!P0 SYNCS.PHASECHK.TRANS64 P0, [R21+URZ+0x80], R20 ;  /* 0x00008014150085a7 */ /* 0x000ee400080010ff */
[----:B---3--:R-:W-:Y:S05]  /*c060*/  @!P0 BRA `(.L_x_135) ;  /* 0xfffffffc00f08947 */ /* 0x008fea000383ffff */
[----:B------:R-:W-:Y:S05]  /*c070*/  BRA `(.L_x_134) ;  /* 0xffffffd000b87947 */ /* 0x000fea000383ffff */
.L_x_147:
[----:B-1----:R1:W3:Y:S02]  /*c080*/  SYNCS.PHASECHK.TRANS64.TRYWAIT P0, [R2+URZ+0x80], R112 ;  /* 0x00008070020075a7 */ /* 0x0022e400080011ff */
[----:B---3--:R-:W-:Y:S05]  /*c090*/  @!P0 NANOSLEEP.SYNCS 0x989680 ;  /* 0x009896800000895d */ /* 0x008fea0003900000 */
[----:B------:R-:W3:Y:S02]  /*c0a0*/  @!P0 SYNCS.PHASECHK.TRANS64 P0, [R2+URZ+0x80], R112 ;  /* 0x00008070020085a7 */ /* 0x000ee400080010ff */
[----:B---3--:R-:W-:Y:S05]  /*c0b0*/  @!P0 BRA `(.L_x_147) ;  /* 0xfffffffc00f08947 */ /* 0x008fea000383ffff */
[----:B------:R-:W-:Y:S05]  /*c0c0*/  BRA `(.L_x_146) ;  /* 0xffffffe000947947 */ /* 0x000fea000383ffff */
        .weak           $__internal_0_$__cuda_sm10x_tcgen05_guardrail_trap_col_being_dealloced_not_returned_by_alloc
        .type           $__internal_0_$__cuda_sm10x_tcgen05_guardrail_trap_col_being_dealloced_not_returned_by_alloc,@function
        .size           $__internal_0_$__cuda_sm10x_tcgen05_guardrail_trap_col_being_dealloced_not_returned_by_alloc,($__internal_1_$__cuda_sm10x_tcgen05_guardrail_trap_phase_invalid_during_alloc - $__internal_0_$__cuda_sm10x_tcgen05_guardrail_trap_col_being_dealloced_not_returned_by_alloc)
$__internal_0_$__cuda_sm10x_tcgen05_guardrail_trap_col_being_dealloced_not_returned_by_alloc:
[----:B------:R-:W-:Y:S05]  /*c0d0*/  BPT.TRAP 0x1 ;  /* 0x000000040000795c */ /* 0x000fea0000300000 */
[----:B------:R-:W-:-:S04]  /*c0e0*/  HFMA2 R3, -RZ, RZ, 0, 0 ;  /* 0x00000000ff037431 */ /* 0x000fc800000001ff */
[----:B------:R-:W-:Y:S05]  /*c0f0*/  RET.REL.NODEC R2 `(_ZN7cutlass13device_kernelINS_4gemm6kernel13GemmUniversalIN4cute5tupleIJiiiiEEENS1_10collective13CollectiveMmaINS1_46MainloopSm100TmaUmmaWarpSpecializedBlockScaledILi8ELi2ELi2ENS5_IJNS4_1CILi2EEENSA_ILi1EEESC_EEEEENS5_IJNSA_ILi128EEENSA_ILi64EEESF_EEENS5_IJNS_12float_e4m3_tENS_13float_ue8m0_tEEEENS5_IJNS5_IJlSC_lEEENS4_6LayoutINS5_IJNS5_IJNS5_IJNSA_ILi32EEENSA_ILi4EEEEEEiEEESQ_NS5_IJSC_iEEEEEENS5_IJNS5_IJNS5_IJNSA_ILi16EEESO_EEEiEEENS5_IJNS5_IJNSA_ILi0EEESC_EEENSA_ILi512EEEEEENS5_IJSW_iEEEEEEEEEEESK_S13_NS4_8TiledMMAINS4_8MMA_AtomIJNS4_21SM100_MMA_MXF8F6F4_SSISI_SI_fSJ_Li128ELi64ELNS4_4UMMA5MajorE0ELS18_0ELNS17_7ScaleInE0ELS19_0EEEEEENSM_INS5_IJSC_SC_SC_EEENS5_IJSW_SW_SW_EEEEENS5_IJNS4_10UnderscoreES1F_S1F_EEEEENS5_IJNS4_13SM90_TMA_LOADES1I_EEENS5_IJNS4_14ComposedLayoutINS4_7SwizzleILi3ELi4ELi3EEENS4_18smem_ptr_flag_bitsILi8EEENSM_INS5_IJNSA_ILi8EEESF_EEENS5_IJSF_SC_EEEEEEENSM_INS5_IJNS5_IJNS5_IJSP_SC_EEENS5_IJSN_SC_EEEEEESC_NS5_IJSO_SC_EEEEEENS5_IJNS5_IJNS5_IJSU_SY_EEESX_EEESW_NS5_IJSC_SY_EEEEEEEEEEEvNS4_8identityENS5_IJNS4_23SM90_TMA_LOAD_MULTICASTES26_EEES24_vS25_EENS_8epilogue10collective18CollectiveEpilogueINS29_23Sm100TmaWarpSpecializedILi3ELi2ELi16ELb1ELb0EEEJNS5_IJSG_SG_SF_EEENS5_IJNSM_ISG_SC_EENSM_INS5_IJST_SB_EEENS5_IJSC_SN_EEEEEEEENS_10bfloat16_tESL_S2K_SL_NS29_6fusion15FusionCallbacksIS2D_NS2L_17LinearCombinationIS2K_fS2K_fLNS_15FloatRoundStyleE2EEES2E_S2J_JEEENS4_5SM1004TMEM4LOAD26SM100_TMEM_LOAD_32dp32b16xES1I_NS1K_INS1L_ILi1ELi4ELi3EEENS1N_ILi16EEENSM_INS5_IJS1P_ST_EEENS5_IJST_SC_EEEEEEENS4_39AutoVectorizingCopyWithAssumedAlignmentILi128EEENS4_14SM90_TMA_STOREES30_S32_S32_EEEvvEEEEvNT_6ParamsE) ;  /* 0xffffff3c02c07950 */ /* 0x000fea0003c3ffff */
        .weak           $__internal_1_$__cuda_sm10x_tcgen05_guardrail_trap_phase_invalid_during_alloc
        .type           $__internal_1_$__cuda_sm10x_tcgen05_guardrail_trap_phase_invalid_during_alloc,@function
        .size           $__internal_1_$__cuda_sm10x_tcgen05_guardrail_trap_phase_invalid_during_alloc,($__internal_2_$__cuda_sm10x_tcgen05_guardrail_trap_unallocated_columns_being_dealloced - $__internal_1_$__cuda_sm10x_tcgen05_guardrail_trap_phase_invalid_during_alloc)
$__internal_1_$__cuda_sm10x_tcgen05_guardrail_trap_phase_invalid_during_alloc:
[----:B------:R-:W-:Y:S05]  /*c100*/  BPT.TRAP 0x1 ;  /* 0x000000040000795c */ /* 0x000fea0000300000 */
[----:B------:R-:W-:-:S04]  /*c110*/  MOV R5, 0x0 ;  /* 0x0000000000057802 */ /* 0x000fc80000000f00 */
[----:B------:R-:W-:Y:S05]  /*c120*/  RET.REL.NODEC R4 `(_ZN7cutlass13device_kernelINS_4gemm6kernel13GemmUniversalIN4cute5tupleIJiiiiEEENS1_10collective13CollectiveMmaINS1_46MainloopSm100TmaUmmaWarpSpecializedBlockScaledILi8ELi2ELi2ENS5_IJNS4_1CILi2EEENSA_ILi1EEESC_EEEEENS5_IJNSA_ILi128EEENSA_ILi64EEESF_EEENS5_IJNS_12float_e4m3_tENS_13float_ue8m0_tEEEENS5_IJNS5_IJlSC_lEEENS4_6LayoutINS5_IJNS5_IJNS5_IJNSA_ILi32EEENSA_ILi4EEEEEEiEEESQ_NS5_IJSC_iEEEEEENS5_IJNS5_IJNS5_IJNSA_ILi16EEESO_EEEiEEENS5_IJNS5_IJNSA_ILi0EEESC_EEENSA_ILi512EEEEEENS5_IJSW_iEEEEEEEEEEESK_S13_NS4_8TiledMMAINS4_8MMA_AtomIJNS4_21SM100_MMA_MXF8F6F4_SSISI_SI_fSJ_Li128ELi64ELNS4_4UMMA5MajorE0ELS18_0ELNS17_7ScaleInE0ELS19_0EEEEEENSM_INS5_IJSC_SC_SC_EEENS5_IJSW_SW_SW_EEEEENS5_IJNS4_10UnderscoreES1F_S1F_EEEEENS5_IJNS4_13SM90_TMA_LOADES1I_EEENS5_IJNS4_14ComposedLayoutINS4_7SwizzleILi3ELi4ELi3EEENS4_18smem_ptr_flag_bitsILi8EEENSM_INS5_IJNSA_ILi8EEESF_EEENS5_IJSF_SC_EEEEEEENSM_INS5_IJNS5_IJNS5_IJSP_SC_EEENS5_IJSN_SC_EEEEEESC_NS5_IJSO_SC_EEEEEENS5_IJNS5_IJNS5_IJSU_SY_EEESX_EEESW_NS5_IJSC_SY_EEEEEEEEEEEvNS4_8identityENS5_IJNS4_23SM90_TMA_LOAD_MULTICASTES26_EEES24_vS25_EENS_8epilogue10collective18CollectiveEpilogueINS29_23Sm100TmaWarpSpecializedILi3ELi2ELi16ELb1ELb0EEEJNS5_IJSG_SG_SF_EEENS5_IJNSM_ISG_SC_EENSM_INS5_IJST_SB_EEENS5_IJSC_SN_EEEEEEEENS_10bfloat16_tESL_S2K_SL_NS29_6fusion15FusionCallbacksIS2D_NS2L_17LinearCombinationIS2K_fS2K_fLNS_15FloatRoundStyleE2EEES2E_S2J_JEEENS4_5SM1004TMEM4LOAD26SM100_TMEM_LOAD_32dp32b16xES1I_NS1K_INS1L_ILi1ELi4ELi3EEENS1N_ILi16EEENSM_INS5_IJS1P_ST_EEENS5_IJST_SC_EEEEEEENS4_39AutoVectorizingCopyWithAssumedAlignmentILi128EEENS4_14SM90_TMA_STOREES30_S32_S32_EEEvvEEEEvNT_6ParamsE) ;  /* 0xffffff3c04b47950 */ /* 0x000fea0003c3ffff */
        .weak           $__internal_2_$__cuda_sm10x_tcgen05_guardrail_trap_unallocated_columns_being_dealloced
        .type           $__internal_2_$__cuda_sm10x_tcgen05_guardrail_trap_unallocated_columns_being_dealloced,@function
        .size           $__internal_2_$__cuda_sm10x_tcgen05_guardrail_trap_unallocated_columns_being_dealloced,(.L_x_208 - $__internal_2_$__cuda_sm10x_tcgen05_guardrail_trap_unallocated_columns_being_dealloced)
$__internal_2_$__cuda_sm10x_tcgen05_guardrail_trap_unallocated_columns_being_dealloced:
[----:B------:R-:W-:Y:S05]  /*c130*/  BPT.TRAP 0x1 ;  /* 0x000000040000795c */ /* 0x000fea0000300000 */
[----:B------:R-:W-:-:S04]  /*c140*/  HFMA2 R3, -RZ, RZ, 0, 0 ;  /* 0x00000000ff037431 */ /* 0x000fc800000001ff */
[----:B------:R-:W-:Y:S05]  /*c150*/  RET.REL.NODEC R2 `(_ZN7cutlass13device_kernelINS_4gemm6kernel13GemmUniversalIN4cute5tupleIJiiiiEEENS1_10collective13CollectiveMmaINS1_46MainloopSm100TmaUmmaWarpSpecializedBlockScaledILi8ELi2ELi2ENS5_IJNS4_1CILi2EEENSA_ILi1EEESC_EEEEENS5_IJNSA_ILi128EEENSA_ILi64EEESF_EEENS5_IJNS_12float_e4m3_tENS_13float_ue8m0_tEEEENS5_IJNS5_IJlSC_lEEENS4_6LayoutINS5_IJNS5_IJNS5_IJNSA_ILi32EEENSA_ILi4EEEEEEiEEESQ_NS5_IJSC_iEEEEEENS5_IJNS5_IJNS5_IJNSA_ILi16EEESO_EEEiEEENS5_IJNS5_IJNSA_ILi0EEESC_EEENSA_ILi512EEEEEENS5_IJSW_iEEEEEEEEEEESK_S13_NS4_8TiledMMAINS4_8MMA_AtomIJNS4_21SM100_MMA_MXF8F6F4_SSISI_SI_fSJ_Li128ELi64ELNS4_4UMMA5MajorE0ELS18_0ELNS17_7ScaleInE0ELS19_0EEEEEENSM_INS5_IJSC_SC_SC_EEENS5_IJSW_SW_SW_EEEEENS5_IJNS4_10UnderscoreES1F_S1F_EEEEENS5_IJNS4_13SM90_TMA_LOADES1I_EEENS5_IJNS4_14ComposedLayoutINS4_7SwizzleILi3ELi4ELi3EEENS4_18smem_ptr_flag_bitsILi8EEENSM_INS5_IJNSA_ILi8EEESF_EEENS5_IJSF_SC_EEEEEEENSM_INS5_IJNS5_IJNS5_IJSP_SC_EEENS5_IJSN_SC_EEEEEESC_NS5_IJSO_SC_EEEEEENS5_IJNS5_IJNS5_IJSU_SY_EEESX_EEESW_NS5_IJSC_SY_EEEEEEEEEEEvNS4_8identityENS5_IJNS4_23SM90_TMA_LOAD_MULTICASTES26_EEES24_vS25_EENS_8epilogue10collective18CollectiveEpilogueINS29_23Sm100TmaWarpSpecializedILi3ELi2ELi16ELb1ELb0EEEJNS5_IJSG_SG_SF_EEENS5_IJNSM_ISG_SC_EENSM_INS5_IJST_SB_EEENS5_IJSC_SN_EEEEEEEENS_10bfloat16_tESL_S2K_SL_NS29_6fusion15FusionCallbacksIS2D_NS2L_17LinearCombinationIS2K_fS2K_fLNS_15FloatRoundStyleE2EEES2E_S2J_JEEENS4_5SM1004TMEM4LOAD26SM100_TMEM_LOAD_32dp32b16xES1I_NS1K_INS1L_ILi1ELi4ELi3EEENS1N_ILi16EEENSM_INS5_IJS1P_ST_EEENS5_IJST_SC_EEEEEEENS4_39AutoVectorizingCopyWithAssumedAlignmentILi128EEENS4_14SM90_TMA_STOREES30_S32_S32_EEEvvEEEEvNT_6ParamsE) ;  /* 0xffffff3c02a87950 */ /* 0x000fea0003c3ffff */
.L_x_207:
[----:B------:R-:W-:-:S00]  /*c160*/  BRA `(.L_x_207) ;  /* 0xfffffffc00fc7947 */ /* 0x000fc0000383ffff */
[----:B------:R-:W-:-:S00]  /*c170*/  NOP ;  /* 0x0000000000007918 */ /* 0x000fc00000000000 */
        /* <DEDUP_REMOVED lines=8> */
.L_x_208:


//--------------------- .nv.global.init           --------------------------
	.section	.nv.global.init,"aw",@progbits
.nv.global.init:
	.type		$str$27,@object
	.size		$str$27,($str$28 - $str$27)
$str$27:
        /*0000*/ 	.byte	0x28, 0x61, 0x64, 0x64, 0x72, 0x65, 0x73, 0x73, 0x20, 0x26, 0x20, 0x6d, 0x61, 0x73, 0x6b, 0x29
        /*0010*/ 	.byte	0x20, 0x3d, 0x3d, 0x20, 0x30, 0x00
	.type		$str$28,@object
	.size		$str$28,($str$26 - $str$28)
$str$28:
        /*0016*/ 	.byte	0x2f, 0x74, 0x6d, 0x70, 0x2f, 0x63, 0x75, 0x74, 0x6c, 0x61, 0x73, 0x73, 0x5f, 0x73, 0x77, 0x65
        /*0026*/ 	.byte	0x65, 0x70, 0x5f, 0x73, 0x72, 0x63, 0x2f, 0x69, 0x6e, 0x63, 0x6c, 0x75, 0x64, 0x65, 0x2f, 0x63
        /*0036*/ 	.byte	0x75, 0x74, 0x65, 0x2f, 0x70, 0x6f, 0x69, 0x6e, 0x74, 0x65, 0x72, 0x5f, 0x66, 0x6c, 0x61, 0x67
        /*0046*/ 	.byte	0x67, 0x65, 0x64, 0x2e, 0x68, 0x70, 0x70, 0x00
	.type		$str$26,@object
	.size		$str$26,($str$25 - $str$26)
$str$26:
        /*004e*/ 	.byte	0x2f, 0x74, 0x6d, 0x70, 0x2f, 0x63, 0x75, 0x74, 0x6c, 0x61, 0x73, 0x73, 0x5f, 0x73, 0x77, 0x65
        /*005e*/ 	.byte	0x65, 0x70, 0x5f, 0x73, 0x72, 0x63, 0x2f, 0x69, 0x6e, 0x63, 0x6c, 0x75, 0x64, 0x65, 0x2f, 0x63
        /*006e*/ 	.byte	0x75, 0x74, 0x65, 0x2f, 0x61, 0x74, 0x6f, 0x6d, 0x2f, 0x63, 0x6f, 0x70, 0x79, 0x5f, 0x74, 0x72
        /*007e*/ 	.byte	0x61, 0x69, 0x74, 0x73, 0x5f, 0x73, 0x6d, 0x31, 0x30, 0x30, 0x2e, 0x68, 0x70, 0x70, 0x00
	.type		$str$25,@object
	.size		$str$25,(__unnamed_1 - $str$25)
$str$25:
        /*008d*/ 	.byte	0x28, 0x28, 0x75, 0x69, 0x6e, 0x74, 0x33, 0x32, 0x5f, 0x74, 0x28, 0x74, 0x68, 0x72, 0x65, 0x61
        /*009d*/ 	.byte	0x64, 0x49, 0x64, 0x78, 0x2e, 0x78, 0x29, 0x20, 0x2f, 0x20, 0x33, 0x32, 0x29, 0x20, 0x25, 0x20
        /*00ad*/ 	.byte	0x34, 0x29, 0x20, 0x3d, 0x3d, 0x20, 0x28, 0x28, 0x28, 0x74, 0x6d, 0x65, 0x6d, 0x5f, 0x61, 0x64
        /*00bd*/ 	.byte	0x64, 0x72, 0x20, 0x3e, 0x3e, 0x20, 0x31, 0x36, 0x29, 0x20, 0x2f, 0x20, 0x33, 0x32, 0x29, 0x20
        /*00cd*/ 	.byte	0x25, 0x20, 0x34, 0x29, 0x00
	.type		__unnamed_1,@object
	.size		__unnamed_1,(__unnamed_2 - __unnamed_1)
__unnamed_1:
        /*00d2*/ 	.byte	0x61, 0x75, 0x74, 0x6f, 0x20, 0x63, 0x75, 0x74, 0x65, 0x3a, 0x3a, 0x61, 0x73, 0x5f, 0x70, 0x6f
        /* <DEDUP_REMOVED lines=24> */
        /*0262*/ 	.byte	0x43, 0x3c, 0x32, 0x30, 0x34, 0x38, 0x3e, 0x3e, 0x3e, 0x3e, 0x5d, 0x00
	.type		__unnamed_2,@object
	.size		__unnamed_2,(.L_2 - __unnamed_2)
__unnamed_2:
        /* <DEDUP_REMOVED lines=40> */
        /*04ee*/ 	.byte	0x3a, 0x3a, 0x43, 0x3c, 0x30, 0x3e, 0x3e, 0x3e, 0x3e, 0x5d, 0x00
.L_2:


//--------------------- .nv.shared._ZN7cutlass13device_kernelINS_4gemm6kernel13GemmUniversalIN4cute5tupleIJiiiiEEENS1_10collective13CollectiveMmaINS1_46MainloopSm100TmaUmmaWarpSpecializedBlockScaledILi8ELi2ELi2ENS5_IJNS4_1CILi2EEENSA_ILi1EEESC_EEEEENS5_IJNSA_ILi128EEENSA_ILi64EEESF_EEENS5_IJNS_12float_e4m3_tENS_13float_ue8m0_tEEEENS5_IJNS5_IJlSC_lEEENS4_6LayoutINS5_IJNS5_IJNS5_IJNSA_ILi32EEENSA_ILi4EEEEEEiEEESQ_NS5_IJSC_iEEEEEENS5_IJNS5_IJNS5_IJNSA_ILi16EEESO_EEEiEEENS5_IJNS5_IJNSA_ILi0EEESC_EEENSA_ILi512EEEEEENS5_IJSW_iEEEEEEEEEEESK_S13_NS4_8TiledMMAINS4_8MMA_AtomIJNS4_21SM100_MMA_MXF8F6F4_SSISI_SI_fSJ_Li128ELi64ELNS4_4UMMA5MajorE0ELS18_0ELNS17_7ScaleInE0ELS19_0EEEEEENSM_INS5_IJSC_SC_SC_EEENS5_IJSW_SW_SW_EEEEENS5_IJNS4_10UnderscoreES1F_S1F_EEEEENS5_IJNS4_13SM90_TMA_LOADES1I_EEENS5_IJNS4_14ComposedLayoutINS4_7SwizzleILi3ELi4ELi3EEENS4_18smem_ptr_flag_bitsILi8EEENSM_INS5_IJNSA_ILi8EEESF_EEENS5_IJSF_SC_EEEEEEENSM_INS5_IJNS5_IJNS5_IJSP_SC_EEENS5_IJSN_SC_EEEEEESC_NS5_IJSO_SC_EEEEEENS5_IJNS5_IJNS5_IJSU_SY_EEESX_EEESW_NS5_IJSC_SY_EEEEEEEEEEEvNS4_8identityENS5_IJNS4_23SM90_TMA_LOAD_MULTICASTES26_EEES24_vS25_EENS_8epilogue10collective18CollectiveEpilogueINS29_23Sm100TmaWarpSpecializedILi3ELi2ELi16ELb1ELb0EEEJNS5_IJSG_SG_SF_EEENS5_IJNSM_ISG_SC_EENSM_INS5_IJST_SB_EEENS5_IJSC_SN_EEEEEEEENS_10bfloat16_tESL_S2K_SL_NS29_6fusion15FusionCallbacksIS2D_NS2L_17LinearCombinationIS2K_fS2K_fLNS_15FloatRoundStyleE2EEES2E_S2J_JEEENS4_5SM1004TMEM4LOAD26SM100_TMEM_LOAD_32dp32b16xES1I_NS1K_INS1L_ILi1ELi4ELi3EEENS1N_ILi16EEENSM_INS5_IJS1P_ST_EEENS5_IJST_SC_EEEEEEENS4_39AutoVectorizingCopyWithAssumedAlignmentILi128EEENS4_14SM90_TMA_STOREES30_S32_S32_EEEvvEEEEvNT_6ParamsE --------------------------
	.section	.nv.shared._ZN7cutlass13device_kernelINS_4gemm6kernel13GemmUniversalIN4cute5tupleIJiiiiEEENS1_10collective13CollectiveMmaINS1_46MainloopSm100TmaUmmaWarpSpecializedBlockScaledILi8ELi2ELi2ENS5_IJNS4_1CILi2EEENSA_ILi1EEESC_EEEEENS5_IJNSA_ILi128EEENSA_ILi64EEESF_EEENS5_IJNS_12float_e4m3_tENS_13float_ue8m0_tEEEENS5_IJNS5_IJlSC_lEEENS4_6LayoutINS5_IJNS5_IJNS5_IJNSA_ILi32EEENSA_ILi4EEEEEEiEEESQ_NS5_IJSC_iEEEEEENS5_IJNS5_IJNS5_IJNSA_ILi16EEESO_EEEiEEENS5_IJNS5_IJNSA_ILi0EEESC_EEENSA_ILi512EEEEEENS5_IJSW_iEEEEEEEEEEESK_S13_NS4_8TiledMMAINS4_8MMA_AtomIJNS4_21SM100_MMA_MXF8F6F4_SSISI_SI_fSJ_Li128ELi64ELNS4_4UMMA5MajorE0ELS18_0ELNS17_7ScaleInE0ELS19_0EEEEEENSM_INS5_IJSC_SC_SC_EEENS5_IJSW_SW_SW_EEEEENS5_IJNS4_10UnderscoreES1F_S1F_EEEEENS5_IJNS4_13SM90_TMA_LOADES1I_EEENS5_IJNS4_14ComposedLayoutINS4_7SwizzleILi3ELi4ELi3EEENS4_18smem_ptr_flag_bitsILi8EEENSM_INS5_IJNSA_ILi8EEESF_EEENS5_IJSF_SC_EEEEEEENSM_INS5_IJNS5_IJNS5_IJSP_SC_EEENS5_IJSN_SC_EEEEEESC_NS5_IJSO_SC_EEEEEENS5_IJNS5_IJNS5_IJSU_SY_EEESX_EEESW_NS5_IJSC_SY_EEEEEEEEEEEvNS4_8identityENS5_IJNS4_23SM90_TMA_LOAD_MULTICASTES26_EEES24_vS25_EENS_8epilogue10collective18CollectiveEpilogueINS29_23Sm100TmaWarpSpecializedILi3ELi2ELi16ELb1ELb0EEEJNS5_IJSG_SG_SF_EEENS5_IJNSM_ISG_SC_EENSM_INS5_IJST_SB_EEENS5_IJSC_SN_EEEEEEEENS_10bfloat16_tESL_S2K_SL_NS29_6fusion15FusionCallbacksIS2D_NS2L_17LinearCombinationIS2K_fS2K_fLNS_15FloatRoundStyleE2EEES2E_S2J_JEEENS4_5SM1004TMEM4LOAD26SM100_TMEM_LOAD_32dp32b16xES1I_NS1K_INS1L_ILi1ELi4ELi3EEENS1N_ILi16EEENSM_INS5_IJS1P_ST_EEENS5_IJST_SC_EEEEEEENS4_39AutoVectorizingCopyWithAssumedAlignmentILi128EEENS4_14SM90_TMA_STOREES30_S32_S32_EEEvvEEEEvNT_6ParamsE,"aw",@nobits
	.sectionflags	@""
	.align	16
	.zero		1024


//--------------------- .nv.shared.reserved.0     --------------------------
	.section	.nv.shared.reserved.0,"aw",@nobits
	.weak		__nv_reservedSMEM_offset_0_alias
	.size		__nv_reservedSMEM_offset_0_alias, 0, 64
	.other		__nv_reservedSMEM_offset_0_alias,@"STO_CUDA_RESERVED_SHARED STV_DEFAULT"
__nv_reservedSMEM_offset_0_alias:
	.zero		0
.nv.shared.reserved.0:
	.zero		64
	.weak		__nv_reservedSMEM_tcgen05_partition
	.type		__nv_reservedSMEM_tcgen05_partition,@object
	.size		__nv_reservedSMEM_tcgen05_partition,(.L_0 - __nv_reservedSMEM_tcgen05_partition)
__nv_reservedSMEM_tcgen05_partition:
	.zero		32
.L_0:


//--------------------- .nv.global                --------------------------
	.section	.nv.global,"aw",@nobits
.nv.global:
	.type		_ZN40_INTERNAL_d21c4a0e_4_k_cu_a2904879_284274cute1_E,@object
	.size		_ZN40_INTERNAL_d21c4a0e_4_k_cu_a2904879_284274cute1_E,(_ZN40_INTERNAL_d21c4a0e_4_k_cu_a2904879_284274cuda3std3__45__cpo6cbeginE - _ZN40_INTERNAL_d21c4a0e_4_k_cu_a2904879_284274cute1_E)
_ZN40_INTERNAL_d21c4a0e_4_k_cu_a2904879_284274cute1_E:
	.zero		1
	.type		_ZN40_INTERNAL_d21c4a0e_4_k_cu_a2904879_284274cuda3std3__45__cpo6cbeginE,@object
	.size		_ZN40_INTERNAL_d21c4a0e_4_k_cu_a2904879_284274cuda3std3__45__cpo6cbeginE,(_ZN40_INTERNAL_d21c4a0e_4_k_cu_a2904879_284274cuda3std3__48in_placeE - _ZN40_INTERNAL_d21c4a0e_4_k_cu_a2904879_284274cuda3std3__45__cpo6cbeginE)
_ZN40_INTERNAL_d21c4a0e_4_k_cu_a2904879_284274cuda3std3__45__cpo6cbeginE:
	.zero		1
	.type		_ZN40_INTERNAL_d21c4a0e_4_k_cu_a2904879_284274cuda3std3__48in_placeE,@object
	.size		_ZN40_INTERNAL_d21c4a0e_4_k_cu_a2904879_284274cuda3std3__48in_placeE,(_ZN40_INTERNAL_d21c4a0e_4_k_cu_a2904879_284274cuda3std6ranges3__45__cpo9iter_moveE - _ZN40_INTERNAL_d21c4a0e_4_k_cu_a2904879_284274cuda3std3__48in_placeE)
_ZN40_INTERNAL_d21c4a0e_4_k_cu_a2904879_284274cuda3std3__48in_placeE:
	.zero		1
	.type		_ZN40_INTERNAL_d21c4a0e_4_k_cu_a2904879_284274cuda3std6ranges3__45__cpo9iter_moveE,@object
	.size		_ZN40_INTERNAL_d21c4a0e_4_k_cu_a2904879_284274cuda3std6ranges3__45__cpo9iter_moveE,(_ZN40_INTERNAL_d21c4a0e_4_k_cu_a2904879_284274cuda3std3__45__cpo5beginE - _ZN40_INTERNAL_d21c4a0e_4_k_cu_a2904879_284274cuda3std6ranges3__45__cpo9iter_moveE)
_ZN40_INTERNAL_d21c4a0e_4_k_cu_a2904879_284274cuda3std6ranges3__45__cpo9iter_moveE:
	.zero		1
	.type		_ZN40_INTERNAL_d21c4a0e_4_k_cu_a2904879_284274cuda3std3__45__cpo5beginE,@object
	.size		_ZN40_INTERNAL_d21c4a0e_4_k_cu_a2904879_284274cuda3std3__45__cpo5beginE,(_ZN40_INTERNAL_d21c4a0e_4_k_cu_a2904879_284274cuda3std3__442_GLOBAL__N__d21c4a0e_4_k_cu_a2904879_284276ignoreE - _ZN40_INTERNAL_d21c4a0e_4_k_cu_a2904879_284274cuda3std3__45__cpo5beginE)
_ZN40_INTERNAL_d21c4a0e_4_k_cu_a2904879_284274cuda3std3__45__cpo5beginE:
	.zero		1
	.type		_ZN40_INTERNAL_d21c4a0e_4_k_cu_a2904879_284274cuda3std3__442_GLOBAL__N__d21c4a0e_4_k_cu_a2904879_284276ignoreE,@object
	.size		_ZN40_INTERNAL_d21c4a0e_4_k_cu_a2904879_284274cuda3std3__442_GLOBAL__N__d21c4a0e_4_k_cu_a2904879_284276ignoreE,(_ZN40_INTERNAL_d21c4a0e_4_k_cu_a2904879_284274cute7productE - _ZN40_INTERNAL_d21c4a0e_4_k_cu_a2904879_284274cuda3std3__442_GLOBAL__N__d21c4a0e_4_k_cu_a2904879_284276ignoreE)
_ZN40_INTERNAL_d21c4a0e_4_k_cu_a2904879_284274cuda3std3__442_GLOBAL__N__d21c4a0e_4_k_cu_a2904879_284276ignoreE:
	.zero		1
	.type		_ZN40_INTERNAL_d21c4a0e_4_k_cu_a2904879_284274cute7productE,@object
	.size		_ZN40_INTERNAL_d21c4a0e_4_k_cu_a2904879_284274cute7productE,(_ZN40_INTERNAL_d21c4a0e_4_k_cu_a2904879_284274cuda3std3__45__cpo3endE - _ZN40_INTERNAL_d21c4a0e_4_k_cu_a2904879_284274cute7productE)
_ZN40_INTERNAL_d21c4a0e_4_k_cu_a2904879_284274cute7productE:
	.zero		1
	.type		_ZN40_INTERNAL_d21c4a0e_4_k_cu_a2904879_284274cuda3std3__45__cpo3endE,@object
	.size		_ZN40_INTERNAL_d21c4a0e_4_k_cu_a2904879_284274cuda3std3__45__cpo3endE,(_ZN40_INTERNAL_d21c4a0e_4_k_cu_a2904879_284274cuda3std3__419piecewise_constructE - _ZN40_INTERNAL_d21c4a0e_4_k_cu_a2904879_284274cuda3std3__45__cpo3endE)
_ZN40_INTERNAL_d21c4a0e_4_k_cu_a2904879_284274cuda3std3__45__cpo3endE:
	.zero		1
	.type		_ZN40_INTERNAL_d21c4a0e_4_k_cu_a2904879_284274cuda3std3__419piecewise_constructE,@object
	.size		_ZN40_INTERNAL_d21c4a0e_4_k_cu_a2904879_284274cuda3std3__419piecewise_constructE,(_ZN40_INTERNAL_d21c4a0e_4_k_cu_a2904879_284274cuda3std3__45__cpo4cendE - _ZN40_INTERNAL_d21c4a0e_4_k_cu_a2904879_284274cuda3std3__419piecewise_constructE)
_ZN40_INTERNAL_d21c4a0e_4_k_cu_a2904879_284274cuda3std3__419piecewise_constructE:
	.zero		1
	.type		_ZN40_INTERNAL_d21c4a0e_4_k_cu_a2904879_284274cuda3std3__45__cpo4cendE,@object
	.size		_ZN40_INTERNAL_d21c4a0e_4_k_cu_a2904879_284274cuda3std3__45__cpo4cendE,(_ZN40_INTERNAL_d21c4a0e_4_k_cu_a2904879_284274cuda3std6ranges3__45__cpo4swapE - _ZN40_INTERNAL_d21c4a0e_4_k_cu_a2904879_284274cuda3std3__45__cpo4cendE)
_ZN40_INTERNAL_d21c4a0e_4_k_cu_a2904879_284274cuda3std3__45__cpo4cendE:
	.zero		1
	.type		_ZN40_INTERNAL_d21c4a0e_4_k_cu_a2904879_284274cuda3std6ranges3__45__cpo4swapE,@object
	.size		_ZN40_INTERNAL_d21c4a0e_4_k_cu_a2904879_284274cuda3std6ranges3__45__cpo4swapE,(.L_10 - _ZN40_INTERNAL_d21c4a0e_4_k_cu_a2904879_284274cuda3std6ranges3__45__cpo4swapE)
_ZN40_INTERNAL_d21c4a0e_4_k_cu_a2904879_284274cuda3std6ranges3__45__cpo4swapE:
	.zero		1
.L_10:


//--------------------- .nv.constant0._ZN7cutlass13device_kernelINS_4gemm6kernel13GemmUniversalIN4cute5tupleIJiiiiEEENS1_10collective13CollectiveMmaINS1_46MainloopSm100TmaUmmaWarpSpecializedBlockScaledILi8ELi2ELi2ENS5_IJNS4_1CILi2EEENSA_ILi1EEESC_EEEEENS5_IJNSA_ILi128EEENSA_ILi64EEESF_EEENS5_IJNS_12float_e4m3_tENS_13float_ue8m0_tEEEENS5_IJNS5_IJlSC_lEEENS4_6LayoutINS5_IJNS5_IJNS5_IJNSA_ILi32EEENSA_ILi4EEEEEEiEEESQ_NS5_IJSC_iEEEEEENS5_IJNS5_IJNS5_IJNSA_ILi16EEESO_EEEiEEENS5_IJNS5_IJNSA_ILi0EEESC_EEENSA_ILi512EEEEEENS5_IJSW_iEEEEEEEEEEESK_S13_NS4_8TiledMMAINS4_8MMA_AtomIJNS4_21SM100_MMA_MXF8F6F4_SSISI_SI_fSJ_Li128ELi64ELNS4_4UMMA5MajorE0ELS18_0ELNS17_7ScaleInE0ELS19_0EEEEEENSM_INS5_IJSC_SC_SC_EEENS5_IJSW_SW_SW_EEEEENS5_IJNS4_10UnderscoreES1F_S1F_EEEEENS5_IJNS4_13SM90_TMA_LOADES1I_EEENS5_IJNS4_14ComposedLayoutINS4_7SwizzleILi3ELi4ELi3EEENS4_18smem_ptr_flag_bitsILi8EEENSM_INS5_IJNSA_ILi8EEESF_EEENS5_IJSF_SC_EEEEEEENSM_INS5_IJNS5_IJNS5_IJSP_SC_EEENS5_IJSN_SC_EEEEEESC_NS5_IJSO_SC_EEEEEENS5_IJNS5_IJNS5_IJSU_SY_EEESX_EEESW_NS5_IJSC_SY_EEEEEEEEEEEvNS4_8identityENS5_IJNS4_23SM90_TMA_LOAD_MULTICASTES26_EEES24_vS25_EENS_8epilogue10collective18CollectiveEpilogueINS29_23Sm100TmaWarpSpecializedILi3ELi2ELi16ELb1ELb0EEEJNS5_IJSG_SG_SF_EEENS5_IJNSM_ISG_SC_EENSM_INS5_IJST_SB_EEENS5_IJSC_SN_EEEEEEEENS_10bfloat16_tESL_S2K_SL_NS29_6fusion15FusionCallbacksIS2D_NS2L_17LinearCombinationIS2K_fS2K_fLNS_15FloatRoundStyleE2EEES2E_S2J_JEEENS4_5SM1004TMEM4LOAD26SM100_TMEM_LOAD_32dp32b16xES1I_NS1K_INS1L_ILi1ELi4ELi3EEENS1N_ILi16EEENSM_INS5_IJS1P_ST_EEENS5_IJST_SC_EEEEEEENS4_39AutoVectorizingCopyWithAssumedAlignmentILi128EEENS4_14SM90_TMA_STOREES30_S32_S32_EEEvvEEEEvNT_6ParamsE --------------------------
	.section	.nv.constant0._ZN7cutlass13device_kernelINS_4gemm6kernel13GemmUniversalIN4cute5tupleIJiiiiEEENS1_10collective13CollectiveMmaINS1_46MainloopSm100TmaUmmaWarpSpecializedBlockScaledILi8ELi2ELi2ENS5_IJNS4_1CILi2EEENSA_ILi1EEESC_EEEEENS5_IJNSA_ILi128EEENSA_ILi64EEESF_EEENS5_IJNS_12float_e4m3_tENS_13float_ue8m0_tEEEENS5_IJNS5_IJlSC_lEEENS4_6LayoutINS5_IJNS5_IJNS5_IJNSA_ILi32EEENSA_ILi4EEEEEEiEEESQ_NS5_IJSC_iEEEEEENS5_IJNS5_IJNS5_IJNSA_ILi16EEESO_EEEiEEENS5_IJNS5_IJNSA_ILi0EEESC_EEENSA_ILi512EEEEEENS5_IJSW_iEEEEEEEEEEESK_S13_NS4_8TiledMMAINS4_8MMA_AtomIJNS4_21SM100_MMA_MXF8F6F4_SSISI_SI_fSJ_Li128ELi64ELNS4_4UMMA5MajorE0ELS18_0ELNS17_7ScaleInE0ELS19_0EEEEEENSM_INS5_IJSC_SC_SC_EEENS5_IJSW_SW_SW_EEEEENS5_IJNS4_10UnderscoreES1F_S1F_EEEEENS5_IJNS4_13SM90_TMA_LOADES1I_EEENS5_IJNS4_14ComposedLayoutINS4_7SwizzleILi3ELi4ELi3EEENS4_18smem_ptr_flag_bitsILi8EEENSM_INS5_IJNSA_ILi8EEESF_EEENS5_IJSF_SC_EEEEEEENSM_INS5_IJNS5_IJNS5_IJSP_SC_EEENS5_IJSN_SC_EEEEEESC_NS5_IJSO_SC_EEEEEENS5_IJNS5_IJNS5_IJSU_SY_EEESX_EEESW_NS5_IJSC_SY_EEEEEEEEEEEvNS4_8identityENS5_IJNS4_23SM90_TMA_LOAD_MULTICASTES26_EEES24_vS25_EENS_8epilogue10collective18CollectiveEpilogueINS29_23Sm100TmaWarpSpecializedILi3ELi2ELi16ELb1ELb0EEEJNS5_IJSG_SG_SF_EEENS5_IJNSM_ISG_SC_EENSM_INS5_IJST_SB_EEENS5_IJSC_SN_EEEEEEEENS_10bfloat16_tESL_S2K_SL_NS29_6fusion15FusionCallbacksIS2D_NS2L_17LinearCombinationIS2K_fS2K_fLNS_15FloatRoundStyleE2EEES2E_S2J_JEEENS4_5SM1004TMEM4LOAD26SM100_TMEM_LOAD_32dp32b16xES1I_NS1K_INS1L_ILi1ELi4ELi3EEENS1N_ILi16EEENSM_INS5_IJS1P_ST_EEENS5_IJST_SC_EEEEEEENS4_39AutoVectorizingCopyWithAssumedAlignmentILi128EEENS4_14SM90_TMA_STOREES30_S32_S32_EEEvvEEEEvNT_6ParamsE,"a",@progbits
	.sectionflags	@""
	.align	4
.nv.constant0._ZN7cutlass13device_kernelINS_4gemm6kernel13GemmUniversalIN4cute5tupleIJiiiiEEENS1_10collective13CollectiveMmaINS1_46MainloopSm100TmaUmmaWarpSpecializedBlockScaledILi8ELi2ELi2ENS5_IJNS4_1CILi2EEENSA_ILi1EEESC_EEEEENS5_IJNSA_ILi128EEENSA_ILi64EEESF_EEENS5_IJNS_12float_e4m3_tENS_13float_ue8m0_tEEEENS5_IJNS5_IJlSC_lEEENS4_6LayoutINS5_IJNS5_IJNS5_IJNSA_ILi32EEENSA_ILi4EEEEEEiEEESQ_NS5_IJSC_iEEEEEENS5_IJNS5_IJNS5_IJNSA_ILi16EEESO_EEEiEEENS5_IJNS5_IJNSA_ILi0EEESC_EEENSA_ILi512EEEEEENS5_IJSW_iEEEEEEEEEEESK_S13_NS4_8TiledMMAINS4_8MMA_AtomIJNS4_21SM100_MMA_MXF8F6F4_SSISI_SI_fSJ_Li128ELi64ELNS4_4UMMA5MajorE0ELS18_0ELNS17_7ScaleInE0ELS19_0EEEEEENSM_INS5_IJSC_SC_SC_EEENS5_IJSW_SW_SW_EEEEENS5_IJNS4_10UnderscoreES1F_S1F_EEEEENS5_IJNS4_13SM90_TMA_LOADES1I_EEENS5_IJNS4_14ComposedLayoutINS4_7SwizzleILi3ELi4ELi3EEENS4_18smem_ptr_flag_bitsILi8EEENSM_INS5_IJNSA_ILi8EEESF_EEENS5_IJSF_SC_EEEEEEENSM_INS5_IJNS5_IJNS5_IJSP_SC_EEENS5_IJSN_SC_EEEEEESC_NS5_IJSO_SC_EEEEEENS5_IJNS5_IJNS5_IJSU_SY_EEESX_EEESW_NS5_IJSC_SY_EEEEEEEEEEEvNS4_8identityENS5_IJNS4_23SM90_TMA_LOAD_MULTICASTES26_EEES24_vS25_EENS_8epilogue10collective18CollectiveEpilogueINS29_23Sm100TmaWarpSpecializedILi3ELi2ELi16ELb1ELb0EEEJNS5_IJSG_SG_SF_EEENS5_IJNSM_ISG_SC_EENSM_INS5_IJST_SB_EEENS5_IJSC_SN_EEEEEEEENS_10bfloat16_tESL_S2K_SL_NS29_6fusion15FusionCallbacksIS2D_NS2L_17LinearCombinationIS2K_fS2K_fLNS_15FloatRoundStyleE2EEES2E_S2J_JEEENS4_5SM1004TMEM4LOAD26SM100_TMEM_LOAD_32dp32b16xES1I_NS1K_INS1L_ILi1ELi4ELi3EEENS1N_ILi16EEENSM_INS5_IJS1P_ST_EEENS5_IJST_SC_EEEEEEENS4_39AutoVectorizingCopyWithAssumedAlignmentILi128EEENS4_14SM90_TMA_STOREES30_S32_S32_EEEvvEEEEvNT_6ParamsE:
	.zero		3968


//--------------------- SYMBOLS --------------------------

	.type		.nv.reservedSmem.offset0,@object
	.size		.nv.reservedSmem.offset0,0x4
	.type		.nv.reservedSmem.cap,@object
	.size		.nv.reservedSmem.cap,0x4
	.type		__assertfail,@function
